	.target	sm_90a

	.elftype	@"ET_EXEC"


//--------------------- .note.nv.tkinfo           --------------------------
	.section	.note.nv.tkinfo,"",@"SHT_NOTE"
	.sectionflags	@"SHF_NOTE_NV_TKINFO"
	.tkinfo
        /*0018*/ 	.word	0x00000002
        /*0030*/ 	.string	""
        /*0030*/ 	.string	"ptxas"
        /*0030*/ 	.string	"Cuda compilation tools, release 13.0, V13.0.88"
        /*0030*/ 	.string	"Build cuda_13.0.r13.0/compiler.36424714_0"
        /*0030*/ 	.string	"-arch sm_90a -m 64 "



//--------------------- .note.nv.cuinfo           --------------------------
	.section	.note.nv.cuinfo,"",@"SHT_NOTE"
	.sectionflags	@"SHF_NOTE_NV_CUINFO"
        /*0018*/ 	.short	0x0002
        /*001a*/ 	.short	0x005a
        /*001c*/ 	.short	0x0082
	.zero		2


//--------------------- .nv.info                  --------------------------
	.section	.nv.info,"",@"SHT_CUDA_INFO"
	.align	4


	//----- nvinfo : EIATTR_REGCOUNT
	.align		4
        /*0000*/ 	.byte	0x04, 0x2f
        /*0002*/ 	.short	(.L_31 - .L_30)
	.align		4
.L_30:
        /*0004*/ 	.word	index@(_ZN50_GLOBAL__N__f31458b2_17_RangeFactories_cu_38772b0829elementwise_kernel_with_indexIiZZZN2at6native17linspace_cuda_outERKN3c106ScalarES6_lRNS1_6TensorEENKUlvE_clEvENKUlvE_clEvEUllE_EEvT_T0_PN15function_traitsISD_E11result_typeE)
        /*0008*/ 	.word	0x00000009


	//----- nvinfo : EIATTR_FRAME_SIZE
	.align		4
.L_31:
        /*000c*/ 	.byte	0x04, 0x11
        /*000e*/ 	.short	(.L_33 - .L_32)
	.align		4
.L_32:
        /*0010*/ 	.word	index@(_ZN50_GLOBAL__N__f31458b2_17_RangeFactories_cu_38772b0829elementwise_kernel_with_indexIiZZZN2at6native17linspace_cuda_outERKN3c106ScalarES6_lRNS1_6TensorEENKUlvE_clEvENKUlvE_clEvEUllE_EEvT_T0_PN15function_traitsISD_E11result_typeE)
        /*0014*/ 	.word	0x00000000


	//----- nvinfo : EIATTR_REGCOUNT
	.align		4
.L_33:
        /*0018*/ 	.byte	0x04, 0x2f
        /*001a*/ 	.short	(.L_35 - .L_34)
	.align		4
.L_34:
        /*001c*/ 	.word	index@(_ZN50_GLOBAL__N__f31458b2_17_RangeFactories_cu_38772b0829elementwise_kernel_with_indexIlZZZN2at6native17linspace_cuda_outERKN3c106ScalarES6_lRNS1_6TensorEENKUlvE_clEvENKUlvE_clEvEUllE_EEvT_T0_PN15function_traitsISD_E11result_typeE)
        /*0020*/ 	.word	0x00000008


	//----- nvinfo : EIATTR_FRAME_SIZE
	.align		4
.L_35:
        /*0024*/ 	.byte	0x04, 0x11
        /*0026*/ 	.short	(.L_37 - .L_36)
	.align		4
.L_36:
        /*0028*/ 	.word	index@(_ZN50_GLOBAL__N__f31458b2_17_RangeFactories_cu_38772b0829elementwise_kernel_with_indexIlZZZN2at6native17linspace_cuda_outERKN3c106ScalarES6_lRNS1_6TensorEENKUlvE_clEvENKUlvE_clEvEUllE_EEvT_T0_PN15function_traitsISD_E11result_typeE)
        /*002c*/ 	.word	0x00000000


	//----- nvinfo : EIATTR_REGCOUNT
	.align		4
.L_37:
        /*0030*/ 	.byte	0x04, 0x2f
        /*0032*/ 	.short	(.L_39 - .L_38)
	.align		4
.L_38:
        /*0034*/ 	.word	index@(_ZN50_GLOBAL__N__f31458b2_17_RangeFactories_cu_38772b0829elementwise_kernel_with_indexIiZZZN2at6native17linspace_cuda_outERKN3c106ScalarES6_lRNS1_6TensorEENKUlvE_clEvENKUlvE0_clEvEUllE_EEvT_T0_PN15function_traitsISD_E11result_typeE)
        /*0038*/ 	.word	0x00000009


	//----- nvinfo : EIATTR_FRAME_SIZE
	.align		4
.L_39:
        /*003c*/ 	.byte	0x04, 0x11
        /*003e*/ 	.short	(.L_41 - .L_40)
	.align		4
.L_40:
        /*0040*/ 	.word	index@(_ZN50_GLOBAL__N__f31458b2_17_RangeFactories_cu_38772b0829elementwise_kernel_with_indexIiZZZN2at6native17linspace_cuda_outERKN3c106ScalarES6_lRNS1_6TensorEENKUlvE_clEvENKUlvE0_clEvEUllE_EEvT_T0_PN15function_traitsISD_E11result_typeE)
        /*0044*/ 	.word	0x00000000


	//----- nvinfo : EIATTR_REGCOUNT
	.align		4
.L_41:
        /*0048*/ 	.byte	0x04, 0x2f
        /*004a*/ 	.short	(.L_43 - .L_42)
	.align		4
.L_42:
        /*004c*/ 	.word	index@(_ZN50_GLOBAL__N__f31458b2_17_RangeFactories_cu_38772b0829elementwise_kernel_with_indexIlZZZN2at6native17linspace_cuda_outERKN3c106ScalarES6_lRNS1_6TensorEENKUlvE_clEvENKUlvE0_clEvEUllE_EEvT_T0_PN15function_traitsISD_E11result_typeE)
        /*0050*/ 	.word	0x00000008


	//----- nvinfo : EIATTR_FRAME_SIZE
	.align		4
.L_43:
        /*0054*/ 	.byte	0x04, 0x11
        /*0056*/ 	.short	(.L_45 - .L_44)
	.align		4
.L_44:
        /*0058*/ 	.word	index@(_ZN50_GLOBAL__N__f31458b2_17_RangeFactories_cu_38772b0829elementwise_kernel_with_indexIlZZZN2at6native17linspace_cuda_outERKN3c106ScalarES6_lRNS1_6TensorEENKUlvE_clEvENKUlvE0_clEvEUllE_EEvT_T0_PN15function_traitsISD_E11result_typeE)
        /*005c*/ 	.word	0x00000000


	//----- nvinfo : EIATTR_REGCOUNT
	.align		4
.L_45:
        /*0060*/ 	.byte	0x04, 0x2f
        /*0062*/ 	.short	(.L_47 - .L_46)
	.align		4
.L_46:
        /*0064*/ 	.word	index@(_ZN50_GLOBAL__N__f31458b2_17_RangeFactories_cu_38772b0829elementwise_kernel_with_indexIiZZZN2at6native17linspace_cuda_outERKN3c106ScalarES6_lRNS1_6TensorEENKUlvE_clEvENKUlvE1_clEvEUllE_EEvT_T0_PN15function_traitsISD_E11result_typeE)
        /*0068*/ 	.word	0x0000000a


	//----- nvinfo : EIATTR_FRAME_SIZE
	.align		4
.L_47:
        /*006c*/ 	.byte	0x04, 0x11
        /*006e*/ 	.short	(.L_49 - .L_48)
	.align		4
.L_48:
        /*0070*/ 	.word	index@(_ZN50_GLOBAL__N__f31458b2_17_RangeFactories_cu_38772b0829elementwise_kernel_with_indexIiZZZN2at6native17linspace_cuda_outERKN3c106ScalarES6_lRNS1_6TensorEENKUlvE_clEvENKUlvE1_clEvEUllE_EEvT_T0_PN15function_traitsISD_E11result_typeE)
        /*0074*/ 	.word	0x00000000


	//----- nvinfo : EIATTR_REGCOUNT
	.align		4
.L_49:
        /*0078*/ 	.byte	0x04, 0x2f
        /*007a*/ 	.short	(.L_51 - .L_50)
	.align		4
.L_50:
        /*007c*/ 	.word	index@(_ZN50_GLOBAL__N__f31458b2_17_RangeFactories_cu_38772b0829elementwise_kernel_with_indexIlZZZN2at6native17linspace_cuda_outERKN3c106ScalarES6_lRNS1_6TensorEENKUlvE_clEvENKUlvE1_clEvEUllE_EEvT_T0_PN15function_traitsISD_E11result_typeE)
        /*0080*/ 	.word	0x00000008


	//----- nvinfo : EIATTR_FRAME_SIZE
	.align		4
.L_51:
        /*0084*/ 	.byte	0x04, 0x11
        /*0086*/ 	.short	(.L_53 - .L_52)
	.align		4
.L_52:
        /*0088*/ 	.word	index@(_ZN50_GLOBAL__N__f31458b2_17_RangeFactories_cu_38772b0829elementwise_kernel_with_indexIlZZZN2at6native17linspace_cuda_outERKN3c106ScalarES6_lRNS1_6TensorEENKUlvE_clEvENKUlvE1_clEvEUllE_EEvT_T0_PN15function_traitsISD_E11result_typeE)
        /*008c*/ 	.word	0x00000000


	//----- nvinfo : EIATTR_REGCOUNT
	.align		4
.L_53:
        /*0090*/ 	.byte	0x04, 0x2f
        /*0092*/ 	.short	(.L_55 - .L_54)
	.align		4
.L_54:
        /*0094*/ 	.word	index@(_ZN50_GLOBAL__N__f31458b2_17_RangeFactories_cu_38772b0829elementwise_kernel_with_indexIiZZZN2at6native17linspace_cuda_outERKN3c106ScalarES6_lRNS1_6TensorEENKUlvE_clEvENKUlvE2_clEvEUllE_EEvT_T0_PN15function_traitsISD_E11result_typeE)
        /*0098*/ 	.word	0x0000000a


	//----- nvinfo : EIATTR_FRAME_SIZE
	.align		4
.L_55:
        /*009c*/ 	.byte	0x04, 0x11
        /*009e*/ 	.short	(.L_57 - .L_56)
	.align		4
.L_56:
        /*00a0*/ 	.word	index@(_ZN50_GLOBAL__N__f31458b2_17_RangeFactories_cu_38772b0829elementwise_kernel_with_indexIiZZZN2at6native17linspace_cuda_outERKN3c106ScalarES6_lRNS1_6TensorEENKUlvE_clEvENKUlvE2_clEvEUllE_EEvT_T0_PN15function_traitsISD_E11result_typeE)
        /*00a4*/ 	.word	0x00000000


	//----- nvinfo : EIATTR_REGCOUNT
	.align		4
.L_57:
        /*00a8*/ 	.byte	0x04, 0x2f
        /*00aa*/ 	.short	(.L_59 - .L_58)
	.align		4
.L_58:
        /*00ac*/ 	.word	index@(_ZN50_GLOBAL__N__f31458b2_17_RangeFactories_cu_38772b0829elementwise_kernel_with_indexIlZZZN2at6native17linspace_cuda_outERKN3c106ScalarES6_lRNS1_6TensorEENKUlvE_clEvENKUlvE2_clEvEUllE_EEvT_T0_PN15function_traitsISD_E11result_typeE)
        /*00b0*/ 	.word	0x00000008


	//----- nvinfo : EIATTR_FRAME_SIZE
	.align		4
.L_59:
        /*00b4*/ 	.byte	0x04, 0x11
        /*00b6*/ 	.short	(.L_61 - .L_60)
	.align		4
.L_60:
        /*00b8*/ 	.word	index@(_ZN50_GLOBAL__N__f31458b2_17_RangeFactories_cu_38772b0829elementwise_kernel_with_indexIlZZZN2at6native17linspace_cuda_outERKN3c106ScalarES6_lRNS1_6TensorEENKUlvE_clEvENKUlvE2_clEvEUllE_EEvT_T0_PN15function_traitsISD_E11result_typeE)
        /*00bc*/ 	.word	0x00000000


	//----- nvinfo : EIATTR_REGCOUNT
	.align		4
.L_61:
        /*00c0*/ 	.byte	0x04, 0x2f
        /*00c2*/ 	.short	(.L_63 - .L_62)
	.align		4
.L_62:
        /*00c4*/ 	.word	index@(_ZN50_GLOBAL__N__f31458b2_17_RangeFactories_cu_38772b0829elementwise_kernel_with_indexIiZZZN2at6native17linspace_cuda_outERKN3c106ScalarES6_lRNS1_6TensorEENKUlvE_clEvENKUlvE3_clEvEUllE_EEvT_T0_PN15function_traitsISD_E11result_typeE)
        /*00c8*/ 	.word	0x0000000a


	//----- nvinfo : EIATTR_FRAME_SIZE
	.align		4
.L_63:
        /*00cc*/ 	.byte	0x04, 0x11
        /*00ce*/ 	.short	(.L_65 - .L_64)
	.align		4
.L_64:
        /*00d0*/ 	.word	index@(_ZN50_GLOBAL__N__f31458b2_17_RangeFactories_cu_38772b0829elementwise_kernel_with_indexIiZZZN2at6native17linspace_cuda_outERKN3c106ScalarES6_lRNS1_6TensorEENKUlvE_clEvENKUlvE3_clEvEUllE_EEvT_T0_PN15function_traitsISD_E11result_typeE)
        /*00d4*/ 	.word	0x00000000


	//----- nvinfo : EIATTR_REGCOUNT
	.align		4
.L_65:
        /*00d8*/ 	.byte	0x04, 0x2f
        /*00da*/ 	.short	(.L_67 - .L_66)
	.align		4
.L_66:
        /*00dc*/ 	.word	index@(_ZN50_GLOBAL__N__f31458b2_17_RangeFactories_cu_38772b0829elementwise_kernel_with_indexIlZZZN2at6native17linspace_cuda_outERKN3c106ScalarES6_lRNS1_6TensorEENKUlvE_clEvENKUlvE3_clEvEUllE_EEvT_T0_PN15function_traitsISD_E11result_typeE)
        /*00e0*/ 	.word	0x00000008


	//----- nvinfo : EIATTR_FRAME_SIZE
	.align		4
.L_67:
        /*00e4*/ 	.byte	0x04, 0x11
        /*00e6*/ 	.short	(.L_69 - .L_68)
	.align		4
.L_68:
        /*00e8*/ 	.word	index@(_ZN50_GLOBAL__N__f31458b2_17_RangeFactories_cu_38772b0829elementwise_kernel_with_indexIlZZZN2at6native17linspace_cuda_outERKN3c106ScalarES6_lRNS1_6TensorEENKUlvE_clEvENKUlvE3_clEvEUllE_EEvT_T0_PN15function_traitsISD_E11result_typeE)
        /*00ec*/ 	.word	0x00000000


	//----- nvinfo : EIATTR_REGCOUNT
	.align		4
.L_69:
        /*00f0*/ 	.byte	0x04, 0x2f
        /*00f2*/ 	.short	(.L_71 - .L_70)
	.align		4
.L_70:
        /*00f4*/ 	.word	index@(_ZN50_GLOBAL__N__f31458b2_17_RangeFactories_cu_38772b0829elementwise_kernel_with_indexIiZZZN2at6native17linspace_cuda_outERKN3c106ScalarES6_lRNS1_6TensorEENKUlvE0_clEvENKUlvE_clEvEUllE_EEvT_T0_PN15function_traitsISD_E11result_typeE)
        /*00f8*/ 	.word	0x00000012


	//----- nvinfo : EIATTR_FRAME_SIZE
	.align		4
.L_71:
        /*00fc*/ 	.byte	0x04, 0x11
        /*00fe*/ 	.short	(.L_73 - .L_72)
	.align		4
.L_72:
        /*0100*/ 	.word	index@(_ZN50_GLOBAL__N__f31458b2_17_RangeFactories_cu_38772b0829elementwise_kernel_with_indexIiZZZN2at6native17linspace_cuda_outERKN3c106ScalarES6_lRNS1_6TensorEENKUlvE0_clEvENKUlvE_clEvEUllE_EEvT_T0_PN15function_traitsISD_E11result_typeE)
        /*0104*/ 	.word	0x00000000


	//----- nvinfo : EIATTR_REGCOUNT
	.align		4
.L_73:
        /*0108*/ 	.byte	0x04, 0x2f
        /*010a*/ 	.short	(.L_75 - .L_74)
	.align		4
.L_74:
        /*010c*/ 	.word	index@(_ZN50_GLOBAL__N__f31458b2_17_RangeFactories_cu_38772b0829elementwise_kernel_with_indexIlZZZN2at6native17linspace_cuda_outERKN3c106ScalarES6_lRNS1_6TensorEENKUlvE0_clEvENKUlvE_clEvEUllE_EEvT_T0_PN15function_traitsISD_E11result_typeE)
        /*0110*/ 	.word	0x0000000e


	//----- nvinfo : EIATTR_FRAME_SIZE
	.align		4
.L_75:
        /*0114*/ 	.byte	0x04, 0x11
        /*0116*/ 	.short	(.L_77 - .L_76)
	.align		4
.L_76:
        /*0118*/ 	.word	index@(_ZN50_GLOBAL__N__f31458b2_17_RangeFactories_cu_38772b0829elementwise_kernel_with_indexIlZZZN2at6native17linspace_cuda_outERKN3c106ScalarES6_lRNS1_6TensorEENKUlvE0_clEvENKUlvE_clEvEUllE_EEvT_T0_PN15function_traitsISD_E11result_typeE)
        /*011c*/ 	.word	0x00000000


	//----- nvinfo : EIATTR_REGCOUNT
	.align		4
.L_77:
        /*0120*/ 	.byte	0x04, 0x2f
        /*0122*/ 	.short	(.L_79 - .L_78)
	.align		4
.L_78:
        /*0124*/ 	.word	index@(_ZN50_GLOBAL__N__f31458b2_17_RangeFactories_cu_38772b0829elementwise_kernel_with_indexIiZZZN2at6native17linspace_cuda_outERKN3c106ScalarES6_lRNS1_6TensorEENKUlvE0_clEvENKUlvE0_clEvEUllE_EEvT_T0_PN15function_traitsISD_E11result_typeE)
        /*0128*/ 	.word	0x0000000e


	//----- nvinfo : EIATTR_FRAME_SIZE
	.align		4
.L_79:
        /*012c*/ 	.byte	0x04, 0x11
        /*012e*/ 	.short	(.L_81 - .L_80)
	.align		4
.L_80:
        /*0130*/ 	.word	index@(_ZN50_GLOBAL__N__f31458b2_17_RangeFactories_cu_38772b0829elementwise_kernel_with_indexIiZZZN2at6native17linspace_cuda_outERKN3c106ScalarES6_lRNS1_6TensorEENKUlvE0_clEvENKUlvE0_clEvEUllE_EEvT_T0_PN15function_traitsISD_E11result_typeE)
        /*0134*/ 	.word	0x00000000


	//----- nvinfo : EIATTR_REGCOUNT
	.align		4
.L_81:
        /*0138*/ 	.byte	0x04, 0x2f
        /*013a*/ 	.short	(.L_83 - .L_82)
	.align		4
.L_82:
        /*013c*/ 	.word	index@(_ZN50_GLOBAL__N__f31458b2_17_RangeFactories_cu_38772b0829elementwise_kernel_with_indexIlZZZN2at6native17linspace_cuda_outERKN3c106ScalarES6_lRNS1_6TensorEENKUlvE0_clEvENKUlvE0_clEvEUllE_EEvT_T0_PN15function_traitsISD_E11result_typeE)
        /*0140*/ 	.word	0x0000000c


	//----- nvinfo : EIATTR_FRAME_SIZE
	.align		4
.L_83:
        /*0144*/ 	.byte	0x04, 0x11
        /*0146*/ 	.short	(.L_85 - .L_84)
	.align		4
.L_84:
        /*0148*/ 	.word	index@(_ZN50_GLOBAL__N__f31458b2_17_RangeFactories_cu_38772b0829elementwise_kernel_with_indexIlZZZN2at6native17linspace_cuda_outERKN3c106ScalarES6_lRNS1_6TensorEENKUlvE0_clEvENKUlvE0_clEvEUllE_EEvT_T0_PN15function_traitsISD_E11result_typeE)
        /*014c*/ 	.word	0x00000000


	//----- nvinfo : EIATTR_REGCOUNT
	.align		4
.L_85:
        /*0150*/ 	.byte	0x04, 0x2f
        /*0152*/ 	.short	(.L_87 - .L_86)
	.align		4
.L_86:
        /*0154*/ 	.word	index@(_ZN50_GLOBAL__N__f31458b2_17_RangeFactories_cu_38772b0829elementwise_kernel_with_indexIiZZZN2at6native17linspace_cuda_outERKN3c106ScalarES6_lRNS1_6TensorEENKUlvE0_clEvENKUlvE1_clEvEUllE_EEvT_T0_PN15function_traitsISD_E11result_typeE)
        /*0158*/ 	.word	0x0000000e


	//----- nvinfo : EIATTR_FRAME_SIZE
	.align		4
.L_87:
        /*015c*/ 	.byte	0x04, 0x11
        /*015e*/ 	.short	(.L_89 - .L_88)
	.align		4
.L_88:
        /*0160*/ 	.word	index@(_ZN50_GLOBAL__N__f31458b2_17_RangeFactories_cu_38772b0829elementwise_kernel_with_indexIiZZZN2at6native17linspace_cuda_outERKN3c106ScalarES6_lRNS1_6TensorEENKUlvE0_clEvENKUlvE1_clEvEUllE_EEvT_T0_PN15function_traitsISD_E11result_typeE)
        /*0164*/ 	.word	0x00000000


	//----- nvinfo : EIATTR_REGCOUNT
	.align		4
.L_89:
        /*0168*/ 	.byte	0x04, 0x2f
        /*016a*/ 	.short	(.L_91 - .L_90)
	.align		4
.L_90:
        /*016c*/ 	.word	index@(_ZN50_GLOBAL__N__f31458b2_17_RangeFactories_cu_38772b0829elementwise_kernel_with_indexIlZZZN2at6native17linspace_cuda_outERKN3c106ScalarES6_lRNS1_6TensorEENKUlvE0_clEvENKUlvE1_clEvEUllE_EEvT_T0_PN15function_traitsISD_E11result_typeE)
        /*0170*/ 	.word	0x0000000c


	//----- nvinfo : EIATTR_FRAME_SIZE
	.align		4
.L_91:
        /*0174*/ 	.byte	0x04, 0x11
        /*0176*/ 	.short	(.L_93 - .L_92)
	.align		4
.L_92:
        /*0178*/ 	.word	index@(_ZN50_GLOBAL__N__f31458b2_17_RangeFactories_cu_38772b0829elementwise_kernel_with_indexIlZZZN2at6native17linspace_cuda_outERKN3c106ScalarES6_lRNS1_6TensorEENKUlvE0_clEvENKUlvE1_clEvEUllE_EEvT_T0_PN15function_traitsISD_E11result_typeE)
        /*017c*/ 	.word	0x00000000


	//----- nvinfo : EIATTR_REGCOUNT
	.align		4
.L_93:
        /*0180*/ 	.byte	0x04, 0x2f
        /*0182*/ 	.short	(.L_95 - .L_94)
	.align		4
.L_94:
        /*0184*/ 	.word	index@(_ZN50_GLOBAL__N__f31458b2_17_RangeFactories_cu_38772b0829elementwise_kernel_with_indexIiZZZN2at6native17linspace_cuda_outERKN3c106ScalarES6_lRNS1_6TensorEENKUlvE0_clEvENKUlvE2_clEvEUllE_EEvT_T0_PN15function_traitsISD_E11result_typeE)
        /*0188*/ 	.word	0x0000000a


	//----- nvinfo : EIATTR_FRAME_SIZE
	.align		4
.L_95:
        /*018c*/ 	.byte	0x04, 0x11
        /*018e*/ 	.short	(.L_97 - .L_96)
	.align		4
.L_96:
        /*0190*/ 	.word	index@(_ZN50_GLOBAL__N__f31458b2_17_RangeFactories_cu_38772b0829elementwise_kernel_with_indexIiZZZN2at6native17linspace_cuda_outERKN3c106ScalarES6_lRNS1_6TensorEENKUlvE0_clEvENKUlvE2_clEvEUllE_EEvT_T0_PN15function_traitsISD_E11result_typeE)
        /*0194*/ 	.word	0x00000000


	//----- nvinfo : EIATTR_REGCOUNT
	.align		4
.L_97:
        /*0198*/ 	.byte	0x04, 0x2f
        /*019a*/ 	.short	(.L_99 - .L_98)
	.align		4
.L_98:
        /*019c*/ 	.word	index@(_ZN50_GLOBAL__N__f31458b2_17_RangeFactories_cu_38772b0829elementwise_kernel_with_indexIlZZZN2at6native17linspace_cuda_outERKN3c106ScalarES6_lRNS1_6TensorEENKUlvE0_clEvENKUlvE2_clEvEUllE_EEvT_T0_PN15function_traitsISD_E11result_typeE)
        /*01a0*/ 	.word	0x0000000a


	//----- nvinfo : EIATTR_FRAME_SIZE
	.align		4
.L_99:
        /*01a4*/ 	.byte	0x04, 0x11
        /*01a6*/ 	.short	(.L_101 - .L_100)
	.align		4
.L_100:
        /*01a8*/ 	.word	index@(_ZN50_GLOBAL__N__f31458b2_17_RangeFactories_cu_38772b0829elementwise_kernel_with_indexIlZZZN2at6native17linspace_cuda_outERKN3c106ScalarES6_lRNS1_6TensorEENKUlvE0_clEvENKUlvE2_clEvEUllE_EEvT_T0_PN15function_traitsISD_E11result_typeE)
        /*01ac*/ 	.word	0x00000000


	//----- nvinfo : EIATTR_REGCOUNT
	.align		4
.L_101:
        /*01b0*/ 	.byte	0x04, 0x2f
        /*01b2*/ 	.short	(.L_103 - .L_102)
	.align		4
.L_102:
        /*01b4*/ 	.word	index@(_ZN50_GLOBAL__N__f31458b2_17_RangeFactories_cu_38772b0829elementwise_kernel_with_indexIiZZZN2at6native17linspace_cuda_outERKN3c106ScalarES6_lRNS1_6TensorEENKUlvE0_clEvENKUlvE3_clEvEUllE_EEvT_T0_PN15function_traitsISD_E11result_typeE)
        /*01b8*/ 	.word	0x0000000b


	//----- nvinfo : EIATTR_FRAME_SIZE
	.align		4
.L_103:
        /*01bc*/ 	.byte	0x04, 0x11
        /*01be*/ 	.short	(.L_105 - .L_104)
	.align		4
.L_104:
        /*01c0*/ 	.word	index@(_ZN50_GLOBAL__N__f31458b2_17_RangeFactories_cu_38772b0829elementwise_kernel_with_indexIiZZZN2at6native17linspace_cuda_outERKN3c106ScalarES6_lRNS1_6TensorEENKUlvE0_clEvENKUlvE3_clEvEUllE_EEvT_T0_PN15function_traitsISD_E11result_typeE)
        /*01c4*/ 	.word	0x00000000


	//----- nvinfo : EIATTR_REGCOUNT
	.align		4
.L_105:
        /*01c8*/ 	.byte	0x04, 0x2f
        /*01ca*/ 	.short	(.L_107 - .L_106)
	.align		4
.L_106:
        /*01cc*/ 	.word	index@(_ZN50_GLOBAL__N__f31458b2_17_RangeFactories_cu_38772b0829elementwise_kernel_with_indexIlZZZN2at6native17linspace_cuda_outERKN3c106ScalarES6_lRNS1_6TensorEENKUlvE0_clEvENKUlvE3_clEvEUllE_EEvT_T0_PN15function_traitsISD_E11result_typeE)
        /*01d0*/ 	.word	0x00000009


	//----- nvinfo : EIATTR_FRAME_SIZE
	.align		4
.L_107:
        /*01d4*/ 	.byte	0x04, 0x11
        /*01d6*/ 	.short	(.L_109 - .L_108)
	.align		4
.L_108:
        /*01d8*/ 	.word	index@(_ZN50_GLOBAL__N__f31458b2_17_RangeFactories_cu_38772b0829elementwise_kernel_with_indexIlZZZN2at6native17linspace_cuda_outERKN3c106ScalarES6_lRNS1_6TensorEENKUlvE0_clEvENKUlvE3_clEvEUllE_EEvT_T0_PN15function_traitsISD_E11result_typeE)
        /*01dc*/ 	.word	0x00000000


	//----- nvinfo : EIATTR_REGCOUNT
	.align		4
.L_109:
        /*01e0*/ 	.byte	0x04, 0x2f
        /*01e2*/ 	.short	(.L_111 - .L_110)
	.align		4
.L_110:
        /*01e4*/ 	.word	index@(_ZN50_GLOBAL__N__f31458b2_17_RangeFactories_cu_38772b0829elementwise_kernel_with_indexIiZZZN2at6native17linspace_cuda_outERKN3c106ScalarES6_lRNS1_6TensorEENKUlvE0_clEvENKUlvE4_clEvEUllE_EEvT_T0_PN15function_traitsISD_E11result_typeE)
        /*01e8*/ 	.word	0x0000000a


	//----- nvinfo : EIATTR_FRAME_SIZE
	.align		4
.L_111:
        /*01ec*/ 	.byte	0x04, 0x11
        /*01ee*/ 	.short	(.L_113 - .L_112)
	.align		4
.L_112:
        /*01f0*/ 	.word	index@(_ZN50_GLOBAL__N__f31458b2_17_RangeFactories_cu_38772b0829elementwise_kernel_with_indexIiZZZN2at6native17linspace_cuda_outERKN3c106ScalarES6_lRNS1_6TensorEENKUlvE0_clEvENKUlvE4_clEvEUllE_EEvT_T0_PN15function_traitsISD_E11result_typeE)
        /*01f4*/ 	.word	0x00000000


	//----- nvinfo : EIATTR_REGCOUNT
	.align		4
.L_113:
        /*01f8*/ 	.byte	0x04, 0x2f
        /*01fa*/ 	.short	(.L_115 - .L_114)
	.align		4
.L_114:
        /*01fc*/ 	.word	index@(_ZN50_GLOBAL__N__f31458b2_17_RangeFactories_cu_38772b0829elementwise_kernel_with_indexIlZZZN2at6native17linspace_cuda_outERKN3c106ScalarES6_lRNS1_6TensorEENKUlvE0_clEvENKUlvE4_clEvEUllE_EEvT_T0_PN15function_traitsISD_E11result_typeE)
        /*0200*/ 	.word	0x00000008


	//----- nvinfo : EIATTR_FRAME_SIZE
	.align		4
.L_115:
        /*0204*/ 	.byte	0x04, 0x11
        /*0206*/ 	.short	(.L_117 - .L_116)
	.align		4
.L_116:
        /*0208*/ 	.word	index@(_ZN50_GLOBAL__N__f31458b2_17_RangeFactories_cu_38772b0829elementwise_kernel_with_indexIlZZZN2at6native17linspace_cuda_outERKN3c106ScalarES6_lRNS1_6TensorEENKUlvE0_clEvENKUlvE4_clEvEUllE_EEvT_T0_PN15function_traitsISD_E11result_typeE)
        /*020c*/ 	.word	0x00000000


	//----- nvinfo : EIATTR_REGCOUNT
	.align		4
.L_117:
        /*0210*/ 	.byte	0x04, 0x2f
        /*0212*/ 	.short	(.L_119 - .L_118)
	.align		4
.L_118:
        /*0214*/ 	.word	index@(_ZN50_GLOBAL__N__f31458b2_17_RangeFactories_cu_38772b0829elementwise_kernel_with_indexIiZZZN2at6native17logspace_cuda_outERKN3c106ScalarES6_ldRNS1_6TensorEENKUlvE_clEvENKUlvE_clEvEUllE_EEvT_T0_PN15function_traitsISD_E11result_typeE)
        /*0218*/ 	.word	0x00000009


	//----- nvinfo : EIATTR_FRAME_SIZE
	.align		4
.L_119:
        /*021c*/ 	.byte	0x04, 0x11
        /*021e*/ 	.short	(.L_121 - .L_120)
	.align		4
.L_120:
        /*0220*/ 	.word	index@(_ZN50_GLOBAL__N__f31458b2_17_RangeFactories_cu_38772b0829elementwise_kernel_with_indexIiZZZN2at6native17logspace_cuda_outERKN3c106ScalarES6_ldRNS1_6TensorEENKUlvE_clEvENKUlvE_clEvEUllE_EEvT_T0_PN15function_traitsISD_E11result_typeE)
        /*0224*/ 	.word	0x00000000


	//----- nvinfo : EIATTR_REGCOUNT
	.align		4
.L_121:
        /*0228*/ 	.byte	0x04, 0x2f
        /*022a*/ 	.short	(.L_123 - .L_122)
	.align		4
.L_122:
        /*022c*/ 	.word	index@(_ZN50_GLOBAL__N__f31458b2_17_RangeFactories_cu_38772b0829elementwise_kernel_with_indexIlZZZN2at6native17logspace_cuda_outERKN3c106ScalarES6_ldRNS1_6TensorEENKUlvE_clEvENKUlvE_clEvEUllE_EEvT_T0_PN15function_traitsISD_E11result_typeE)
        /*0230*/ 	.word	0x00000008


	//----- nvinfo : EIATTR_FRAME_SIZE
	.align		4
.L_123:
        /*0234*/ 	.byte	0x04, 0x11
        /*0236*/ 	.short	(.L_125 - .L_124)
	.align		4
.L_124:
        /*0238*/ 	.word	index@(_ZN50_GLOBAL__N__f31458b2_17_RangeFactories_cu_38772b0829elementwise_kernel_with_indexIlZZZN2at6native17logspace_cuda_outERKN3c106ScalarES6_ldRNS1_6TensorEENKUlvE_clEvENKUlvE_clEvEUllE_EEvT_T0_PN15function_traitsISD_E11result_typeE)
        /*023c*/ 	.word	0x00000000


	//----- nvinfo : EIATTR_REGCOUNT
	.align		4
.L_125:
        /*0240*/ 	.byte	0x04, 0x2f
        /*0242*/ 	.short	(.L_127 - .L_126)
	.align		4
.L_126:
        /*0244*/ 	.word	index@(_ZN50_GLOBAL__N__f31458b2_17_RangeFactories_cu_38772b0829elementwise_kernel_with_indexIiZZZN2at6native17logspace_cuda_outERKN3c106ScalarES6_ldRNS1_6TensorEENKUlvE_clEvENKUlvE0_clEvEUllE_EEvT_T0_PN15function_traitsISD_E11result_typeE)
        /*0248*/ 	.word	0x00000009


	//----- nvinfo : EIATTR_FRAME_SIZE
	.align		4
.L_127:
        /*024c*/ 	.byte	0x04, 0x11
        /*024e*/ 	.short	(.L_129 - .L_128)
	.align		4
.L_128:
        /*0250*/ 	.word	index@(_ZN50_GLOBAL__N__f31458b2_17_RangeFactories_cu_38772b0829elementwise_kernel_with_indexIiZZZN2at6native17logspace_cuda_outERKN3c106ScalarES6_ldRNS1_6TensorEENKUlvE_clEvENKUlvE0_clEvEUllE_EEvT_T0_PN15function_traitsISD_E11result_typeE)
        /*0254*/ 	.word	0x00000000


	//----- nvinfo : EIATTR_REGCOUNT
	.align		4
.L_129:
        /*0258*/ 	.byte	0x04, 0x2f
        /*025a*/ 	.short	(.L_131 - .L_130)
	.align		4
.L_130:
        /*025c*/ 	.word	index@(_ZN50_GLOBAL__N__f31458b2_17_RangeFactories_cu_38772b0829elementwise_kernel_with_indexIlZZZN2at6native17logspace_cuda_outERKN3c106ScalarES6_ldRNS1_6TensorEENKUlvE_clEvENKUlvE0_clEvEUllE_EEvT_T0_PN15function_traitsISD_E11result_typeE)
        /*0260*/ 	.word	0x00000008


	//----- nvinfo : EIATTR_FRAME_SIZE
	.align		4
.L_131:
        /*0264*/ 	.byte	0x04, 0x11
        /*0266*/ 	.short	(.L_133 - .L_132)
	.align		4
.L_132:
        /*0268*/ 	.word	index@(_ZN50_GLOBAL__N__f31458b2_17_RangeFactories_cu_38772b0829elementwise_kernel_with_indexIlZZZN2at6native17logspace_cuda_outERKN3c106ScalarES6_ldRNS1_6TensorEENKUlvE_clEvENKUlvE0_clEvEUllE_EEvT_T0_PN15function_traitsISD_E11result_typeE)
        /*026c*/ 	.word	0x00000000


	//----- nvinfo : EIATTR_REGCOUNT
	.align		4
.L_133:
        /*0270*/ 	.byte	0x04, 0x2f
        /*0272*/ 	.short	(.L_135 - .L_134)
	.align		4
.L_134:
        /*0274*/ 	.word	index@(_ZN50_GLOBAL__N__f31458b2_17_RangeFactories_cu_38772b0829elementwise_kernel_with_indexIiZZZN2at6native17logspace_cuda_outERKN3c106ScalarES6_ldRNS1_6TensorEENKUlvE_clEvENKUlvE1_clEvEUllE_EEvT_T0_PN15function_traitsISD_E11result_typeE)
        /*0278*/ 	.word	0x0000000a


	//----- nvinfo : EIATTR_FRAME_SIZE
	.align		4
.L_135:
        /*027c*/ 	.byte	0x04, 0x11
        /*027e*/ 	.short	(.L_137 - .L_136)
	.align		4
.L_136:
        /*0280*/ 	.word	index@(_ZN50_GLOBAL__N__f31458b2_17_RangeFactories_cu_38772b0829elementwise_kernel_with_indexIiZZZN2at6native17logspace_cuda_outERKN3c106ScalarES6_ldRNS1_6TensorEENKUlvE_clEvENKUlvE1_clEvEUllE_EEvT_T0_PN15function_traitsISD_E11result_typeE)
        /*0284*/ 	.word	0x00000000


	//----- nvinfo : EIATTR_REGCOUNT
	.align		4
.L_137:
        /*0288*/ 	.byte	0x04, 0x2f
        /*028a*/ 	.short	(.L_139 - .L_138)
	.align		4
.L_138:
        /*028c*/ 	.word	index@(_ZN50_GLOBAL__N__f31458b2_17_RangeFactories_cu_38772b0829elementwise_kernel_with_indexIlZZZN2at6native17logspace_cuda_outERKN3c106ScalarES6_ldRNS1_6TensorEENKUlvE_clEvENKUlvE1_clEvEUllE_EEvT_T0_PN15function_traitsISD_E11result_typeE)
        /*0290*/ 	.word	0x00000008


	//----- nvinfo : EIATTR_FRAME_SIZE
	.align		4
.L_139:
        /*0294*/ 	.byte	0x04, 0x11
        /*0296*/ 	.short	(.L_141 - .L_140)
	.align		4
.L_140:
        /*0298*/ 	.word	index@(_ZN50_GLOBAL__N__f31458b2_17_RangeFactories_cu_38772b0829elementwise_kernel_with_indexIlZZZN2at6native17logspace_cuda_outERKN3c106ScalarES6_ldRNS1_6TensorEENKUlvE_clEvENKUlvE1_clEvEUllE_EEvT_T0_PN15function_traitsISD_E11result_typeE)
        /*029c*/ 	.word	0x00000000


	//----- nvinfo : EIATTR_REGCOUNT
	.align		4
.L_141:
        /*02a0*/ 	.byte	0x04, 0x2f
        /*02a2*/ 	.short	(.L_143 - .L_142)
	.align		4
.L_142:
        /*02a4*/ 	.word	index@(_ZN50_GLOBAL__N__f31458b2_17_RangeFactories_cu_38772b0829elementwise_kernel_with_indexIiZZZN2at6native17logspace_cuda_outERKN3c106ScalarES6_ldRNS1_6TensorEENKUlvE_clEvENKUlvE2_clEvEUllE_EEvT_T0_PN15function_traitsISD_E11result_typeE)
        /*02a8*/ 	.word	0x00000009


	//----- nvinfo : EIATTR_FRAME_SIZE
	.align		4
.L_143:
        /*02ac*/ 	.byte	0x04, 0x11
        /*02ae*/ 	.short	(.L_145 - .L_144)
	.align		4
.L_144:
        /*02b0*/ 	.word	index@(_ZN50_GLOBAL__N__f31458b2_17_RangeFactories_cu_38772b0829elementwise_kernel_with_indexIiZZZN2at6native17logspace_cuda_outERKN3c106ScalarES6_ldRNS1_6TensorEENKUlvE_clEvENKUlvE2_clEvEUllE_EEvT_T0_PN15function_traitsISD_E11result_typeE)
        /*02b4*/ 	.word	0x00000000


	//----- nvinfo : EIATTR_REGCOUNT
	.align		4
.L_145:
        /*02b8*/ 	.byte	0x04, 0x2f
        /*02ba*/ 	.short	(.L_147 - .L_146)
	.align		4
.L_146:
        /*02bc*/ 	.word	index@(_ZN50_GLOBAL__N__f31458b2_17_RangeFactories_cu_38772b0829elementwise_kernel_with_indexIlZZZN2at6native17logspace_cuda_outERKN3c106ScalarES6_ldRNS1_6TensorEENKUlvE_clEvENKUlvE2_clEvEUllE_EEvT_T0_PN15function_traitsISD_E11result_typeE)
        /*02c0*/ 	.word	0x00000009


	//----- nvinfo : EIATTR_FRAME_SIZE
	.align		4
.L_147:
        /*02c4*/ 	.byte	0x04, 0x11
        /*02c6*/ 	.short	(.L_149 - .L_148)
	.align		4
.L_148:
        /*02c8*/ 	.word	index@(_ZN50_GLOBAL__N__f31458b2_17_RangeFactories_cu_38772b0829elementwise_kernel_with_indexIlZZZN2at6native17logspace_cuda_outERKN3c106ScalarES6_ldRNS1_6TensorEENKUlvE_clEvENKUlvE2_clEvEUllE_EEvT_T0_PN15function_traitsISD_E11result_typeE)
        /*02cc*/ 	.word	0x00000000


	//----- nvinfo : EIATTR_REGCOUNT
	.align		4
.L_149:
        /*02d0*/ 	.byte	0x04, 0x2f
        /*02d2*/ 	.short	(.L_151 - .L_150)
	.align		4
.L_150:
        /*02d4*/ 	.word	index@(_ZN50_GLOBAL__N__f31458b2_17_RangeFactories_cu_38772b0829elementwise_kernel_with_indexIiZZZN2at6native17logspace_cuda_outERKN3c106ScalarES6_ldRNS1_6TensorEENKUlvE_clEvENKUlvE3_clEvEUllE_EEvT_T0_PN15function_traitsISD_E11result_typeE)
        /*02d8*/ 	.word	0x0000000a


	//----- nvinfo : EIATTR_FRAME_SIZE
	.align		4
.L_151:
        /*02dc*/ 	.byte	0x04, 0x11
        /*02de*/ 	.short	(.L_153 - .L_152)
	.align		4
.L_152:
        /*02e0*/ 	.word	index@(_ZN50_GLOBAL__N__f31458b2_17_RangeFactories_cu_38772b0829elementwise_kernel_with_indexIiZZZN2at6native17logspace_cuda_outERKN3c106ScalarES6_ldRNS1_6TensorEENKUlvE_clEvENKUlvE3_clEvEUllE_EEvT_T0_PN15function_traitsISD_E11result_typeE)
        /*02e4*/ 	.word	0x00000000


	//----- nvinfo : EIATTR_REGCOUNT
	.align		4
.L_153:
        /*02e8*/ 	.byte	0x04, 0x2f
        /*02ea*/ 	.short	(.L_155 - .L_154)
	.align		4
.L_154:
        /*02ec*/ 	.word	index@(_ZN50_GLOBAL__N__f31458b2_17_RangeFactories_cu_38772b0829elementwise_kernel_with_indexIlZZZN2at6native17logspace_cuda_outERKN3c106ScalarES6_ldRNS1_6TensorEENKUlvE_clEvENKUlvE3_clEvEUllE_EEvT_T0_PN15function_traitsISD_E11result_typeE)
        /*02f0*/ 	.word	0x00000008


	//----- nvinfo : EIATTR_FRAME_SIZE
	.align		4
.L_155:
        /*02f4*/ 	.byte	0x04, 0x11
        /*02f6*/ 	.short	(.L_157 - .L_156)
	.align		4
.L_156:
        /*02f8*/ 	.word	index@(_ZN50_GLOBAL__N__f31458b2_17_RangeFactories_cu_38772b0829elementwise_kernel_with_indexIlZZZN2at6native17logspace_cuda_outERKN3c106ScalarES6_ldRNS1_6TensorEENKUlvE_clEvENKUlvE3_clEvEUllE_EEvT_T0_PN15function_traitsISD_E11result_typeE)
        /*02fc*/ 	.word	0x00000000


	//----- nvinfo : EIATTR_REGCOUNT
	.align		4
.L_157:
        /*0300*/ 	.byte	0x04, 0x2f
        /*0302*/ 	.short	(.L_159 - .L_158)
	.align		4
.L_158:
        /*0304*/ 	.word	index@(_ZN50_GLOBAL__N__f31458b2_17_RangeFactories_cu_38772b0829elementwise_kernel_with_indexIiZZZN2at6native17logspace_cuda_outERKN3c106ScalarES6_ldRNS1_6TensorEENKUlvE0_clEvENKUlvE_clEvEUllE_EEvT_T0_PN15function_traitsISD_E11result_typeE)
        /*0308*/ 	.word	0x00000020


	//----- nvinfo : EIATTR_FRAME_SIZE
	.align		4
.L_159:
        /*030c*/ 	.byte	0x04, 0x11
        /*030e*/ 	.short	(.L_161 - .L_160)
	.align		4
.L_160:
        /*0310*/ 	.word	index@($_ZN50_GLOBAL__N__f31458b2_17_RangeFactories_cu_38772b0829elementwise_kernel_with_indexIiZZZN2at6native17logspace_cuda_outERKN3c106ScalarES6_ldRNS1_6TensorEENKUlvE0_clEvENKUlvE_clEvEUllE_EEvT_T0_PN15function_traitsISD_E11result_typeE$__internal_accurate_pow)
        /*0314*/ 	.word	0x00000000


	//----- nvinfo : EIATTR_FRAME_SIZE
	.align		4
.L_161:
        /*0318*/ 	.byte	0x04, 0x11
        /*031a*/ 	.short	(.L_163 - .L_162)
	.align		4
.L_162:
        /*031c*/ 	.word	index@(_ZN50_GLOBAL__N__f31458b2_17_RangeFactories_cu_38772b0829elementwise_kernel_with_indexIiZZZN2at6native17logspace_cuda_outERKN3c106ScalarES6_ldRNS1_6TensorEENKUlvE0_clEvENKUlvE_clEvEUllE_EEvT_T0_PN15function_traitsISD_E11result_typeE)
        /*0320*/ 	.word	0x00000000


	//----- nvinfo : EIATTR_REGCOUNT
	.align		4
.L_163:
        /*0324*/ 	.byte	0x04, 0x2f
        /*0326*/ 	.short	(.L_165 - .L_164)
	.align		4
.L_164:
        /*0328*/ 	.word	index@(_ZN50_GLOBAL__N__f31458b2_17_RangeFactories_cu_38772b0829elementwise_kernel_with_indexIlZZZN2at6native17logspace_cuda_outERKN3c106ScalarES6_ldRNS1_6TensorEENKUlvE0_clEvENKUlvE_clEvEUllE_EEvT_T0_PN15function_traitsISD_E11result_typeE)
        /*032c*/ 	.word	0x0000001e


	//----- nvinfo : EIATTR_FRAME_SIZE
	.align		4
.L_165:
        /*0330*/ 	.byte	0x04, 0x11
        /*0332*/ 	.short	(.L_167 - .L_166)
	.align		4
.L_166:
        /*0334*/ 	.word	index@($_ZN50_GLOBAL__N__f31458b2_17_RangeFactories_cu_38772b0829elementwise_kernel_with_indexIlZZZN2at6native17logspace_cuda_outERKN3c106ScalarES6_ldRNS1_6TensorEENKUlvE0_clEvENKUlvE_clEvEUllE_EEvT_T0_PN15function_traitsISD_E11result_typeE$__internal_accurate_pow)
        /*0338*/ 	.word	0x00000000


	//----- nvinfo : EIATTR_FRAME_SIZE
	.align		4
.L_167:
        /*033c*/ 	.byte	0x04, 0x11
        /*033e*/ 	.short	(.L_169 - .L_168)
	.align		4
.L_168:
        /*0340*/ 	.word	index@(_ZN50_GLOBAL__N__f31458b2_17_RangeFactories_cu_38772b0829elementwise_kernel_with_indexIlZZZN2at6native17logspace_cuda_outERKN3c106ScalarES6_ldRNS1_6TensorEENKUlvE0_clEvENKUlvE_clEvEUllE_EEvT_T0_PN15function_traitsISD_E11result_typeE)
        /*0344*/ 	.word	0x00000000


	//----- nvinfo : EIATTR_REGCOUNT
	.align		4
.L_169:
        /*0348*/ 	.byte	0x04, 0x2f
        /*034a*/ 	.short	(.L_171 - .L_170)
	.align		4
.L_170:
        /*034c*/ 	.word	index@(_ZN50_GLOBAL__N__f31458b2_17_RangeFactories_cu_38772b0829elementwise_kernel_with_indexIiZZZN2at6native17logspace_cuda_outERKN3c106ScalarES6_ldRNS1_6TensorEENKUlvE0_clEvENKUlvE0_clEvEUllE_EEvT_T0_PN15function_traitsISD_E11result_typeE)
        /*0350*/ 	.word	0x0000000e


	//----- nvinfo : EIATTR_FRAME_SIZE
	.align		4
.L_171:
        /*0354*/ 	.byte	0x04, 0x11
        /*0356*/ 	.short	(.L_173 - .L_172)
	.align		4
.L_172:
        /*0358*/ 	.word	index@(_ZN50_GLOBAL__N__f31458b2_17_RangeFactories_cu_38772b0829elementwise_kernel_with_indexIiZZZN2at6native17logspace_cuda_outERKN3c106ScalarES6_ldRNS1_6TensorEENKUlvE0_clEvENKUlvE0_clEvEUllE_EEvT_T0_PN15function_traitsISD_E11result_typeE)
        /*035c*/ 	.word	0x00000000


	//----- nvinfo : EIATTR_REGCOUNT
	.align		4
.L_173:
        /*0360*/ 	.byte	0x04, 0x2f
        /*0362*/ 	.short	(.L_175 - .L_174)
	.align		4
.L_174:
        /*0364*/ 	.word	index@(_ZN50_GLOBAL__N__f31458b2_17_RangeFactories_cu_38772b0829elementwise_kernel_with_indexIlZZZN2at6native17logspace_cuda_outERKN3c106ScalarES6_ldRNS1_6TensorEENKUlvE0_clEvENKUlvE0_clEvEUllE_EEvT_T0_PN15function_traitsISD_E11result_typeE)
        /*0368*/ 	.word	0x0000000a


	//----- nvinfo : EIATTR_FRAME_SIZE
	.align		4
.L_175:
        /*036c*/ 	.byte	0x04, 0x11
        /*036e*/ 	.short	(.L_177 - .L_176)
	.align		4
.L_176:
        /*0370*/ 	.word	index@(_ZN50_GLOBAL__N__f31458b2_17_RangeFactories_cu_38772b0829elementwise_kernel_with_indexIlZZZN2at6native17logspace_cuda_outERKN3c106ScalarES6_ldRNS1_6TensorEENKUlvE0_clEvENKUlvE0_clEvEUllE_EEvT_T0_PN15function_traitsISD_E11result_typeE)
        /*0374*/ 	.word	0x00000000


	//----- nvinfo : EIATTR_REGCOUNT
	.align		4
.L_177:
        /*0378*/ 	.byte	0x04, 0x2f
        /*037a*/ 	.short	(.L_179 - .L_178)
	.align		4
.L_178:
        /*037c*/ 	.word	index@(_ZN50_GLOBAL__N__f31458b2_17_RangeFactories_cu_38772b0829elementwise_kernel_with_indexIiZZZN2at6native17logspace_cuda_outERKN3c106ScalarES6_ldRNS1_6TensorEENKUlvE0_clEvENKUlvE1_clEvEUllE_EEvT_T0_PN15function_traitsISD_E11result_typeE)
        /*0380*/ 	.word	0x00000028


	//----- nvinfo : EIATTR_FRAME_SIZE
	.align		4
.L_179:
        /*0384*/ 	.byte	0x04, 0x11
        /*0386*/ 	.short	(.L_181 - .L_180)
	.align		4
.L_180:
        /*0388*/ 	.word	index@($_ZN50_GLOBAL__N__f31458b2_17_RangeFactories_cu_38772b0829elementwise_kernel_with_indexIiZZZN2at6native17logspace_cuda_outERKN3c106ScalarES6_ldRNS1_6TensorEENKUlvE0_clEvENKUlvE1_clEvEUllE_EEvT_T0_PN15function_traitsISD_E11result_typeE$__internal_trig_reduction_slowpathd)
        /*038c*/ 	.word	0x00000028


	//----- nvinfo : EIATTR_FRAME_SIZE
	.align		4
.L_181:
        /*0390*/ 	.byte	0x04, 0x11
        /*0392*/ 	.short	(.L_183 - .L_182)
	.align		4
.L_182:
        /*0394*/ 	.word	index@($__internal_3_$__cuda_sm20_div_rn_f64_full)
        /*0398*/ 	.word	0x00000028


	//----- nvinfo : EIATTR_FRAME_SIZE
	.align		4
.L_183:
        /*039c*/ 	.byte	0x04, 0x11
        /*039e*/ 	.short	(.L_185 - .L_184)
	.align		4
.L_184:
        /*03a0*/ 	.word	index@(_ZN50_GLOBAL__N__f31458b2_17_RangeFactories_cu_38772b0829elementwise_kernel_with_indexIiZZZN2at6native17logspace_cuda_outERKN3c106ScalarES6_ldRNS1_6TensorEENKUlvE0_clEvENKUlvE1_clEvEUllE_EEvT_T0_PN15function_traitsISD_E11result_typeE)
        /*03a4*/ 	.word	0x00000028


	//----- nvinfo : EIATTR_REGCOUNT
	.align		4
.L_185:
        /*03a8*/ 	.byte	0x04, 0x2f
        /*03aa*/ 	.short	(.L_187 - .L_186)
	.align		4
.L_186:
        /*03ac*/ 	.word	index@(_ZN50_GLOBAL__N__f31458b2_17_RangeFactories_cu_38772b0829elementwise_kernel_with_indexIlZZZN2at6native17logspace_cuda_outERKN3c106ScalarES6_ldRNS1_6TensorEENKUlvE0_clEvENKUlvE1_clEvEUllE_EEvT_T0_PN15function_traitsISD_E11result_typeE)
        /*03b0*/ 	.word	0x00000028


	//----- nvinfo : EIATTR_FRAME_SIZE
	.align		4
.L_187:
        /*03b4*/ 	.byte	0x04, 0x11
        /*03b6*/ 	.short	(.L_189 - .L_188)
	.align		4
.L_188:
        /*03b8*/ 	.word	index@($_ZN50_GLOBAL__N__f31458b2_17_RangeFactories_cu_38772b0829elementwise_kernel_with_indexIlZZZN2at6native17logspace_cuda_outERKN3c106ScalarES6_ldRNS1_6TensorEENKUlvE0_clEvENKUlvE1_clEvEUllE_EEvT_T0_PN15function_traitsISD_E11result_typeE$__internal_trig_reduction_slowpathd)
        /*03bc*/ 	.word	0x00000028


	//----- nvinfo : EIATTR_FRAME_SIZE
	.align		4
.L_189:
        /*03c0*/ 	.byte	0x04, 0x11
        /*03c2*/ 	.short	(.L_191 - .L_190)
	.align		4
.L_190:
        /*03c4*/ 	.word	index@($__internal_2_$__cuda_sm20_div_rn_f64_full)
        /*03c8*/ 	.word	0x00000028


	//----- nvinfo : EIATTR_FRAME_SIZE
	.align		4
.L_191:
        /*03cc*/ 	.byte	0x04, 0x11
        /*03ce*/ 	.short	(.L_193 - .L_192)
	.align		4
.L_192:
        /*03d0*/ 	.word	index@(_ZN50_GLOBAL__N__f31458b2_17_RangeFactories_cu_38772b0829elementwise_kernel_with_indexIlZZZN2at6native17logspace_cuda_outERKN3c106ScalarES6_ldRNS1_6TensorEENKUlvE0_clEvENKUlvE1_clEvEUllE_EEvT_T0_PN15function_traitsISD_E11result_typeE)
        /*03d4*/ 	.word	0x00000028


	//----- nvinfo : EIATTR_REGCOUNT
	.align		4
.L_193:
        /*03d8*/ 	.byte	0x04, 0x2f
        /*03da*/ 	.short	(.L_195 - .L_194)
	.align		4
.L_194:
        /*03dc*/ 	.word	index@(_ZN50_GLOBAL__N__f31458b2_17_RangeFactories_cu_38772b0829elementwise_kernel_with_indexIiZZZN2at6native17logspace_cuda_outERKN3c106ScalarES6_ldRNS1_6TensorEENKUlvE0_clEvENKUlvE2_clEvEUllE_EEvT_T0_PN15function_traitsISD_E11result_typeE)
        /*03e0*/ 	.word	0x0000001c


	//----- nvinfo : EIATTR_FRAME_SIZE
	.align		4
.L_195:
        /*03e4*/ 	.byte	0x04, 0x11
        /*03e6*/ 	.short	(.L_197 - .L_196)
	.align		4
.L_196:
        /*03e8*/ 	.word	index@($__internal_1_$__cuda_sm3x_div_rn_ftz_f32_slowpath)
        /*03ec*/ 	.word	0x00000000


	//----- nvinfo : EIATTR_FRAME_SIZE
	.align		4
.L_197:
        /*03f0*/ 	.byte	0x04, 0x11
        /*03f2*/ 	.short	(.L_199 - .L_198)
	.align		4
.L_198:
        /*03f4*/ 	.word	index@(_ZN50_GLOBAL__N__f31458b2_17_RangeFactories_cu_38772b0829elementwise_kernel_with_indexIiZZZN2at6native17logspace_cuda_outERKN3c106ScalarES6_ldRNS1_6TensorEENKUlvE0_clEvENKUlvE2_clEvEUllE_EEvT_T0_PN15function_traitsISD_E11result_typeE)
        /*03f8*/ 	.word	0x00000000


	//----- nvinfo : EIATTR_REGCOUNT
	.align		4
.L_199:
        /*03fc*/ 	.byte	0x04, 0x2f
        /*03fe*/ 	.short	(.L_201 - .L_200)
	.align		4
.L_200:
        /*0400*/ 	.word	index@(_ZN50_GLOBAL__N__f31458b2_17_RangeFactories_cu_38772b0829elementwise_kernel_with_indexIlZZZN2at6native17logspace_cuda_outERKN3c106ScalarES6_ldRNS1_6TensorEENKUlvE0_clEvENKUlvE2_clEvEUllE_EEvT_T0_PN15function_traitsISD_E11result_typeE)
        /*0404*/ 	.word	0x0000001c


	//----- nvinfo : EIATTR_FRAME_SIZE
	.align		4
.L_201:
        /*0408*/ 	.byte	0x04, 0x11
        /*040a*/ 	.short	(.L_203 - .L_202)
	.align		4
.L_202:
        /*040c*/ 	.word	index@($__internal_0_$__cuda_sm3x_div_rn_ftz_f32_slowpath)
        /*0410*/ 	.word	0x00000000


	//----- nvinfo : EIATTR_FRAME_SIZE
	.align		4
.L_203:
        /*0414*/ 	.byte	0x04, 0x11
        /*0416*/ 	.short	(.L_205 - .L_204)
	.align		4
.L_204:
        /*0418*/ 	.word	index@(_ZN50_GLOBAL__N__f31458b2_17_RangeFactories_cu_38772b0829elementwise_kernel_with_indexIlZZZN2at6native17logspace_cuda_outERKN3c106ScalarES6_ldRNS1_6TensorEENKUlvE0_clEvENKUlvE2_clEvEUllE_EEvT_T0_PN15function_traitsISD_E11result_typeE)
        /*041c*/ 	.word	0x00000000


	//----- nvinfo : EIATTR_REGCOUNT
	.align		4
.L_205:
        /*0420*/ 	.byte	0x04, 0x2f
        /*0422*/ 	.short	(.L_207 - .L_206)
	.align		4
.L_206:
        /*0424*/ 	.word	index@(_ZN50_GLOBAL__N__f31458b2_17_RangeFactories_cu_38772b0829elementwise_kernel_with_indexIiZZZN2at6native17logspace_cuda_outERKN3c106ScalarES6_ldRNS1_6TensorEENKUlvE0_clEvENKUlvE3_clEvEUllE_EEvT_T0_PN15function_traitsISD_E11result_typeE)
        /*0428*/ 	.word	0x0000000c


	//----- nvinfo : EIATTR_FRAME_SIZE
	.align		4
.L_207:
        /*042c*/ 	.byte	0x04, 0x11
        /*042e*/ 	.short	(.L_209 - .L_208)
	.align		4
.L_208:
        /*0430*/ 	.word	index@(_ZN50_GLOBAL__N__f31458b2_17_RangeFactories_cu_38772b0829elementwise_kernel_with_indexIiZZZN2at6native17logspace_cuda_outERKN3c106ScalarES6_ldRNS1_6TensorEENKUlvE0_clEvENKUlvE3_clEvEUllE_EEvT_T0_PN15function_traitsISD_E11result_typeE)
        /*0434*/ 	.word	0x00000000


	//----- nvinfo : EIATTR_REGCOUNT
	.align		4
.L_209:
        /*0438*/ 	.byte	0x04, 0x2f
        /*043a*/ 	.short	(.L_211 - .L_210)
	.align		4
.L_210:
        /*043c*/ 	.word	index@(_ZN50_GLOBAL__N__f31458b2_17_RangeFactories_cu_38772b0829elementwise_kernel_with_indexIlZZZN2at6native17logspace_cuda_outERKN3c106ScalarES6_ldRNS1_6TensorEENKUlvE0_clEvENKUlvE3_clEvEUllE_EEvT_T0_PN15function_traitsISD_E11result_typeE)
        /*0440*/ 	.word	0x0000000a


	//----- nvinfo : EIATTR_FRAME_SIZE
	.align		4
.L_211:
        /*0444*/ 	.byte	0x04, 0x11
        /*0446*/ 	.short	(.L_213 - .L_212)
	.align		4
.L_212:
        /*0448*/ 	.word	index@(_ZN50_GLOBAL__N__f31458b2_17_RangeFactories_cu_38772b0829elementwise_kernel_with_indexIlZZZN2at6native17logspace_cuda_outERKN3c106ScalarES6_ldRNS1_6TensorEENKUlvE0_clEvENKUlvE3_clEvEUllE_EEvT_T0_PN15function_traitsISD_E11result_typeE)
        /*044c*/ 	.word	0x00000000


	//----- nvinfo : EIATTR_REGCOUNT
	.align		4
.L_213:
        /*0450*/ 	.byte	0x04, 0x2f
        /*0452*/ 	.short	(.L_215 - .L_214)
	.align		4
.L_214:
        /*0454*/ 	.word	index@(_ZN50_GLOBAL__N__f31458b2_17_RangeFactories_cu_38772b0829elementwise_kernel_with_indexIiZZZN2at6native17logspace_cuda_outERKN3c106ScalarES6_ldRNS1_6TensorEENKUlvE0_clEvENKUlvE4_clEvEUllE_EEvT_T0_PN15function_traitsISD_E11result_typeE)
        /*0458*/ 	.word	0x0000000a


	//----- nvinfo : EIATTR_FRAME_SIZE
	.align		4
.L_215:
        /*045c*/ 	.byte	0x04, 0x11
        /*045e*/ 	.short	(.L_217 - .L_216)
	.align		4
.L_216:
        /*0460*/ 	.word	index@(_ZN50_GLOBAL__N__f31458b2_17_RangeFactories_cu_38772b0829elementwise_kernel_with_indexIiZZZN2at6native17logspace_cuda_outERKN3c106ScalarES6_ldRNS1_6TensorEENKUlvE0_clEvENKUlvE4_clEvEUllE_EEvT_T0_PN15function_traitsISD_E11result_typeE)
        /*0464*/ 	.word	0x00000000


	//----- nvinfo : EIATTR_REGCOUNT
	.align		4
.L_217:
        /*0468*/ 	.byte	0x04, 0x2f
        /*046a*/ 	.short	(.L_219 - .L_218)
	.align		4
.L_218:
        /*046c*/ 	.word	index@(_ZN50_GLOBAL__N__f31458b2_17_RangeFactories_cu_38772b0829elementwise_kernel_with_indexIlZZZN2at6native17logspace_cuda_outERKN3c106ScalarES6_ldRNS1_6TensorEENKUlvE0_clEvENKUlvE4_clEvEUllE_EEvT_T0_PN15function_traitsISD_E11result_typeE)
        /*0470*/ 	.word	0x00000009


	//----- nvinfo : EIATTR_FRAME_SIZE
	.align		4
.L_219:
        /*0474*/ 	.byte	0x04, 0x11
        /*0476*/ 	.short	(.L_221 - .L_220)
	.align		4
.L_220:
        /*0478*/ 	.word	index@(_ZN50_GLOBAL__N__f31458b2_17_RangeFactories_cu_38772b0829elementwise_kernel_with_indexIlZZZN2at6native17logspace_cuda_outERKN3c106ScalarES6_ldRNS1_6TensorEENKUlvE0_clEvENKUlvE4_clEvEUllE_EEvT_T0_PN15function_traitsISD_E11result_typeE)
        /*047c*/ 	.word	0x00000000


	//----- nvinfo : EIATTR_REGCOUNT
	.align		4
.L_221:
        /*0480*/ 	.byte	0x04, 0x2f
        /*0482*/ 	.short	(.L_223 - .L_222)
	.align		4
.L_222:
        /*0484*/ 	.word	index@(_ZN50_GLOBAL__N__f31458b2_17_RangeFactories_cu_38772b0829elementwise_kernel_with_indexIiZZZN2at6native14range_cuda_outERKN3c106ScalarES6_S6_RNS1_6TensorEENKUlvE_clEvENKUlvE_clEvEUllE_EEvT_T0_PN15function_traitsISD_E11result_typeE)
        /*0488*/ 	.word	0x00000008


	//----- nvinfo : EIATTR_FRAME_SIZE
	.align		4
.L_223:
        /*048c*/ 	.byte	0x04, 0x11
        /*048e*/ 	.short	(.L_225 - .L_224)
	.align		4
.L_224:
        /*0490*/ 	.word	index@(_ZN50_GLOBAL__N__f31458b2_17_RangeFactories_cu_38772b0829elementwise_kernel_with_indexIiZZZN2at6native14range_cuda_outERKN3c106ScalarES6_S6_RNS1_6TensorEENKUlvE_clEvENKUlvE_clEvEUllE_EEvT_T0_PN15function_traitsISD_E11result_typeE)
        /*0494*/ 	.word	0x00000000


	//----- nvinfo : EIATTR_REGCOUNT
	.align		4
.L_225:
        /*0498*/ 	.byte	0x04, 0x2f
        /*049a*/ 	.short	(.L_227 - .L_226)
	.align		4
.L_226:
        /*049c*/ 	.word	index@(_ZN50_GLOBAL__N__f31458b2_17_RangeFactories_cu_38772b0829elementwise_kernel_with_indexIlZZZN2at6native14range_cuda_outERKN3c106ScalarES6_S6_RNS1_6TensorEENKUlvE_clEvENKUlvE_clEvEUllE_EEvT_T0_PN15function_traitsISD_E11result_typeE)
        /*04a0*/ 	.word	0x00000008


	//----- nvinfo : EIATTR_FRAME_SIZE
	.align		4
.L_227:
        /*04a4*/ 	.byte	0x04, 0x11
        /*04a6*/ 	.short	(.L_229 - .L_228)
	.align		4
.L_228:
        /*04a8*/ 	.word	index@(_ZN50_GLOBAL__N__f31458b2_17_RangeFactories_cu_38772b0829elementwise_kernel_with_indexIlZZZN2at6native14range_cuda_outERKN3c106ScalarES6_S6_RNS1_6TensorEENKUlvE_clEvENKUlvE_clEvEUllE_EEvT_T0_PN15function_traitsISD_E11result_typeE)
        /*04ac*/ 	.word	0x00000000


	//----- nvinfo : EIATTR_REGCOUNT
	.align		4
.L_229:
        /*04b0*/ 	.byte	0x04, 0x2f
        /*04b2*/ 	.short	(.L_231 - .L_230)
	.align		4
.L_230:
        /*04b4*/ 	.word	index@(_ZN50_GLOBAL__N__f31458b2_17_RangeFactories_cu_38772b0829elementwise_kernel_with_indexIiZZZN2at6native14range_cuda_outERKN3c106ScalarES6_S6_RNS1_6TensorEENKUlvE_clEvENKUlvE0_clEvEUllE_EEvT_T0_PN15function_traitsISD_E11result_typeE)
        /*04b8*/ 	.word	0x00000008


	//----- nvinfo : EIATTR_FRAME_SIZE
	.align		4
.L_231:
        /*04bc*/ 	.byte	0x04, 0x11
        /*04be*/ 	.short	(.L_233 - .L_232)
	.align		4
.L_232:
        /*04c0*/ 	.word	index@(_ZN50_GLOBAL__N__f31458b2_17_RangeFactories_cu_38772b0829elementwise_kernel_with_indexIiZZZN2at6native14range_cuda_outERKN3c106ScalarES6_S6_RNS1_6TensorEENKUlvE_clEvENKUlvE0_clEvEUllE_EEvT_T0_PN15function_traitsISD_E11result_typeE)
        /*04c4*/ 	.word	0x00000000


	//----- nvinfo : EIATTR_REGCOUNT
	.align		4
.L_233:
        /*04c8*/ 	.byte	0x04, 0x2f
        /*04ca*/ 	.short	(.L_235 - .L_234)
	.align		4
.L_234:
        /*04cc*/ 	.word	index@(_ZN50_GLOBAL__N__f31458b2_17_RangeFactories_cu_38772b0829elementwise_kernel_with_indexIlZZZN2at6native14range_cuda_outERKN3c106ScalarES6_S6_RNS1_6TensorEENKUlvE_clEvENKUlvE0_clEvEUllE_EEvT_T0_PN15function_traitsISD_E11result_typeE)
        /*04d0*/ 	.word	0x00000008


	//----- nvinfo : EIATTR_FRAME_SIZE
	.align		4
.L_235:
        /*04d4*/ 	.byte	0x04, 0x11
        /*04d6*/ 	.short	(.L_237 - .L_236)
	.align		4
.L_236:
        /*04d8*/ 	.word	index@(_ZN50_GLOBAL__N__f31458b2_17_RangeFactories_cu_38772b0829elementwise_kernel_with_indexIlZZZN2at6native14range_cuda_outERKN3c106ScalarES6_S6_RNS1_6TensorEENKUlvE_clEvENKUlvE0_clEvEUllE_EEvT_T0_PN15function_traitsISD_E11result_typeE)
        /*04dc*/ 	.word	0x00000000


	//----- nvinfo : EIATTR_REGCOUNT
	.align		4
.L_237:
        /*04e0*/ 	.byte	0x04, 0x2f
        /*04e2*/ 	.short	(.L_239 - .L_238)
	.align		4
.L_238:
        /*04e4*/ 	.word	index@(_ZN50_GLOBAL__N__f31458b2_17_RangeFactories_cu_38772b0829elementwise_kernel_with_indexIiZZZN2at6native14range_cuda_outERKN3c106ScalarES6_S6_RNS1_6TensorEENKUlvE_clEvENKUlvE1_clEvEUllE_EEvT_T0_PN15function_traitsISD_E11result_typeE)
        /*04e8*/ 	.word	0x0000000a


	//----- nvinfo : EIATTR_FRAME_SIZE
	.align		4
.L_239:
        /*04ec*/ 	.byte	0x04, 0x11
        /*04ee*/ 	.short	(.L_241 - .L_240)
	.align		4
.L_240:
        /*04f0*/ 	.word	index@(_ZN50_GLOBAL__N__f31458b2_17_RangeFactories_cu_38772b0829elementwise_kernel_with_indexIiZZZN2at6native14range_cuda_outERKN3c106ScalarES6_S6_RNS1_6TensorEENKUlvE_clEvENKUlvE1_clEvEUllE_EEvT_T0_PN15function_traitsISD_E11result_typeE)
        /*04f4*/ 	.word	0x00000000


	//----- nvinfo : EIATTR_REGCOUNT
	.align		4
.L_241:
        /*04f8*/ 	.byte	0x04, 0x2f
        /*04fa*/ 	.short	(.L_243 - .L_242)
	.align		4
.L_242:
        /*04fc*/ 	.word	index@(_ZN50_GLOBAL__N__f31458b2_17_RangeFactories_cu_38772b0829elementwise_kernel_with_indexIlZZZN2at6native14range_cuda_outERKN3c106ScalarES6_S6_RNS1_6TensorEENKUlvE_clEvENKUlvE1_clEvEUllE_EEvT_T0_PN15function_traitsISD_E11result_typeE)
        /*0500*/ 	.word	0x00000008


	//----- nvinfo : EIATTR_FRAME_SIZE
	.align		4
.L_243:
        /*0504*/ 	.byte	0x04, 0x11
        /*0506*/ 	.short	(.L_245 - .L_244)
	.align		4
.L_244:
        /*0508*/ 	.word	index@(_ZN50_GLOBAL__N__f31458b2_17_RangeFactories_cu_38772b0829elementwise_kernel_with_indexIlZZZN2at6native14range_cuda_outERKN3c106ScalarES6_S6_RNS1_6TensorEENKUlvE_clEvENKUlvE1_clEvEUllE_EEvT_T0_PN15function_traitsISD_E11result_typeE)
        /*050c*/ 	.word	0x00000000


	//----- nvinfo : EIATTR_REGCOUNT
	.align		4
.L_245:
        /*0510*/ 	.byte	0x04, 0x2f
        /*0512*/ 	.short	(.L_247 - .L_246)
	.align		4
.L_246:
        /*0514*/ 	.word	index@(_ZN50_GLOBAL__N__f31458b2_17_RangeFactories_cu_38772b0829elementwise_kernel_with_indexIiZZZN2at6native14range_cuda_outERKN3c106ScalarES6_S6_RNS1_6TensorEENKUlvE_clEvENKUlvE2_clEvEUllE_EEvT_T0_PN15function_traitsISD_E11result_typeE)
        /*0518*/ 	.word	0x0000000c


	//----- nvinfo : EIATTR_FRAME_SIZE
	.align		4
.L_247:
        /*051c*/ 	.byte	0x04, 0x11
        /*051e*/ 	.short	(.L_249 - .L_248)
	.align		4
.L_248:
        /*0520*/ 	.word	index@(_ZN50_GLOBAL__N__f31458b2_17_RangeFactories_cu_38772b0829elementwise_kernel_with_indexIiZZZN2at6native14range_cuda_outERKN3c106ScalarES6_S6_RNS1_6TensorEENKUlvE_clEvENKUlvE2_clEvEUllE_EEvT_T0_PN15function_traitsISD_E11result_typeE)
        /*0524*/ 	.word	0x00000000


	//----- nvinfo : EIATTR_REGCOUNT
	.align		4
.L_249:
        /*0528*/ 	.byte	0x04, 0x2f
        /*052a*/ 	.short	(.L_251 - .L_250)
	.align		4
.L_250:
        /*052c*/ 	.word	index@(_ZN50_GLOBAL__N__f31458b2_17_RangeFactories_cu_38772b0829elementwise_kernel_with_indexIlZZZN2at6native14range_cuda_outERKN3c106ScalarES6_S6_RNS1_6TensorEENKUlvE_clEvENKUlvE2_clEvEUllE_EEvT_T0_PN15function_traitsISD_E11result_typeE)
        /*0530*/ 	.word	0x00000008


	//----- nvinfo : EIATTR_FRAME_SIZE
	.align		4
.L_251:
        /*0534*/ 	.byte	0x04, 0x11
        /*0536*/ 	.short	(.L_253 - .L_252)
	.align		4
.L_252:
        /*0538*/ 	.word	index@(_ZN50_GLOBAL__N__f31458b2_17_RangeFactories_cu_38772b0829elementwise_kernel_with_indexIlZZZN2at6native14range_cuda_outERKN3c106ScalarES6_S6_RNS1_6TensorEENKUlvE_clEvENKUlvE2_clEvEUllE_EEvT_T0_PN15function_traitsISD_E11result_typeE)
        /*053c*/ 	.word	0x00000000


	//----- nvinfo : EIATTR_REGCOUNT
	.align		4
.L_253:
        /*0540*/ 	.byte	0x04, 0x2f
        /*0542*/ 	.short	(.L_255 - .L_254)
	.align		4
.L_254:
        /*0544*/ 	.word	index@(_ZN50_GLOBAL__N__f31458b2_17_RangeFactories_cu_38772b0829elementwise_kernel_with_indexIiZZZN2at6native14range_cuda_outERKN3c106ScalarES6_S6_RNS1_6TensorEENKUlvE_clEvENKUlvE3_clEvEUllE_EEvT_T0_PN15function_traitsISD_E11result_typeE)
        /*0548*/ 	.word	0x0000000a


	//----- nvinfo : EIATTR_FRAME_SIZE
	.align		4
.L_255:
        /*054c*/ 	.byte	0x04, 0x11
        /*054e*/ 	.short	(.L_257 - .L_256)
	.align		4
.L_256:
        /*0550*/ 	.word	index@(_ZN50_GLOBAL__N__f31458b2_17_RangeFactories_cu_38772b0829elementwise_kernel_with_indexIiZZZN2at6native14range_cuda_outERKN3c106ScalarES6_S6_RNS1_6TensorEENKUlvE_clEvENKUlvE3_clEvEUllE_EEvT_T0_PN15function_traitsISD_E11result_typeE)
        /*0554*/ 	.word	0x00000000


	//----- nvinfo : EIATTR_REGCOUNT
	.align		4
.L_257:
        /*0558*/ 	.byte	0x04, 0x2f
        /*055a*/ 	.short	(.L_259 - .L_258)
	.align		4
.L_258:
        /*055c*/ 	.word	index@(_ZN50_GLOBAL__N__f31458b2_17_RangeFactories_cu_38772b0829elementwise_kernel_with_indexIlZZZN2at6native14range_cuda_outERKN3c106ScalarES6_S6_RNS1_6TensorEENKUlvE_clEvENKUlvE3_clEvEUllE_EEvT_T0_PN15function_traitsISD_E11result_typeE)
        /*0560*/ 	.word	0x00000008


	//----- nvinfo : EIATTR_FRAME_SIZE
	.align		4
.L_259:
        /*0564*/ 	.byte	0x04, 0x11
        /*0566*/ 	.short	(.L_261 - .L_260)
	.align		4
.L_260:
        /*0568*/ 	.word	index@(_ZN50_GLOBAL__N__f31458b2_17_RangeFactories_cu_38772b0829elementwise_kernel_with_indexIlZZZN2at6native14range_cuda_outERKN3c106ScalarES6_S6_RNS1_6TensorEENKUlvE_clEvENKUlvE3_clEvEUllE_EEvT_T0_PN15function_traitsISD_E11result_typeE)
        /*056c*/ 	.word	0x00000000


	//----- nvinfo : EIATTR_REGCOUNT
	.align		4
.L_261:
        /*0570*/ 	.byte	0x04, 0x2f
        /*0572*/ 	.short	(.L_263 - .L_262)
	.align		4
.L_262:
        /*0574*/ 	.word	index@(_ZN50_GLOBAL__N__f31458b2_17_RangeFactories_cu_38772b0829elementwise_kernel_with_indexIiZZZN2at6native14range_cuda_outERKN3c106ScalarES6_S6_RNS1_6TensorEENKUlvE_clEvENKUlvE4_clEvEUllE_EEvT_T0_PN15function_traitsISD_E11result_typeE)
        /*0578*/ 	.word	0x0000000c


	//----- nvinfo : EIATTR_FRAME_SIZE
	.align		4
.L_263:
        /*057c*/ 	.byte	0x04, 0x11
        /*057e*/ 	.short	(.L_265 - .L_264)
	.align		4
.L_264:
        /*0580*/ 	.word	index@(_ZN50_GLOBAL__N__f31458b2_17_RangeFactories_cu_38772b0829elementwise_kernel_with_indexIiZZZN2at6native14range_cuda_outERKN3c106ScalarES6_S6_RNS1_6TensorEENKUlvE_clEvENKUlvE4_clEvEUllE_EEvT_T0_PN15function_traitsISD_E11result_typeE)
        /*0584*/ 	.word	0x00000000


	//----- nvinfo : EIATTR_REGCOUNT
	.align		4
.L_265:
        /*0588*/ 	.byte	0x04, 0x2f
        /*058a*/ 	.short	(.L_267 - .L_266)
	.align		4
.L_266:
        /*058c*/ 	.word	index@(_ZN50_GLOBAL__N__f31458b2_17_RangeFactories_cu_38772b0829elementwise_kernel_with_indexIlZZZN2at6native14range_cuda_outERKN3c106ScalarES6_S6_RNS1_6TensorEENKUlvE_clEvENKUlvE4_clEvEUllE_EEvT_T0_PN15function_traitsISD_E11result_typeE)
        /*0590*/ 	.word	0x0000000a


	//----- nvinfo : EIATTR_FRAME_SIZE
	.align		4
.L_267:
        /*0594*/ 	.byte	0x04, 0x11
        /*0596*/ 	.short	(.L_269 - .L_268)
	.align		4
.L_268:
        /*0598*/ 	.word	index@(_ZN50_GLOBAL__N__f31458b2_17_RangeFactories_cu_38772b0829elementwise_kernel_with_indexIlZZZN2at6native14range_cuda_outERKN3c106ScalarES6_S6_RNS1_6TensorEENKUlvE_clEvENKUlvE4_clEvEUllE_EEvT_T0_PN15function_traitsISD_E11result_typeE)
        /*059c*/ 	.word	0x00000000


	//----- nvinfo : EIATTR_REGCOUNT
	.align		4
.L_269:
        /*05a0*/ 	.byte	0x04, 0x2f
        /*05a2*/ 	.short	(.L_271 - .L_270)
	.align		4
.L_270:
        /*05a4*/ 	.word	index@(_ZN50_GLOBAL__N__f31458b2_17_RangeFactories_cu_38772b0829elementwise_kernel_with_indexIiZZZN2at6native14range_cuda_outERKN3c106ScalarES6_S6_RNS1_6TensorEENKUlvE_clEvENKUlvE5_clEvEUllE_EEvT_T0_PN15function_traitsISD_E11result_typeE)
        /*05a8*/ 	.word	0x0000000c


	//----- nvinfo : EIATTR_FRAME_SIZE
	.align		4
.L_271:
        /*05ac*/ 	.byte	0x04, 0x11
        /*05ae*/ 	.short	(.L_273 - .L_272)
	.align		4
.L_272:
        /*05b0*/ 	.word	index@(_ZN50_GLOBAL__N__f31458b2_17_RangeFactories_cu_38772b0829elementwise_kernel_with_indexIiZZZN2at6native14range_cuda_outERKN3c106ScalarES6_S6_RNS1_6TensorEENKUlvE_clEvENKUlvE5_clEvEUllE_EEvT_T0_PN15function_traitsISD_E11result_typeE)
        /*05b4*/ 	.word	0x00000000


	//----- nvinfo : EIATTR_REGCOUNT
	.align		4
.L_273:
        /*05b8*/ 	.byte	0x04, 0x2f
        /*05ba*/ 	.short	(.L_275 - .L_274)
	.align		4
.L_274:
        /*05bc*/ 	.word	index@(_ZN50_GLOBAL__N__f31458b2_17_RangeFactories_cu_38772b0829elementwise_kernel_with_indexIlZZZN2at6native14range_cuda_outERKN3c106ScalarES6_S6_RNS1_6TensorEENKUlvE_clEvENKUlvE5_clEvEUllE_EEvT_T0_PN15function_traitsISD_E11result_typeE)
        /*05c0*/ 	.word	0x0000000a


	//----- nvinfo : EIATTR_FRAME_SIZE
	.align		4
.L_275:
        /*05c4*/ 	.byte	0x04, 0x11
        /*05c6*/ 	.short	(.L_277 - .L_276)
	.align		4
.L_276:
        /*05c8*/ 	.word	index@(_ZN50_GLOBAL__N__f31458b2_17_RangeFactories_cu_38772b0829elementwise_kernel_with_indexIlZZZN2at6native14range_cuda_outERKN3c106ScalarES6_S6_RNS1_6TensorEENKUlvE_clEvENKUlvE5_clEvEUllE_EEvT_T0_PN15function_traitsISD_E11result_typeE)
        /*05cc*/ 	.word	0x00000000


	//----- nvinfo : EIATTR_REGCOUNT
	.align		4
.L_277:
        /*05d0*/ 	.byte	0x04, 0x2f
        /*05d2*/ 	.short	(.L_279 - .L_278)
	.align		4
.L_278:
        /*05d4*/ 	.word	index@(_ZN50_GLOBAL__N__f31458b2_17_RangeFactories_cu_38772b0829elementwise_kernel_with_indexIiZZZN2at6native14range_cuda_outERKN3c106ScalarES6_S6_RNS1_6TensorEENKUlvE_clEvENKUlvE6_clEvEUllE_EEvT_T0_PN15function_traitsISD_E11result_typeE)
        /*05d8*/ 	.word	0x0000000c


	//----- nvinfo : EIATTR_FRAME_SIZE
	.align		4
.L_279:
        /*05dc*/ 	.byte	0x04, 0x11
        /*05de*/ 	.short	(.L_281 - .L_280)
	.align		4
.L_280:
        /*05e0*/ 	.word	index@(_ZN50_GLOBAL__N__f31458b2_17_RangeFactories_cu_38772b0829elementwise_kernel_with_indexIiZZZN2at6native14range_cuda_outERKN3c106ScalarES6_S6_RNS1_6TensorEENKUlvE_clEvENKUlvE6_clEvEUllE_EEvT_T0_PN15function_traitsISD_E11result_typeE)
        /*05e4*/ 	.word	0x00000000


	//----- nvinfo : EIATTR_REGCOUNT
	.align		4
.L_281:
        /*05e8*/ 	.byte	0x04, 0x2f
        /*05ea*/ 	.short	(.L_283 - .L_282)
	.align		4
.L_282:
        /*05ec*/ 	.word	index@(_ZN50_GLOBAL__N__f31458b2_17_RangeFactories_cu_38772b0829elementwise_kernel_with_indexIlZZZN2at6native14range_cuda_outERKN3c106ScalarES6_S6_RNS1_6TensorEENKUlvE_clEvENKUlvE6_clEvEUllE_EEvT_T0_PN15function_traitsISD_E11result_typeE)
        /*05f0*/ 	.word	0x00000008


	//----- nvinfo : EIATTR_FRAME_SIZE
	.align		4
.L_283:
        /*05f4*/ 	.byte	0x04, 0x11
        /*05f6*/ 	.short	(.L_285 - .L_284)
	.align		4
.L_284:
        /*05f8*/ 	.word	index@(_ZN50_GLOBAL__N__f31458b2_17_RangeFactories_cu_38772b0829elementwise_kernel_with_indexIlZZZN2at6native14range_cuda_outERKN3c106ScalarES6_S6_RNS1_6TensorEENKUlvE_clEvENKUlvE6_clEvEUllE_EEvT_T0_PN15function_traitsISD_E11result_typeE)
        /*05fc*/ 	.word	0x00000000


	//----- nvinfo : EIATTR_REGCOUNT
	.align		4
.L_285:
        /*0600*/ 	.byte	0x04, 0x2f
        /*0602*/ 	.short	(.L_287 - .L_286)
	.align		4
.L_286:
        /*0604*/ 	.word	index@(_ZN50_GLOBAL__N__f31458b2_17_RangeFactories_cu_38772b0829elementwise_kernel_with_indexIiZZZN2at6native15arange_cuda_outERKN3c106ScalarES6_S6_RNS1_6TensorEENKUlvE_clEvENKUlvE_clEvEUllE_EEvT_T0_PN15function_traitsISD_E11result_typeE)
        /*0608*/ 	.word	0x00000008


	//----- nvinfo : EIATTR_FRAME_SIZE
	.align		4
.L_287:
        /*060c*/ 	.byte	0x04, 0x11
        /*060e*/ 	.short	(.L_289 - .L_288)
	.align		4
.L_288:
        /*0610*/ 	.word	index@(_ZN50_GLOBAL__N__f31458b2_17_RangeFactories_cu_38772b0829elementwise_kernel_with_indexIiZZZN2at6native15arange_cuda_outERKN3c106ScalarES6_S6_RNS1_6TensorEENKUlvE_clEvENKUlvE_clEvEUllE_EEvT_T0_PN15function_traitsISD_E11result_typeE)
        /*0614*/ 	.word	0x00000000


	//----- nvinfo : EIATTR_REGCOUNT
	.align		4
.L_289:
        /*0618*/ 	.byte	0x04, 0x2f
        /*061a*/ 	.short	(.L_291 - .L_290)
	.align		4
.L_290:
        /*061c*/ 	.word	index@(_ZN50_GLOBAL__N__f31458b2_17_RangeFactories_cu_38772b0829elementwise_kernel_with_indexIlZZZN2at6native15arange_cuda_outERKN3c106ScalarES6_S6_RNS1_6TensorEENKUlvE_clEvENKUlvE_clEvEUllE_EEvT_T0_PN15function_traitsISD_E11result_typeE)
        /*0620*/ 	.word	0x00000008


	//----- nvinfo : EIATTR_FRAME_SIZE
	.align		4
.L_291:
        /*0624*/ 	.byte	0x04, 0x11
        /*0626*/ 	.short	(.L_293 - .L_292)
	.align		4
.L_292:
        /*0628*/ 	.word	index@(_ZN50_GLOBAL__N__f31458b2_17_RangeFactories_cu_38772b0829elementwise_kernel_with_indexIlZZZN2at6native15arange_cuda_outERKN3c106ScalarES6_S6_RNS1_6TensorEENKUlvE_clEvENKUlvE_clEvEUllE_EEvT_T0_PN15function_traitsISD_E11result_typeE)
        /*062c*/ 	.word	0x00000000


	//----- nvinfo : EIATTR_REGCOUNT
	.align		4
.L_293:
        /*0630*/ 	.byte	0x04, 0x2f
        /*0632*/ 	.short	(.L_295 - .L_294)
	.align		4
.L_294:
        /*0634*/ 	.word	index@(_ZN50_GLOBAL__N__f31458b2_17_RangeFactories_cu_38772b0829elementwise_kernel_with_indexIiZZZN2at6native15arange_cuda_outERKN3c106ScalarES6_S6_RNS1_6TensorEENKUlvE_clEvENKUlvE0_clEvEUllE_EEvT_T0_PN15function_traitsISD_E11result_typeE)
        /*0638*/ 	.word	0x00000008


	//----- nvinfo : EIATTR_FRAME_SIZE
	.align		4
.L_295:
        /*063c*/ 	.byte	0x04, 0x11
        /*063e*/ 	.short	(.L_297 - .L_296)
	.align		4
.L_296:
        /*0640*/ 	.word	index@(_ZN50_GLOBAL__N__f31458b2_17_RangeFactories_cu_38772b0829elementwise_kernel_with_indexIiZZZN2at6native15arange_cuda_outERKN3c106ScalarES6_S6_RNS1_6TensorEENKUlvE_clEvENKUlvE0_clEvEUllE_EEvT_T0_PN15function_traitsISD_E11result_typeE)
        /*0644*/ 	.word	0x00000000


	//----- nvinfo : EIATTR_REGCOUNT
	.align		4
.L_297:
        /*0648*/ 	.byte	0x04, 0x2f
        /*064a*/ 	.short	(.L_299 - .L_298)
	.align		4
.L_298:
        /*064c*/ 	.word	index@(_ZN50_GLOBAL__N__f31458b2_17_RangeFactories_cu_38772b0829elementwise_kernel_with_indexIlZZZN2at6native15arange_cuda_outERKN3c106ScalarES6_S6_RNS1_6TensorEENKUlvE_clEvENKUlvE0_clEvEUllE_EEvT_T0_PN15function_traitsISD_E11result_typeE)
        /*0650*/ 	.word	0x00000008


	//----- nvinfo : EIATTR_FRAME_SIZE
	.align		4
.L_299:
        /*0654*/ 	.byte	0x04, 0x11
        /*0656*/ 	.short	(.L_301 - .L_300)
	.align		4
.L_300:
        /*0658*/ 	.word	index@(_ZN50_GLOBAL__N__f31458b2_17_RangeFactories_cu_38772b0829elementwise_kernel_with_indexIlZZZN2at6native15arange_cuda_outERKN3c106ScalarES6_S6_RNS1_6TensorEENKUlvE_clEvENKUlvE0_clEvEUllE_EEvT_T0_PN15function_traitsISD_E11result_typeE)
        /*065c*/ 	.word	0x00000000


	//----- nvinfo : EIATTR_REGCOUNT
	.align		4
.L_301:
        /*0660*/ 	.byte	0x04, 0x2f
        /*0662*/ 	.short	(.L_303 - .L_302)
	.align		4
.L_302:
        /*0664*/ 	.word	index@(_ZN50_GLOBAL__N__f31458b2_17_RangeFactories_cu_38772b0829elementwise_kernel_with_indexIiZZZN2at6native15arange_cuda_outERKN3c106ScalarES6_S6_RNS1_6TensorEENKUlvE_clEvENKUlvE1_clEvEUllE_EEvT_T0_PN15function_traitsISD_E11result_typeE)
        /*0668*/ 	.word	0x0000000a


	//----- nvinfo : EIATTR_FRAME_SIZE
	.align		4
.L_303:
        /*066c*/ 	.byte	0x04, 0x11
        /*066e*/ 	.short	(.L_305 - .L_304)
	.align		4
.L_304:
        /*0670*/ 	.word	index@(_ZN50_GLOBAL__N__f31458b2_17_RangeFactories_cu_38772b0829elementwise_kernel_with_indexIiZZZN2at6native15arange_cuda_outERKN3c106ScalarES6_S6_RNS1_6TensorEENKUlvE_clEvENKUlvE1_clEvEUllE_EEvT_T0_PN15function_traitsISD_E11result_typeE)
        /*0674*/ 	.word	0x00000000


	//----- nvinfo : EIATTR_REGCOUNT
	.align		4
.L_305:
        /*0678*/ 	.byte	0x04, 0x2f
        /*067a*/ 	.short	(.L_307 - .L_306)
	.align		4
.L_306:
        /*067c*/ 	.word	index@(_ZN50_GLOBAL__N__f31458b2_17_RangeFactories_cu_38772b0829elementwise_kernel_with_indexIlZZZN2at6native15arange_cuda_outERKN3c106ScalarES6_S6_RNS1_6TensorEENKUlvE_clEvENKUlvE1_clEvEUllE_EEvT_T0_PN15function_traitsISD_E11result_typeE)
        /*0680*/ 	.word	0x00000008


	//----- nvinfo : EIATTR_FRAME_SIZE
	.align		4
.L_307:
        /*0684*/ 	.byte	0x04, 0x11
        /*0686*/ 	.short	(.L_309 - .L_308)
	.align		4
.L_308:
        /*0688*/ 	.word	index@(_ZN50_GLOBAL__N__f31458b2_17_RangeFactories_cu_38772b0829elementwise_kernel_with_indexIlZZZN2at6native15arange_cuda_outERKN3c106ScalarES6_S6_RNS1_6TensorEENKUlvE_clEvENKUlvE1_clEvEUllE_EEvT_T0_PN15function_traitsISD_E11result_typeE)
        /*068c*/ 	.word	0x00000000


	//----- nvinfo : EIATTR_REGCOUNT
	.align		4
.L_309:
        /*0690*/ 	.byte	0x04, 0x2f
        /*0692*/ 	.short	(.L_311 - .L_310)
	.align		4
.L_310:
        /*0694*/ 	.word	index@(_ZN50_GLOBAL__N__f31458b2_17_RangeFactories_cu_38772b0829elementwise_kernel_with_indexIiZZZN2at6native15arange_cuda_outERKN3c106ScalarES6_S6_RNS1_6TensorEENKUlvE_clEvENKUlvE2_clEvEUllE_EEvT_T0_PN15function_traitsISD_E11result_typeE)
        /*0698*/ 	.word	0x0000000c


	//----- nvinfo : EIATTR_FRAME_SIZE
	.align		4
.L_311:
        /*069c*/ 	.byte	0x04, 0x11
        /*069e*/ 	.short	(.L_313 - .L_312)
	.align		4
.L_312:
        /*06a0*/ 	.word	index@(_ZN50_GLOBAL__N__f31458b2_17_RangeFactories_cu_38772b0829elementwise_kernel_with_indexIiZZZN2at6native15arange_cuda_outERKN3c106ScalarES6_S6_RNS1_6TensorEENKUlvE_clEvENKUlvE2_clEvEUllE_EEvT_T0_PN15function_traitsISD_E11result_typeE)
        /*06a4*/ 	.word	0x00000000


	//----- nvinfo : EIATTR_REGCOUNT
	.align		4
.L_313:
        /*06a8*/ 	.byte	0x04, 0x2f
        /*06aa*/ 	.short	(.L_315 - .L_314)
	.align		4
.L_314:
        /*06ac*/ 	.word	index@(_ZN50_GLOBAL__N__f31458b2_17_RangeFactories_cu_38772b0829elementwise_kernel_with_indexIlZZZN2at6native15arange_cuda_outERKN3c106ScalarES6_S6_RNS1_6TensorEENKUlvE_clEvENKUlvE2_clEvEUllE_EEvT_T0_PN15function_traitsISD_E11result_typeE)
        /*06b0*/ 	.word	0x00000008


	//----- nvinfo : EIATTR_FRAME_SIZE
	.align		4
.L_315:
        /*06b4*/ 	.byte	0x04, 0x11
        /*06b6*/ 	.short	(.L_317 - .L_316)
	.align		4
.L_316:
        /*06b8*/ 	.word	index@(_ZN50_GLOBAL__N__f31458b2_17_RangeFactories_cu_38772b0829elementwise_kernel_with_indexIlZZZN2at6native15arange_cuda_outERKN3c106ScalarES6_S6_RNS1_6TensorEENKUlvE_clEvENKUlvE2_clEvEUllE_EEvT_T0_PN15function_traitsISD_E11result_typeE)
        /*06bc*/ 	.word	0x00000000


	//----- nvinfo : EIATTR_REGCOUNT
	.align		4
.L_317:
        /*06c0*/ 	.byte	0x04, 0x2f
        /*06c2*/ 	.short	(.L_319 - .L_318)
	.align		4
.L_318:
        /*06c4*/ 	.word	index@(_ZN50_GLOBAL__N__f31458b2_17_RangeFactories_cu_38772b0829elementwise_kernel_with_indexIiZZZN2at6native15arange_cuda_outERKN3c106ScalarES6_S6_RNS1_6TensorEENKUlvE_clEvENKUlvE3_clEvEUllE_EEvT_T0_PN15function_traitsISD_E11result_typeE)
        /*06c8*/ 	.word	0x0000000a


	//----- nvinfo : EIATTR_FRAME_SIZE
	.align		4
.L_319:
        /*06cc*/ 	.byte	0x04, 0x11
        /*06ce*/ 	.short	(.L_321 - .L_320)
	.align		4
.L_320:
        /*06d0*/ 	.word	index@(_ZN50_GLOBAL__N__f31458b2_17_RangeFactories_cu_38772b0829elementwise_kernel_with_indexIiZZZN2at6native15arange_cuda_outERKN3c106ScalarES6_S6_RNS1_6TensorEENKUlvE_clEvENKUlvE3_clEvEUllE_EEvT_T0_PN15function_traitsISD_E11result_typeE)
        /*06d4*/ 	.word	0x00000000


	//----- nvinfo : EIATTR_REGCOUNT
	.align		4
.L_321:
        /*06d8*/ 	.byte	0x04, 0x2f
        /*06da*/ 	.short	(.L_323 - .L_322)
	.align		4
.L_322:
        /*06dc*/ 	.word	index@(_ZN50_GLOBAL__N__f31458b2_17_RangeFactories_cu_38772b0829elementwise_kernel_with_indexIlZZZN2at6native15arange_cuda_outERKN3c106ScalarES6_S6_RNS1_6TensorEENKUlvE_clEvENKUlvE3_clEvEUllE_EEvT_T0_PN15function_traitsISD_E11result_typeE)
        /*06e0*/ 	.word	0x00000008


	//----- nvinfo : EIATTR_FRAME_SIZE
	.align		4
.L_323:
        /*06e4*/ 	.byte	0x04, 0x11
        /*06e6*/ 	.short	(.L_325 - .L_324)
	.align		4
.L_324:
        /*06e8*/ 	.word	index@(_ZN50_GLOBAL__N__f31458b2_17_RangeFactories_cu_38772b0829elementwise_kernel_with_indexIlZZZN2at6native15arange_cuda_outERKN3c106ScalarES6_S6_RNS1_6TensorEENKUlvE_clEvENKUlvE3_clEvEUllE_EEvT_T0_PN15function_traitsISD_E11result_typeE)
        /*06ec*/ 	.word	0x00000000


	//----- nvinfo : EIATTR_REGCOUNT
	.align		4
.L_325:
        /*06f0*/ 	.byte	0x04, 0x2f
        /*06f2*/ 	.short	(.L_327 - .L_326)
	.align		4
.L_326:
        /*06f4*/ 	.word	index@(_ZN50_GLOBAL__N__f31458b2_17_RangeFactories_cu_38772b0829elementwise_kernel_with_indexIiZZZN2at6native15arange_cuda_outERKN3c106ScalarES6_S6_RNS1_6TensorEENKUlvE_clEvENKUlvE4_clEvEUllE_EEvT_T0_PN15function_traitsISD_E11result_typeE)
        /*06f8*/ 	.word	0x0000000c


	//----- nvinfo : EIATTR_FRAME_SIZE
	.align		4
.L_327:
        /*06fc*/ 	.byte	0x04, 0x11
        /*06fe*/ 	.short	(.L_329 - .L_328)
	.align		4
.L_328:
        /*0700*/ 	.word	index@(_ZN50_GLOBAL__N__f31458b2_17_RangeFactories_cu_38772b0829elementwise_kernel_with_indexIiZZZN2at6native15arange_cuda_outERKN3c106ScalarES6_S6_RNS1_6TensorEENKUlvE_clEvENKUlvE4_clEvEUllE_EEvT_T0_PN15function_traitsISD_E11result_typeE)
        /*0704*/ 	.word	0x00000000


	//----- nvinfo : EIATTR_REGCOUNT
	.align		4
.L_329:
        /*0708*/ 	.byte	0x04, 0x2f
        /*070a*/ 	.short	(.L_331 - .L_330)
	.align		4
.L_330:
        /*070c*/ 	.word	index@(_ZN50_GLOBAL__N__f31458b2_17_RangeFactories_cu_38772b0829elementwise_kernel_with_indexIlZZZN2at6native15arange_cuda_outERKN3c106ScalarES6_S6_RNS1_6TensorEENKUlvE_clEvENKUlvE4_clEvEUllE_EEvT_T0_PN15function_traitsISD_E11result_typeE)
        /*0710*/ 	.word	0x0000000a


	//----- nvinfo : EIATTR_FRAME_SIZE
	.align		4
.L_331:
        /*0714*/ 	.byte	0x04, 0x11
        /*0716*/ 	.short	(.L_333 - .L_332)
	.align		4
.L_332:
        /*0718*/ 	.word	index@(_ZN50_GLOBAL__N__f31458b2_17_RangeFactories_cu_38772b0829elementwise_kernel_with_indexIlZZZN2at6native15arange_cuda_outERKN3c106ScalarES6_S6_RNS1_6TensorEENKUlvE_clEvENKUlvE4_clEvEUllE_EEvT_T0_PN15function_traitsISD_E11result_typeE)
        /*071c*/ 	.word	0x00000000


	//----- nvinfo : EIATTR_REGCOUNT
	.align		4
.L_333:
        /*0720*/ 	.byte	0x04, 0x2f
        /*0722*/ 	.short	(.L_335 - .L_334)
	.align		4
.L_334:
        /*0724*/ 	.word	index@(_ZN50_GLOBAL__N__f31458b2_17_RangeFactories_cu_38772b0829elementwise_kernel_with_indexIiZZZN2at6native15arange_cuda_outERKN3c106ScalarES6_S6_RNS1_6TensorEENKUlvE_clEvENKUlvE5_clEvEUllE_EEvT_T0_PN15function_traitsISD_E11result_typeE)
        /*0728*/ 	.word	0x0000000c


	//----- nvinfo : EIATTR_FRAME_SIZE
	.align		4
.L_335:
        /*072c*/ 	.byte	0x04, 0x11
        /*072e*/ 	.short	(.L_337 - .L_336)
	.align		4
.L_336:
        /*0730*/ 	.word	index@(_ZN50_GLOBAL__N__f31458b2_17_RangeFactories_cu_38772b0829elementwise_kernel_with_indexIiZZZN2at6native15arange_cuda_outERKN3c106ScalarES6_S6_RNS1_6TensorEENKUlvE_clEvENKUlvE5_clEvEUllE_EEvT_T0_PN15function_traitsISD_E11result_typeE)
        /*0734*/ 	.word	0x00000000


	//----- nvinfo : EIATTR_REGCOUNT
	.align		4
.L_337:
        /*0738*/ 	.byte	0x04, 0x2f
        /*073a*/ 	.short	(.L_339 - .L_338)
	.align		4
.L_338:
        /*073c*/ 	.word	index@(_ZN50_GLOBAL__N__f31458b2_17_RangeFactories_cu_38772b0829elementwise_kernel_with_indexIlZZZN2at6native15arange_cuda_outERKN3c106ScalarES6_S6_RNS1_6TensorEENKUlvE_clEvENKUlvE5_clEvEUllE_EEvT_T0_PN15function_traitsISD_E11result_typeE)
        /*0740*/ 	.word	0x0000000a


	//----- nvinfo : EIATTR_FRAME_SIZE
	.align		4
.L_339:
        /*0744*/ 	.byte	0x04, 0x11
        /*0746*/ 	.short	(.L_341 - .L_340)
	.align		4
.L_340:
        /*0748*/ 	.word	index@(_ZN50_GLOBAL__N__f31458b2_17_RangeFactories_cu_38772b0829elementwise_kernel_with_indexIlZZZN2at6native15arange_cuda_outERKN3c106ScalarES6_S6_RNS1_6TensorEENKUlvE_clEvENKUlvE5_clEvEUllE_EEvT_T0_PN15function_traitsISD_E11result_typeE)
        /*074c*/ 	.word	0x00000000


	//----- nvinfo : EIATTR_REGCOUNT
	.align		4
.L_341:
        /*0750*/ 	.byte	0x04, 0x2f
        /*0752*/ 	.short	(.L_343 - .L_342)
	.align		4
.L_342:
        /*0754*/ 	.word	index@(_ZN50_GLOBAL__N__f31458b2_17_RangeFactories_cu_38772b0829elementwise_kernel_with_indexIiZZZN2at6native15arange_cuda_outERKN3c106ScalarES6_S6_RNS1_6TensorEENKUlvE_clEvENKUlvE6_clEvEUllE_EEvT_T0_PN15function_traitsISD_E11result_typeE)
        /*0758*/ 	.word	0x0000000c


	//----- nvinfo : EIATTR_FRAME_SIZE
	.align		4
.L_343:
        /*075c*/ 	.byte	0x04, 0x11
        /*075e*/ 	.short	(.L_345 - .L_344)
	.align		4
.L_344:
        /*0760*/ 	.word	index@(_ZN50_GLOBAL__N__f31458b2_17_RangeFactories_cu_38772b0829elementwise_kernel_with_indexIiZZZN2at6native15arange_cuda_outERKN3c106ScalarES6_S6_RNS1_6TensorEENKUlvE_clEvENKUlvE6_clEvEUllE_EEvT_T0_PN15function_traitsISD_E11result_typeE)
        /*0764*/ 	.word	0x00000000


	//----- nvinfo : EIATTR_REGCOUNT
	.align		4
.L_345:
        /*0768*/ 	.byte	0x04, 0x2f
        /*076a*/ 	.short	(.L_347 - .L_346)
	.align		4
.L_346:
        /*076c*/ 	.word	index@(_ZN50_GLOBAL__N__f31458b2_17_RangeFactories_cu_38772b0829elementwise_kernel_with_indexIlZZZN2at6native15arange_cuda_outERKN3c106ScalarES6_S6_RNS1_6TensorEENKUlvE_clEvENKUlvE6_clEvEUllE_EEvT_T0_PN15function_traitsISD_E11result_typeE)
        /*0770*/ 	.word	0x00000008


	//----- nvinfo : EIATTR_FRAME_SIZE
	.align		4
.L_347:
        /*0774*/ 	.byte	0x04, 0x11
        /*0776*/ 	.short	(.L_349 - .L_348)
	.align		4
.L_348:
        /*0778*/ 	.word	index@(_ZN50_GLOBAL__N__f31458b2_17_RangeFactories_cu_38772b0829elementwise_kernel_with_indexIlZZZN2at6native15arange_cuda_outERKN3c106ScalarES6_S6_RNS1_6TensorEENKUlvE_clEvENKUlvE6_clEvEUllE_EEvT_T0_PN15function_traitsISD_E11result_typeE)
        /*077c*/ 	.word	0x00000000


	//----- nvinfo : EIATTR_REGCOUNT
	.align		4
.L_349:
        /*0780*/ 	.byte	0x04, 0x2f
        /*0782*/ 	.short	(.L_351 - .L_350)
	.align		4
.L_350:
        /*0784*/ 	.word	index@(_ZN50_GLOBAL__N__f31458b2_17_RangeFactories_cu_38772b0829elementwise_kernel_with_indexIiZZZN2at6native15arange_cuda_outERKN3c106ScalarES6_S6_RNS1_6TensorEENKUlvE_clEvENKUlvE7_clEvEUllE_EEvT_T0_PN15function_traitsISD_E11result_typeE)
        /*0788*/ 	.word	0x0000000c


	//----- nvinfo : EIATTR_FRAME_SIZE
	.align		4
.L_351:
        /*078c*/ 	.byte	0x04, 0x11
        /*078e*/ 	.short	(.L_353 - .L_352)
	.align		4
.L_352:
        /*0790*/ 	.word	index@(_ZN50_GLOBAL__N__f31458b2_17_RangeFactories_cu_38772b0829elementwise_kernel_with_indexIiZZZN2at6native15arange_cuda_outERKN3c106ScalarES6_S6_RNS1_6TensorEENKUlvE_clEvENKUlvE7_clEvEUllE_EEvT_T0_PN15function_traitsISD_E11result_typeE)
        /*0794*/ 	.word	0x00000000


	//----- nvinfo : EIATTR_REGCOUNT
	.align		4
.L_353:
        /*0798*/ 	.byte	0x04, 0x2f
        /*079a*/ 	.short	(.L_355 - .L_354)
	.align		4
.L_354:
        /*079c*/ 	.word	index@(_ZN50_GLOBAL__N__f31458b2_17_RangeFactories_cu_38772b0829elementwise_kernel_with_indexIlZZZN2at6native15arange_cuda_outERKN3c106ScalarES6_S6_RNS1_6TensorEENKUlvE_clEvENKUlvE7_clEvEUllE_EEvT_T0_PN15function_traitsISD_E11result_typeE)
        /*07a0*/ 	.word	0x00000008


	//----- nvinfo : EIATTR_FRAME_SIZE
	.align		4
.L_355:
        /*07a4*/ 	.byte	0x04, 0x11
        /*07a6*/ 	.short	(.L_357 - .L_356)
	.align		4
.L_356:
        /*07a8*/ 	.word	index@(_ZN50_GLOBAL__N__f31458b2_17_RangeFactories_cu_38772b0829elementwise_kernel_with_indexIlZZZN2at6native15arange_cuda_outERKN3c106ScalarES6_S6_RNS1_6TensorEENKUlvE_clEvENKUlvE7_clEvEUllE_EEvT_T0_PN15function_traitsISD_E11result_typeE)
        /*07ac*/ 	.word	0x00000000


	//----- nvinfo : EIATTR_MIN_STACK_SIZE
	.align		4
.L_357:
        /*07b0*/ 	.byte	0x04, 0x12
        /*07b2*/ 	.short	(.L_359 - .L_358)
	.align		4
.L_358:
        /*07b4*/ 	.word	index@(_ZN50_GLOBAL__N__f31458b2_17_RangeFactories_cu_38772b0829elementwise_kernel_with_indexIlZZZN2at6native15arange_cuda_outERKN3c106ScalarES6_S6_RNS1_6TensorEENKUlvE_clEvENKUlvE7_clEvEUllE_EEvT_T0_PN15function_traitsISD_E11result_typeE)
        /*07b8*/ 	.word	0x00000000


	//----- nvinfo : EIATTR_MIN_STACK_SIZE
	.align		4
.L_359:
        /*07bc*/ 	.byte	0x04, 0x12
        /*07be*/ 	.short	(.L_361 - .L_360)
	.align		4
.L_360:
        /*07c0*/ 	.word	index@(_ZN50_GLOBAL__N__f31458b2_17_RangeFactories_cu_38772b0829elementwise_kernel_with_indexIiZZZN2at6native15arange_cuda_outERKN3c106ScalarES6_S6_RNS1_6TensorEENKUlvE_clEvENKUlvE7_clEvEUllE_EEvT_T0_PN15function_traitsISD_E11result_typeE)
        /*07c4*/ 	.word	0x00000000


	//----- nvinfo : EIATTR_MIN_STACK_SIZE
	.align		4
.L_361:
        /*07c8*/ 	.byte	0x04, 0x12
        /*07ca*/ 	.short	(.L_363 - .L_362)
	.align		4
.L_362:
        /*07cc*/ 	.word	index@(_ZN50_GLOBAL__N__f31458b2_17_RangeFactories_cu_38772b0829elementwise_kernel_with_indexIlZZZN2at6native15arange_cuda_outERKN3c106ScalarES6_S6_RNS1_6TensorEENKUlvE_clEvENKUlvE6_clEvEUllE_EEvT_T0_PN15function_traitsISD_E11result_typeE)
        /*07d0*/ 	.word	0x00000000


	//----- nvinfo : EIATTR_MIN_STACK_SIZE
	.align		4
.L_363:
        /*07d4*/ 	.byte	0x04, 0x12
        /*07d6*/ 	.short	(.L_365 - .L_364)
	.align		4
.L_364:
        /*07d8*/ 	.word	index@(_ZN50_GLOBAL__N__f31458b2_17_RangeFactories_cu_38772b0829elementwise_kernel_with_indexIiZZZN2at6native15arange_cuda_outERKN3c106ScalarES6_S6_RNS1_6TensorEENKUlvE_clEvENKUlvE6_clEvEUllE_EEvT_T0_PN15function_traitsISD_E11result_typeE)
        /*07dc*/ 	.word	0x00000000


	//----- nvinfo : EIATTR_MIN_STACK_SIZE
	.align		4
.L_365:
        /*07e0*/ 	.byte	0x04, 0x12
        /*07e2*/ 	.short	(.L_367 - .L_366)
	.align		4
.L_366:
        /*07e4*/ 	.word	index@(_ZN50_GLOBAL__N__f31458b2_17_RangeFactories_cu_38772b0829elementwise_kernel_with_indexIlZZZN2at6native15arange_cuda_outERKN3c106ScalarES6_S6_RNS1_6TensorEENKUlvE_clEvENKUlvE5_clEvEUllE_EEvT_T0_PN15function_traitsISD_E11result_typeE)
        /*07e8*/ 	.word	0x00000000


	//----- nvinfo : EIATTR_MIN_STACK_SIZE
	.align		4
.L_367:
        /*07ec*/ 	.byte	0x04, 0x12
        /*07ee*/ 	.short	(.L_369 - .L_368)
	.align		4
.L_368:
        /*07f0*/ 	.word	index@(_ZN50_GLOBAL__N__f31458b2_17_RangeFactories_cu_38772b0829elementwise_kernel_with_indexIiZZZN2at6native15arange_cuda_outERKN3c106ScalarES6_S6_RNS1_6TensorEENKUlvE_clEvENKUlvE5_clEvEUllE_EEvT_T0_PN15function_traitsISD_E11result_typeE)
        /*07f4*/ 	.word	0x00000000


	//----- nvinfo : EIATTR_MIN_STACK_SIZE
	.align		4
.L_369:
        /*07f8*/ 	.byte	0x04, 0x12
        /*07fa*/ 	.short	(.L_371 - .L_370)
	.align		4
.L_370:
        /*07fc*/ 	.word	index@(_ZN50_GLOBAL__N__f31458b2_17_RangeFactories_cu_38772b0829elementwise_kernel_with_indexIlZZZN2at6native15arange_cuda_outERKN3c106ScalarES6_S6_RNS1_6TensorEENKUlvE_clEvENKUlvE4_clEvEUllE_EEvT_T0_PN15function_traitsISD_E11result_typeE)
        /*0800*/ 	.word	0x00000000


	//----- nvinfo : EIATTR_MIN_STACK_SIZE
	.align		4
.L_371:
        /*0804*/ 	.byte	0x04, 0x12
        /*0806*/ 	.short	(.L_373 - .L_372)
	.align		4
.L_372:
        /*0808*/ 	.word	index@(_ZN50_GLOBAL__N__f31458b2_17_RangeFactories_cu_38772b0829elementwise_kernel_with_indexIiZZZN2at6native15arange_cuda_outERKN3c106ScalarES6_S6_RNS1_6TensorEENKUlvE_clEvENKUlvE4_clEvEUllE_EEvT_T0_PN15function_traitsISD_E11result_typeE)
        /*080c*/ 	.word	0x00000000


	//----- nvinfo : EIATTR_MIN_STACK_SIZE
	.align		4
.L_373:
        /*0810*/ 	.byte	0x04, 0x12
        /*0812*/ 	.short	(.L_375 - .L_374)
	.align		4
.L_374:
        /*0814*/ 	.word	index@(_ZN50_GLOBAL__N__f31458b2_17_RangeFactories_cu_38772b0829elementwise_kernel_with_indexIlZZZN2at6native15arange_cuda_outERKN3c106ScalarES6_S6_RNS1_6TensorEENKUlvE_clEvENKUlvE3_clEvEUllE_EEvT_T0_PN15function_traitsISD_E11result_typeE)
        /*0818*/ 	.word	0x00000000


	//----- nvinfo : EIATTR_MIN_STACK_SIZE
	.align		4
.L_375:
        /*081c*/ 	.byte	0x04, 0x12
        /*081e*/ 	.short	(.L_377 - .L_376)
	.align		4
.L_376:
        /*0820*/ 	.word	index@(_ZN50_GLOBAL__N__f31458b2_17_RangeFactories_cu_38772b0829elementwise_kernel_with_indexIiZZZN2at6native15arange_cuda_outERKN3c106ScalarES6_S6_RNS1_6TensorEENKUlvE_clEvENKUlvE3_clEvEUllE_EEvT_T0_PN15function_traitsISD_E11result_typeE)
        /*0824*/ 	.word	0x00000000


	//----- nvinfo : EIATTR_MIN_STACK_SIZE
	.align		4
.L_377:
        /*0828*/ 	.byte	0x04, 0x12
        /*082a*/ 	.short	(.L_379 - .L_378)
	.align		4
.L_378:
        /*082c*/ 	.word	index@(_ZN50_GLOBAL__N__f31458b2_17_RangeFactories_cu_38772b0829elementwise_kernel_with_indexIlZZZN2at6native15arange_cuda_outERKN3c106ScalarES6_S6_RNS1_6TensorEENKUlvE_clEvENKUlvE2_clEvEUllE_EEvT_T0_PN15function_traitsISD_E11result_typeE)
        /*0830*/ 	.word	0x00000000


	//----- nvinfo : EIATTR_MIN_STACK_SIZE
	.align		4
.L_379:
        /*0834*/ 	.byte	0x04, 0x12
        /*0836*/ 	.short	(.L_381 - .L_380)
	.align		4
.L_380:
        /*0838*/ 	.word	index@(_ZN50_GLOBAL__N__f31458b2_17_RangeFactories_cu_38772b0829elementwise_kernel_with_indexIiZZZN2at6native15arange_cuda_outERKN3c106ScalarES6_S6_RNS1_6TensorEENKUlvE_clEvENKUlvE2_clEvEUllE_EEvT_T0_PN15function_traitsISD_E11result_typeE)
        /*083c*/ 	.word	0x00000000


	//----- nvinfo : EIATTR_MIN_STACK_SIZE
	.align		4
.L_381:
        /*0840*/ 	.byte	0x04, 0x12
        /*0842*/ 	.short	(.L_383 - .L_382)
	.align		4
.L_382:
        /*0844*/ 	.word	index@(_ZN50_GLOBAL__N__f31458b2_17_RangeFactories_cu_38772b0829elementwise_kernel_with_indexIlZZZN2at6native15arange_cuda_outERKN3c106ScalarES6_S6_RNS1_6TensorEENKUlvE_clEvENKUlvE1_clEvEUllE_EEvT_T0_PN15function_traitsISD_E11result_typeE)
        /*0848*/ 	.word	0x00000000


	//----- nvinfo : EIATTR_MIN_STACK_SIZE
	.align		4
.L_383:
        /*084c*/ 	.byte	0x04, 0x12
        /*084e*/ 	.short	(.L_385 - .L_384)
	.align		4
.L_384:
        /*0850*/ 	.word	index@(_ZN50_GLOBAL__N__f31458b2_17_RangeFactories_cu_38772b0829elementwise_kernel_with_indexIiZZZN2at6native15arange_cuda_outERKN3c106ScalarES6_S6_RNS1_6TensorEENKUlvE_clEvENKUlvE1_clEvEUllE_EEvT_T0_PN15function_traitsISD_E11result_typeE)
        /*0854*/ 	.word	0x00000000


	//----- nvinfo : EIATTR_MIN_STACK_SIZE
	.align		4
.L_385:
        /*0858*/ 	.byte	0x04, 0x12
        /*085a*/ 	.short	(.L_387 - .L_386)
	.align		4
.L_386:
        /*085c*/ 	.word	index@(_ZN50_GLOBAL__N__f31458b2_17_RangeFactories_cu_38772b0829elementwise_kernel_with_indexIlZZZN2at6native15arange_cuda_outERKN3c106ScalarES6_S6_RNS1_6TensorEENKUlvE_clEvENKUlvE0_clEvEUllE_EEvT_T0_PN15function_traitsISD_E11result_typeE)
        /*0860*/ 	.word	0x00000000


	//----- nvinfo : EIATTR_MIN_STACK_SIZE
	.align		4
.L_387:
        /*0864*/ 	.byte	0x04, 0x12
        /*0866*/ 	.short	(.L_389 - .L_388)
	.align		4
.L_388:
        /*0868*/ 	.word	index@(_ZN50_GLOBAL__N__f31458b2_17_RangeFactories_cu_38772b0829elementwise_kernel_with_indexIiZZZN2at6native15arange_cuda_outERKN3c106ScalarES6_S6_RNS1_6TensorEENKUlvE_clEvENKUlvE0_clEvEUllE_EEvT_T0_PN15function_traitsISD_E11result_typeE)
        /*086c*/ 	.word	0x00000000


	//----- nvinfo : EIATTR_MIN_STACK_SIZE
	.align		4
.L_389:
        /*0870*/ 	.byte	0x04, 0x12
        /*0872*/ 	.short	(.L_391 - .L_390)
	.align		4
.L_390:
        /*0874*/ 	.word	index@(_ZN50_GLOBAL__N__f31458b2_17_RangeFactories_cu_38772b0829elementwise_kernel_with_indexIlZZZN2at6native15arange_cuda_outERKN3c106ScalarES6_S6_RNS1_6TensorEENKUlvE_clEvENKUlvE_clEvEUllE_EEvT_T0_PN15function_traitsISD_E11result_typeE)
        /*0878*/ 	.word	0x00000000


	//----- nvinfo : EIATTR_MIN_STACK_SIZE
	.align		4
.L_391:
        /*087c*/ 	.byte	0x04, 0x12
        /*087e*/ 	.short	(.L_393 - .L_392)
	.align		4
.L_392:
        /*0880*/ 	.word	index@(_ZN50_GLOBAL__N__f31458b2_17_RangeFactories_cu_38772b0829elementwise_kernel_with_indexIiZZZN2at6native15arange_cuda_outERKN3c106ScalarES6_S6_RNS1_6TensorEENKUlvE_clEvENKUlvE_clEvEUllE_EEvT_T0_PN15function_traitsISD_E11result_typeE)
        /*0884*/ 	.word	0x00000000


	//----- nvinfo : EIATTR_MIN_STACK_SIZE
	.align		4
.L_393:
        /*0888*/ 	.byte	0x04, 0x12
        /*088a*/ 	.short	(.L_395 - .L_394)
	.align		4
.L_394:
        /*088c*/ 	.word	index@(_ZN50_GLOBAL__N__f31458b2_17_RangeFactories_cu_38772b0829elementwise_kernel_with_indexIlZZZN2at6native14range_cuda_outERKN3c106ScalarES6_S6_RNS1_6TensorEENKUlvE_clEvENKUlvE6_clEvEUllE_EEvT_T0_PN15function_traitsISD_E11result_typeE)
        /*0890*/ 	.word	0x00000000


	//----- nvinfo : EIATTR_MIN_STACK_SIZE
	.align		4
.L_395:
        /*0894*/ 	.byte	0x04, 0x12
        /*0896*/ 	.short	(.L_397 - .L_396)
	.align		4
.L_396:
        /*0898*/ 	.word	index@(_ZN50_GLOBAL__N__f31458b2_17_RangeFactories_cu_38772b0829elementwise_kernel_with_indexIiZZZN2at6native14range_cuda_outERKN3c106ScalarES6_S6_RNS1_6TensorEENKUlvE_clEvENKUlvE6_clEvEUllE_EEvT_T0_PN15function_traitsISD_E11result_typeE)
        /*089c*/ 	.word	0x00000000


	//----- nvinfo : EIATTR_MIN_STACK_SIZE
	.align		4
.L_397:
        /*08a0*/ 	.byte	0x04, 0x12
        /*08a2*/ 	.short	(.L_399 - .L_398)
	.align		4
.L_398:
        /*08a4*/ 	.word	index@(_ZN50_GLOBAL__N__f31458b2_17_RangeFactories_cu_38772b0829elementwise_kernel_with_indexIlZZZN2at6native14range_cuda_outERKN3c106ScalarES6_S6_RNS1_6TensorEENKUlvE_clEvENKUlvE5_clEvEUllE_EEvT_T0_PN15function_traitsISD_E11result_typeE)
        /*08a8*/ 	.word	0x00000000


	//----- nvinfo : EIATTR_MIN_STACK_SIZE
	.align		4
.L_399:
        /*08ac*/ 	.byte	0x04, 0x12
        /*08ae*/ 	.short	(.L_401 - .L_400)
	.align		4
.L_400:
        /*08b0*/ 	.word	index@(_ZN50_GLOBAL__N__f31458b2_17_RangeFactories_cu_38772b0829elementwise_kernel_with_indexIiZZZN2at6native14range_cuda_outERKN3c106ScalarES6_S6_RNS1_6TensorEENKUlvE_clEvENKUlvE5_clEvEUllE_EEvT_T0_PN15function_traitsISD_E11result_typeE)
        /*08b4*/ 	.word	0x00000000


	//----- nvinfo : EIATTR_MIN_STACK_SIZE
	.align		4
.L_401:
        /*08b8*/ 	.byte	0x04, 0x12
        /*08ba*/ 	.short	(.L_403 - .L_402)
	.align		4
.L_402:
        /*08bc*/ 	.word	index@(_ZN50_GLOBAL__N__f31458b2_17_RangeFactories_cu_38772b0829elementwise_kernel_with_indexIlZZZN2at6native14range_cuda_outERKN3c106ScalarES6_S6_RNS1_6TensorEENKUlvE_clEvENKUlvE4_clEvEUllE_EEvT_T0_PN15function_traitsISD_E11result_typeE)
        /*08c0*/ 	.word	0x00000000


	//----- nvinfo : EIATTR_MIN_STACK_SIZE
	.align		4
.L_403:
        /*08c4*/ 	.byte	0x04, 0x12
        /*08c6*/ 	.short	(.L_405 - .L_404)
	.align		4
.L_404:
        /*08c8*/ 	.word	index@(_ZN50_GLOBAL__N__f31458b2_17_RangeFactories_cu_38772b0829elementwise_kernel_with_indexIiZZZN2at6native14range_cuda_outERKN3c106ScalarES6_S6_RNS1_6TensorEENKUlvE_clEvENKUlvE4_clEvEUllE_EEvT_T0_PN15function_traitsISD_E11result_typeE)
        /*08cc*/ 	.word	0x00000000


	//----- nvinfo : EIATTR_MIN_STACK_SIZE
	.align		4
.L_405:
        /*08d0*/ 	.byte	0x04, 0x12
        /*08d2*/ 	.short	(.L_407 - .L_406)
	.align		4
.L_406:
        /*08d4*/ 	.word	index@(_ZN50_GLOBAL__N__f31458b2_17_RangeFactories_cu_38772b0829elementwise_kernel_with_indexIlZZZN2at6native14range_cuda_outERKN3c106ScalarES6_S6_RNS1_6TensorEENKUlvE_clEvENKUlvE3_clEvEUllE_EEvT_T0_PN15function_traitsISD_E11result_typeE)
        /*08d8*/ 	.word	0x00000000


	//----- nvinfo : EIATTR_MIN_STACK_SIZE
	.align		4
.L_407:
        /*08dc*/ 	.byte	0x04, 0x12
        /*08de*/ 	.short	(.L_409 - .L_408)
	.align		4
.L_408:
        /*08e0*/ 	.word	index@(_ZN50_GLOBAL__N__f31458b2_17_RangeFactories_cu_38772b0829elementwise_kernel_with_indexIiZZZN2at6native14range_cuda_outERKN3c106ScalarES6_S6_RNS1_6TensorEENKUlvE_clEvENKUlvE3_clEvEUllE_EEvT_T0_PN15function_traitsISD_E11result_typeE)
        /*08e4*/ 	.word	0x00000000


	//----- nvinfo : EIATTR_MIN_STACK_SIZE
	.align		4
.L_409:
        /*08e8*/ 	.byte	0x04, 0x12
        /*08ea*/ 	.short	(.L_411 - .L_410)
	.align		4
.L_410:
        /*08ec*/ 	.word	index@(_ZN50_GLOBAL__N__f31458b2_17_RangeFactories_cu_38772b0829elementwise_kernel_with_indexIlZZZN2at6native14range_cuda_outERKN3c106ScalarES6_S6_RNS1_6TensorEENKUlvE_clEvENKUlvE2_clEvEUllE_EEvT_T0_PN15function_traitsISD_E11result_typeE)
        /*08f0*/ 	.word	0x00000000


	//----- nvinfo : EIATTR_MIN_STACK_SIZE
	.align		4
.L_411:
        /*08f4*/ 	.byte	0x04, 0x12
        /*08f6*/ 	.short	(.L_413 - .L_412)
	.align		4
.L_412:
        /*08f8*/ 	.word	index@(_ZN50_GLOBAL__N__f31458b2_17_RangeFactories_cu_38772b0829elementwise_kernel_with_indexIiZZZN2at6native14range_cuda_outERKN3c106ScalarES6_S6_RNS1_6TensorEENKUlvE_clEvENKUlvE2_clEvEUllE_EEvT_T0_PN15function_traitsISD_E11result_typeE)
        /*08fc*/ 	.word	0x00000000


	//----- nvinfo : EIATTR_MIN_STACK_SIZE
	.align		4
.L_413:
        /*0900*/ 	.byte	0x04, 0x12
        /*0902*/ 	.short	(.L_415 - .L_414)
	.align		4
.L_414:
        /*0904*/ 	.word	index@(_ZN50_GLOBAL__N__f31458b2_17_RangeFactories_cu_38772b0829elementwise_kernel_with_indexIlZZZN2at6native14range_cuda_outERKN3c106ScalarES6_S6_RNS1_6TensorEENKUlvE_clEvENKUlvE1_clEvEUllE_EEvT_T0_PN15function_traitsISD_E11result_typeE)
        /*0908*/ 	.word	0x00000000


	//----- nvinfo : EIATTR_MIN_STACK_SIZE
	.align		4
.L_415:
        /*090c*/ 	.byte	0x04, 0x12
        /*090e*/ 	.short	(.L_417 - .L_416)
	.align		4
.L_416:
        /*0910*/ 	.word	index@(_ZN50_GLOBAL__N__f31458b2_17_RangeFactories_cu_38772b0829elementwise_kernel_with_indexIiZZZN2at6native14range_cuda_outERKN3c106ScalarES6_S6_RNS1_6TensorEENKUlvE_clEvENKUlvE1_clEvEUllE_EEvT_T0_PN15function_traitsISD_E11result_typeE)
        /*0914*/ 	.word	0x00000000


	//----- nvinfo : EIATTR_MIN_STACK_SIZE
	.align		4
.L_417:
        /*0918*/ 	.byte	0x04, 0x12
        /*091a*/ 	.short	(.L_419 - .L_418)
	.align		4
.L_418:
        /*091c*/ 	.word	index@(_ZN50_GLOBAL__N__f31458b2_17_RangeFactories_cu_38772b0829elementwise_kernel_with_indexIlZZZN2at6native14range_cuda_outERKN3c106ScalarES6_S6_RNS1_6TensorEENKUlvE_clEvENKUlvE0_clEvEUllE_EEvT_T0_PN15function_traitsISD_E11result_typeE)
        /*0920*/ 	.word	0x00000000


	//----- nvinfo : EIATTR_MIN_STACK_SIZE
	.align		4
.L_419:
        /*0924*/ 	.byte	0x04, 0x12
        /*0926*/ 	.short	(.L_421 - .L_420)
	.align		4
.L_420:
        /*0928*/ 	.word	index@(_ZN50_GLOBAL__N__f31458b2_17_RangeFactories_cu_38772b0829elementwise_kernel_with_indexIiZZZN2at6native14range_cuda_outERKN3c106ScalarES6_S6_RNS1_6TensorEENKUlvE_clEvENKUlvE0_clEvEUllE_EEvT_T0_PN15function_traitsISD_E11result_typeE)
        /*092c*/ 	.word	0x00000000


	//----- nvinfo : EIATTR_MIN_STACK_SIZE
	.align		4
.L_421:
        /*0930*/ 	.byte	0x04, 0x12
        /*0932*/ 	.short	(.L_423 - .L_422)
	.align		4
.L_422:
        /*0934*/ 	.word	index@(_ZN50_GLOBAL__N__f31458b2_17_RangeFactories_cu_38772b0829elementwise_kernel_with_indexIlZZZN2at6native14range_cuda_outERKN3c106ScalarES6_S6_RNS1_6TensorEENKUlvE_clEvENKUlvE_clEvEUllE_EEvT_T0_PN15function_traitsISD_E11result_typeE)
        /*0938*/ 	.word	0x00000000


	//----- nvinfo : EIATTR_MIN_STACK_SIZE
	.align		4
.L_423:
        /*093c*/ 	.byte	0x04, 0x12
        /*093e*/ 	.short	(.L_425 - .L_424)
	.align		4
.L_424:
        /*0940*/ 	.word	index@(_ZN50_GLOBAL__N__f31458b2_17_RangeFactories_cu_38772b0829elementwise_kernel_with_indexIiZZZN2at6native14range_cuda_outERKN3c106ScalarES6_S6_RNS1_6TensorEENKUlvE_clEvENKUlvE_clEvEUllE_EEvT_T0_PN15function_traitsISD_E11result_typeE)
        /*0944*/ 	.word	0x00000000


	//----- nvinfo : EIATTR_MIN_STACK_SIZE
	.align		4
.L_425:
        /*0948*/ 	.byte	0x04, 0x12
        /*094a*/ 	.short	(.L_427 - .L_426)
	.align		4
.L_426:
        /*094c*/ 	.word	index@(_ZN50_GLOBAL__N__f31458b2_17_RangeFactories_cu_38772b0829elementwise_kernel_with_indexIlZZZN2at6native17logspace_cuda_outERKN3c106ScalarES6_ldRNS1_6TensorEENKUlvE0_clEvENKUlvE4_clEvEUllE_EEvT_T0_PN15function_traitsISD_E11result_typeE)
        /*0950*/ 	.word	0x00000000


	//----- nvinfo : EIATTR_MIN_STACK_SIZE
	.align		4
.L_427:
        /*0954*/ 	.byte	0x04, 0x12
        /*0956*/ 	.short	(.L_429 - .L_428)
	.align		4
.L_428:
        /*0958*/ 	.word	index@(_ZN50_GLOBAL__N__f31458b2_17_RangeFactories_cu_38772b0829elementwise_kernel_with_indexIiZZZN2at6native17logspace_cuda_outERKN3c106ScalarES6_ldRNS1_6TensorEENKUlvE0_clEvENKUlvE4_clEvEUllE_EEvT_T0_PN15function_traitsISD_E11result_typeE)
        /*095c*/ 	.word	0x00000000


	//----- nvinfo : EIATTR_MIN_STACK_SIZE
	.align		4
.L_429:
        /*0960*/ 	.byte	0x04, 0x12
        /*0962*/ 	.short	(.L_431 - .L_430)
	.align		4
.L_430:
        /*0964*/ 	.word	index@(_ZN50_GLOBAL__N__f31458b2_17_RangeFactories_cu_38772b0829elementwise_kernel_with_indexIlZZZN2at6native17logspace_cuda_outERKN3c106ScalarES6_ldRNS1_6TensorEENKUlvE0_clEvENKUlvE3_clEvEUllE_EEvT_T0_PN15function_traitsISD_E11result_typeE)
        /*0968*/ 	.word	0x00000000


	//----- nvinfo : EIATTR_MIN_STACK_SIZE
	.align		4
.L_431:
        /*096c*/ 	.byte	0x04, 0x12
        /*096e*/ 	.short	(.L_433 - .L_432)
	.align		4
.L_432:
        /*0970*/ 	.word	index@(_ZN50_GLOBAL__N__f31458b2_17_RangeFactories_cu_38772b0829elementwise_kernel_with_indexIiZZZN2at6native17logspace_cuda_outERKN3c106ScalarES6_ldRNS1_6TensorEENKUlvE0_clEvENKUlvE3_clEvEUllE_EEvT_T0_PN15function_traitsISD_E11result_typeE)
        /*0974*/ 	.word	0x00000000


	//----- nvinfo : EIATTR_MIN_STACK_SIZE
	.align		4
.L_433:
        /*0978*/ 	.byte	0x04, 0x12
        /*097a*/ 	.short	(.L_435 - .L_434)
	.align		4
.L_434:
        /*097c*/ 	.word	index@(_ZN50_GLOBAL__N__f31458b2_17_RangeFactories_cu_38772b0829elementwise_kernel_with_indexIlZZZN2at6native17logspace_cuda_outERKN3c106ScalarES6_ldRNS1_6TensorEENKUlvE0_clEvENKUlvE2_clEvEUllE_EEvT_T0_PN15function_traitsISD_E11result_typeE)
        /*0980*/ 	.word	0x00000000


	//----- nvinfo : EIATTR_MIN_STACK_SIZE
	.align		4
.L_435:
        /*0984*/ 	.byte	0x04, 0x12
        /*0986*/ 	.short	(.L_437 - .L_436)
	.align		4
.L_436:
        /*0988*/ 	.word	index@(_ZN50_GLOBAL__N__f31458b2_17_RangeFactories_cu_38772b0829elementwise_kernel_with_indexIiZZZN2at6native17logspace_cuda_outERKN3c106ScalarES6_ldRNS1_6TensorEENKUlvE0_clEvENKUlvE2_clEvEUllE_EEvT_T0_PN15function_traitsISD_E11result_typeE)
        /*098c*/ 	.word	0x00000000


	//----- nvinfo : EIATTR_MIN_STACK_SIZE
	.align		4
.L_437:
        /*0990*/ 	.byte	0x04, 0x12
        /*0992*/ 	.short	(.L_439 - .L_438)
	.align		4
.L_438:
        /*0994*/ 	.word	index@(_ZN50_GLOBAL__N__f31458b2_17_RangeFactories_cu_38772b0829elementwise_kernel_with_indexIlZZZN2at6native17logspace_cuda_outERKN3c106ScalarES6_ldRNS1_6TensorEENKUlvE0_clEvENKUlvE1_clEvEUllE_EEvT_T0_PN15function_traitsISD_E11result_typeE)
        /*0998*/ 	.word	0x00000028


	//----- nvinfo : EIATTR_MIN_STACK_SIZE
	.align		4
.L_439:
        /*099c*/ 	.byte	0x04, 0x12
        /*099e*/ 	.short	(.L_441 - .L_440)
	.align		4
.L_440:
        /*09a0*/ 	.word	index@(_ZN50_GLOBAL__N__f31458b2_17_RangeFactories_cu_38772b0829elementwise_kernel_with_indexIiZZZN2at6native17logspace_cuda_outERKN3c106ScalarES6_ldRNS1_6TensorEENKUlvE0_clEvENKUlvE1_clEvEUllE_EEvT_T0_PN15function_traitsISD_E11result_typeE)
        /*09a4*/ 	.word	0x00000028


	//----- nvinfo : EIATTR_MIN_STACK_SIZE
	.align		4
.L_441:
        /*09a8*/ 	.byte	0x04, 0x12
        /*09aa*/ 	.short	(.L_443 - .L_442)
	.align		4
.L_442:
        /*09ac*/ 	.word	index@(_ZN50_GLOBAL__N__f31458b2_17_RangeFactories_cu_38772b0829elementwise_kernel_with_indexIlZZZN2at6native17logspace_cuda_outERKN3c106ScalarES6_ldRNS1_6TensorEENKUlvE0_clEvENKUlvE0_clEvEUllE_EEvT_T0_PN15function_traitsISD_E11result_typeE)
        /*09b0*/ 	.word	0x00000000


	//----- nvinfo : EIATTR_MIN_STACK_SIZE
	.align		4
.L_443:
        /*09b4*/ 	.byte	0x04, 0x12
        /*09b6*/ 	.short	(.L_445 - .L_444)
	.align		4
.L_444:
        /*09b8*/ 	.word	index@(_ZN50_GLOBAL__N__f31458b2_17_RangeFactories_cu_38772b0829elementwise_kernel_with_indexIiZZZN2at6native17logspace_cuda_outERKN3c106ScalarES6_ldRNS1_6TensorEENKUlvE0_clEvENKUlvE0_clEvEUllE_EEvT_T0_PN15function_traitsISD_E11result_typeE)
        /*09bc*/ 	.word	0x00000000


	//----- nvinfo : EIATTR_MIN_STACK_SIZE
	.align		4
.L_445:
        /*09c0*/ 	.byte	0x04, 0x12
        /*09c2*/ 	.short	(.L_447 - .L_446)
	.align		4
.L_446:
        /*09c4*/ 	.word	index@(_ZN50_GLOBAL__N__f31458b2_17_RangeFactories_cu_38772b0829elementwise_kernel_with_indexIlZZZN2at6native17logspace_cuda_outERKN3c106ScalarES6_ldRNS1_6TensorEENKUlvE0_clEvENKUlvE_clEvEUllE_EEvT_T0_PN15function_traitsISD_E11result_typeE)
        /*09c8*/ 	.word	0x00000000


	//----- nvinfo : EIATTR_MIN_STACK_SIZE
	.align		4
.L_447:
        /*09cc*/ 	.byte	0x04, 0x12
        /*09ce*/ 	.short	(.L_449 - .L_448)
	.align		4
.L_448:
        /*09d0*/ 	.word	index@(_ZN50_GLOBAL__N__f31458b2_17_RangeFactories_cu_38772b0829elementwise_kernel_with_indexIiZZZN2at6native17logspace_cuda_outERKN3c106ScalarES6_ldRNS1_6TensorEENKUlvE0_clEvENKUlvE_clEvEUllE_EEvT_T0_PN15function_traitsISD_E11result_typeE)
        /*09d4*/ 	.word	0x00000000


	//----- nvinfo : EIATTR_MIN_STACK_SIZE
	.align		4
.L_449:
        /*09d8*/ 	.byte	0x04, 0x12
        /*09da*/ 	.short	(.L_451 - .L_450)
	.align		4
.L_450:
        /*09dc*/ 	.word	index@(_ZN50_GLOBAL__N__f31458b2_17_RangeFactories_cu_38772b0829elementwise_kernel_with_indexIlZZZN2at6native17logspace_cuda_outERKN3c106ScalarES6_ldRNS1_6TensorEENKUlvE_clEvENKUlvE3_clEvEUllE_EEvT_T0_PN15function_traitsISD_E11result_typeE)
        /*09e0*/ 	.word	0x00000000


	//----- nvinfo : EIATTR_MIN_STACK_SIZE
	.align		4
.L_451:
        /*09e4*/ 	.byte	0x04, 0x12
        /*09e6*/ 	.short	(.L_453 - .L_452)
	.align		4
.L_452:
        /*09e8*/ 	.word	index@(_ZN50_GLOBAL__N__f31458b2_17_RangeFactories_cu_38772b0829elementwise_kernel_with_indexIiZZZN2at6native17logspace_cuda_outERKN3c106ScalarES6_ldRNS1_6TensorEENKUlvE_clEvENKUlvE3_clEvEUllE_EEvT_T0_PN15function_traitsISD_E11result_typeE)
        /*09ec*/ 	.word	0x00000000


	//----- nvinfo : EIATTR_MIN_STACK_SIZE
	.align		4
.L_453:
        /*09f0*/ 	.byte	0x04, 0x12
        /*09f2*/ 	.short	(.L_455 - .L_454)
	.align		4
.L_454:
        /*09f4*/ 	.word	index@(_ZN50_GLOBAL__N__f31458b2_17_RangeFactories_cu_38772b0829elementwise_kernel_with_indexIlZZZN2at6native17logspace_cuda_outERKN3c106ScalarES6_ldRNS1_6TensorEENKUlvE_clEvENKUlvE2_clEvEUllE_EEvT_T0_PN15function_traitsISD_E11result_typeE)
        /*09f8*/ 	.word	0x00000000


	//----- nvinfo : EIATTR_MIN_STACK_SIZE
	.align		4
.L_455:
        /*09fc*/ 	.byte	0x04, 0x12
        /*09fe*/ 	.short	(.L_457 - .L_456)
	.align		4
.L_456:
        /*0a00*/ 	.word	index@(_ZN50_GLOBAL__N__f31458b2_17_RangeFactories_cu_38772b0829elementwise_kernel_with_indexIiZZZN2at6native17logspace_cuda_outERKN3c106ScalarES6_ldRNS1_6TensorEENKUlvE_clEvENKUlvE2_clEvEUllE_EEvT_T0_PN15function_traitsISD_E11result_typeE)
        /*0a04*/ 	.word	0x00000000


	//----- nvinfo : EIATTR_MIN_STACK_SIZE
	.align		4
.L_457:
        /*0a08*/ 	.byte	0x04, 0x12
        /*0a0a*/ 	.short	(.L_459 - .L_458)
	.align		4
.L_458:
        /*0a0c*/ 	.word	index@(_ZN50_GLOBAL__N__f31458b2_17_RangeFactories_cu_38772b0829elementwise_kernel_with_indexIlZZZN2at6native17logspace_cuda_outERKN3c106ScalarES6_ldRNS1_6TensorEENKUlvE_clEvENKUlvE1_clEvEUllE_EEvT_T0_PN15function_traitsISD_E11result_typeE)
        /*0a10*/ 	.word	0x00000000


	//----- nvinfo : EIATTR_MIN_STACK_SIZE
	.align		4
.L_459:
        /*0a14*/ 	.byte	0x04, 0x12
        /*0a16*/ 	.short	(.L_461 - .L_460)
	.align		4
.L_460:
        /*0a18*/ 	.word	index@(_ZN50_GLOBAL__N__f31458b2_17_RangeFactories_cu_38772b0829elementwise_kernel_with_indexIiZZZN2at6native17logspace_cuda_outERKN3c106ScalarES6_ldRNS1_6TensorEENKUlvE_clEvENKUlvE1_clEvEUllE_EEvT_T0_PN15function_traitsISD_E11result_typeE)
        /*0a1c*/ 	.word	0x00000000


	//----- nvinfo : EIATTR_MIN_STACK_SIZE
	.align		4
.L_461:
        /*0a20*/ 	.byte	0x04, 0x12
        /*0a22*/ 	.short	(.L_463 - .L_462)
	.align		4
.L_462:
        /*0a24*/ 	.word	index@(_ZN50_GLOBAL__N__f31458b2_17_RangeFactories_cu_38772b0829elementwise_kernel_with_indexIlZZZN2at6native17logspace_cuda_outERKN3c106ScalarES6_ldRNS1_6TensorEENKUlvE_clEvENKUlvE0_clEvEUllE_EEvT_T0_PN15function_traitsISD_E11result_typeE)
        /*0a28*/ 	.word	0x00000000


	//----- nvinfo : EIATTR_MIN_STACK_SIZE
	.align		4
.L_463:
        /*0a2c*/ 	.byte	0x04, 0x12
        /*0a2e*/ 	.short	(.L_465 - .L_464)
	.align		4
.L_464:
        /*0a30*/ 	.word	index@(_ZN50_GLOBAL__N__f31458b2_17_RangeFactories_cu_38772b0829elementwise_kernel_with_indexIiZZZN2at6native17logspace_cuda_outERKN3c106ScalarES6_ldRNS1_6TensorEENKUlvE_clEvENKUlvE0_clEvEUllE_EEvT_T0_PN15function_traitsISD_E11result_typeE)
        /*0a34*/ 	.word	0x00000000


	//----- nvinfo : EIATTR_MIN_STACK_SIZE
	.align		4
.L_465:
        /*0a38*/ 	.byte	0x04, 0x12
        /*0a3a*/ 	.short	(.L_467 - .L_466)
	.align		4
.L_466:
        /*0a3c*/ 	.word	index@(_ZN50_GLOBAL__N__f31458b2_17_RangeFactories_cu_38772b0829elementwise_kernel_with_indexIlZZZN2at6native17logspace_cuda_outERKN3c106ScalarES6_ldRNS1_6TensorEENKUlvE_clEvENKUlvE_clEvEUllE_EEvT_T0_PN15function_traitsISD_E11result_typeE)
        /*0a40*/ 	.word	0x00000000


	//----- nvinfo : EIATTR_MIN_STACK_SIZE
	.align		4
.L_467:
        /*0a44*/ 	.byte	0x04, 0x12
        /*0a46*/ 	.short	(.L_469 - .L_468)
	.align		4
.L_468:
        /*0a48*/ 	.word	index@(_ZN50_GLOBAL__N__f31458b2_17_RangeFactories_cu_38772b0829elementwise_kernel_with_indexIiZZZN2at6native17logspace_cuda_outERKN3c106ScalarES6_ldRNS1_6TensorEENKUlvE_clEvENKUlvE_clEvEUllE_EEvT_T0_PN15function_traitsISD_E11result_typeE)
        /*0a4c*/ 	.word	0x00000000


	//----- nvinfo : EIATTR_MIN_STACK_SIZE
	.align		4
.L_469:
        /*0a50*/ 	.byte	0x04, 0x12
        /*0a52*/ 	.short	(.L_471 - .L_470)
	.align		4
.L_470:
        /*0a54*/ 	.word	index@(_ZN50_GLOBAL__N__f31458b2_17_RangeFactories_cu_38772b0829elementwise_kernel_with_indexIlZZZN2at6native17linspace_cuda_outERKN3c106ScalarES6_lRNS1_6TensorEENKUlvE0_clEvENKUlvE4_clEvEUllE_EEvT_T0_PN15function_traitsISD_E11result_typeE)
        /*0a58*/ 	.word	0x00000000


	//----- nvinfo : EIATTR_MIN_STACK_SIZE
	.align		4
.L_471:
        /*0a5c*/ 	.byte	0x04, 0x12
        /*0a5e*/ 	.short	(.L_473 - .L_472)
	.align		4
.L_472:
        /*0a60*/ 	.word	index@(_ZN50_GLOBAL__N__f31458b2_17_RangeFactories_cu_38772b0829elementwise_kernel_with_indexIiZZZN2at6native17linspace_cuda_outERKN3c106ScalarES6_lRNS1_6TensorEENKUlvE0_clEvENKUlvE4_clEvEUllE_EEvT_T0_PN15function_traitsISD_E11result_typeE)
        /*0a64*/ 	.word	0x00000000


	//----- nvinfo : EIATTR_MIN_STACK_SIZE
	.align		4
.L_473:
        /*0a68*/ 	.byte	0x04, 0x12
        /*0a6a*/ 	.short	(.L_475 - .L_474)
	.align		4
.L_474:
        /*0a6c*/ 	.word	index@(_ZN50_GLOBAL__N__f31458b2_17_RangeFactories_cu_38772b0829elementwise_kernel_with_indexIlZZZN2at6native17linspace_cuda_outERKN3c106ScalarES6_lRNS1_6TensorEENKUlvE0_clEvENKUlvE3_clEvEUllE_EEvT_T0_PN15function_traitsISD_E11result_typeE)
        /*0a70*/ 	.word	0x00000000


	//----- nvinfo : EIATTR_MIN_STACK_SIZE
	.align		4
.L_475:
        /*0a74*/ 	.byte	0x04, 0x12
        /*0a76*/ 	.short	(.L_477 - .L_476)
	.align		4
.L_476:
        /*0a78*/ 	.word	index@(_ZN50_GLOBAL__N__f31458b2_17_RangeFactories_cu_38772b0829elementwise_kernel_with_indexIiZZZN2at6native17linspace_cuda_outERKN3c106ScalarES6_lRNS1_6TensorEENKUlvE0_clEvENKUlvE3_clEvEUllE_EEvT_T0_PN15function_traitsISD_E11result_typeE)
        /*0a7c*/ 	.word	0x00000000


	//----- nvinfo : EIATTR_MIN_STACK_SIZE
	.align		4
.L_477:
        /*0a80*/ 	.byte	0x04, 0x12
        /*0a82*/ 	.short	(.L_479 - .L_478)
	.align		4
.L_478:
        /*0a84*/ 	.word	index@(_ZN50_GLOBAL__N__f31458b2_17_RangeFactories_cu_38772b0829elementwise_kernel_with_indexIlZZZN2at6native17linspace_cuda_outERKN3c106ScalarES6_lRNS1_6TensorEENKUlvE0_clEvENKUlvE2_clEvEUllE_EEvT_T0_PN15function_traitsISD_E11result_typeE)
        /*0a88*/ 	.word	0x00000000


	//----- nvinfo : EIATTR_MIN_STACK_SIZE
	.align		4
.L_479:
        /*0a8c*/ 	.byte	0x04, 0x12
        /*0a8e*/ 	.short	(.L_481 - .L_480)
	.align		4
.L_480:
        /*0a90*/ 	.word	index@(_ZN50_GLOBAL__N__f31458b2_17_RangeFactories_cu_38772b0829elementwise_kernel_with_indexIiZZZN2at6native17linspace_cuda_outERKN3c106ScalarES6_lRNS1_6TensorEENKUlvE0_clEvENKUlvE2_clEvEUllE_EEvT_T0_PN15function_traitsISD_E11result_typeE)
        /*0a94*/ 	.word	0x00000000


	//----- nvinfo : EIATTR_MIN_STACK_SIZE
	.align		4
.L_481:
        /*0a98*/ 	.byte	0x04, 0x12
        /*0a9a*/ 	.short	(.L_483 - .L_482)
	.align		4
.L_482:
        /*0a9c*/ 	.word	index@(_ZN50_GLOBAL__N__f31458b2_17_RangeFactories_cu_38772b0829elementwise_kernel_with_indexIlZZZN2at6native17linspace_cuda_outERKN3c106ScalarES6_lRNS1_6TensorEENKUlvE0_clEvENKUlvE1_clEvEUllE_EEvT_T0_PN15function_traitsISD_E11result_typeE)
        /*0aa0*/ 	.word	0x00000000


	//----- nvinfo : EIATTR_MIN_STACK_SIZE
	.align		4
.L_483:
        /*0aa4*/ 	.byte	0x04, 0x12
        /*0aa6*/ 	.short	(.L_485 - .L_484)
	.align		4
.L_484:
        /*0aa8*/ 	.word	index@(_ZN50_GLOBAL__N__f31458b2_17_RangeFactories_cu_38772b0829elementwise_kernel_with_indexIiZZZN2at6native17linspace_cuda_outERKN3c106ScalarES6_lRNS1_6TensorEENKUlvE0_clEvENKUlvE1_clEvEUllE_EEvT_T0_PN15function_traitsISD_E11result_typeE)
        /*0aac*/ 	.word	0x00000000


	//----- nvinfo : EIATTR_MIN_STACK_SIZE
	.align		4
.L_485:
        /*0ab0*/ 	.byte	0x04, 0x12
        /*0ab2*/ 	.short	(.L_487 - .L_486)
	.align		4
.L_486:
        /*0ab4*/ 	.word	index@(_ZN50_GLOBAL__N__f31458b2_17_RangeFactories_cu_38772b0829elementwise_kernel_with_indexIlZZZN2at6native17linspace_cuda_outERKN3c106ScalarES6_lRNS1_6TensorEENKUlvE0_clEvENKUlvE0_clEvEUllE_EEvT_T0_PN15function_traitsISD_E11result_typeE)
        /*0ab8*/ 	.word	0x00000000


	//----- nvinfo : EIATTR_MIN_STACK_SIZE
	.align		4
.L_487:
        /*0abc*/ 	.byte	0x04, 0x12
        /*0abe*/ 	.short	(.L_489 - .L_488)
	.align		4
.L_488:
        /*0ac0*/ 	.word	index@(_ZN50_GLOBAL__N__f31458b2_17_RangeFactories_cu_38772b0829elementwise_kernel_with_indexIiZZZN2at6native17linspace_cuda_outERKN3c106ScalarES6_lRNS1_6TensorEENKUlvE0_clEvENKUlvE0_clEvEUllE_EEvT_T0_PN15function_traitsISD_E11result_typeE)
        /*0ac4*/ 	.word	0x00000000


	//----- nvinfo : EIATTR_MIN_STACK_SIZE
	.align		4
.L_489:
        /*0ac8*/ 	.byte	0x04, 0x12
        /*0aca*/ 	.short	(.L_491 - .L_490)
	.align		4
.L_490:
        /*0acc*/ 	.word	index@(_ZN50_GLOBAL__N__f31458b2_17_RangeFactories_cu_38772b0829elementwise_kernel_with_indexIlZZZN2at6native17linspace_cuda_outERKN3c106ScalarES6_lRNS1_6TensorEENKUlvE0_clEvENKUlvE_clEvEUllE_EEvT_T0_PN15function_traitsISD_E11result_typeE)
        /*0ad0*/ 	.word	0x00000000


	//----- nvinfo : EIATTR_MIN_STACK_SIZE
	.align		4
.L_491:
        /*0ad4*/ 	.byte	0x04, 0x12
        /*0ad6*/ 	.short	(.L_493 - .L_492)
	.align		4
.L_492:
        /*0ad8*/ 	.word	index@(_ZN50_GLOBAL__N__f31458b2_17_RangeFactories_cu_38772b0829elementwise_kernel_with_indexIiZZZN2at6native17linspace_cuda_outERKN3c106ScalarES6_lRNS1_6TensorEENKUlvE0_clEvENKUlvE_clEvEUllE_EEvT_T0_PN15function_traitsISD_E11result_typeE)
        /*0adc*/ 	.word	0x00000000


	//----- nvinfo : EIATTR_MIN_STACK_SIZE
	.align		4
.L_493:
        /*0ae0*/ 	.byte	0x04, 0x12
        /*0ae2*/ 	.short	(.L_495 - .L_494)
	.align		4
.L_494:
        /*0ae4*/ 	.word	index@(_ZN50_GLOBAL__N__f31458b2_17_RangeFactories_cu_38772b0829elementwise_kernel_with_indexIlZZZN2at6native17linspace_cuda_outERKN3c106ScalarES6_lRNS1_6TensorEENKUlvE_clEvENKUlvE3_clEvEUllE_EEvT_T0_PN15function_traitsISD_E11result_typeE)
        /*0ae8*/ 	.word	0x00000000


	//----- nvinfo : EIATTR_MIN_STACK_SIZE
	.align		4
.L_495:
        /*0aec*/ 	.byte	0x04, 0x12
        /*0aee*/ 	.short	(.L_497 - .L_496)
	.align		4
.L_496:
        /*0af0*/ 	.word	index@(_ZN50_GLOBAL__N__f31458b2_17_RangeFactories_cu_38772b0829elementwise_kernel_with_indexIiZZZN2at6native17linspace_cuda_outERKN3c106ScalarES6_lRNS1_6TensorEENKUlvE_clEvENKUlvE3_clEvEUllE_EEvT_T0_PN15function_traitsISD_E11result_typeE)
        /*0af4*/ 	.word	0x00000000


	//----- nvinfo : EIATTR_MIN_STACK_SIZE
	.align		4
.L_497:
        /*0af8*/ 	.byte	0x04, 0x12
        /*0afa*/ 	.short	(.L_499 - .L_498)
	.align		4
.L_498:
        /*0afc*/ 	.word	index@(_ZN50_GLOBAL__N__f31458b2_17_RangeFactories_cu_38772b0829elementwise_kernel_with_indexIlZZZN2at6native17linspace_cuda_outERKN3c106ScalarES6_lRNS1_6TensorEENKUlvE_clEvENKUlvE2_clEvEUllE_EEvT_T0_PN15function_traitsISD_E11result_typeE)
        /*0b00*/ 	.word	0x00000000


	//----- nvinfo : EIATTR_MIN_STACK_SIZE
	.align		4
.L_499:
        /*0b04*/ 	.byte	0x04, 0x12
        /*0b06*/ 	.short	(.L_501 - .L_500)
	.align		4
.L_500:
        /*0b08*/ 	.word	index@(_ZN50_GLOBAL__N__f31458b2_17_RangeFactories_cu_38772b0829elementwise_kernel_with_indexIiZZZN2at6native17linspace_cuda_outERKN3c106ScalarES6_lRNS1_6TensorEENKUlvE_clEvENKUlvE2_clEvEUllE_EEvT_T0_PN15function_traitsISD_E11result_typeE)
        /*0b0c*/ 	.word	0x00000000


	//----- nvinfo : EIATTR_MIN_STACK_SIZE
	.align		4
.L_501:
        /*0b10*/ 	.byte	0x04, 0x12
        /*0b12*/ 	.short	(.L_503 - .L_502)
	.align		4
.L_502:
        /*0b14*/ 	.word	index@(_ZN50_GLOBAL__N__f31458b2_17_RangeFactories_cu_38772b0829elementwise_kernel_with_indexIlZZZN2at6native17linspace_cuda_outERKN3c106ScalarES6_lRNS1_6TensorEENKUlvE_clEvENKUlvE1_clEvEUllE_EEvT_T0_PN15function_traitsISD_E11result_typeE)
        /*0b18*/ 	.word	0x00000000


	//----- nvinfo : EIATTR_MIN_STACK_SIZE
	.align		4
.L_503:
        /*0b1c*/ 	.byte	0x04, 0x12
        /*0b1e*/ 	.short	(.L_505 - .L_504)
	.align		4
.L_504:
        /*0b20*/ 	.word	index@(_ZN50_GLOBAL__N__f31458b2_17_RangeFactories_cu_38772b0829elementwise_kernel_with_indexIiZZZN2at6native17linspace_cuda_outERKN3c106ScalarES6_lRNS1_6TensorEENKUlvE_clEvENKUlvE1_clEvEUllE_EEvT_T0_PN15function_traitsISD_E11result_typeE)
        /*0b24*/ 	.word	0x00000000


	//----- nvinfo : EIATTR_MIN_STACK_SIZE
	.align		4
.L_505:
        /*0b28*/ 	.byte	0x04, 0x12
        /*0b2a*/ 	.short	(.L_507 - .L_506)
	.align		4
.L_506:
        /*0b2c*/ 	.word	index@(_ZN50_GLOBAL__N__f31458b2_17_RangeFactories_cu_38772b0829elementwise_kernel_with_indexIlZZZN2at6native17linspace_cuda_outERKN3c106ScalarES6_lRNS1_6TensorEENKUlvE_clEvENKUlvE0_clEvEUllE_EEvT_T0_PN15function_traitsISD_E11result_typeE)
        /*0b30*/ 	.word	0x00000000


	//----- nvinfo : EIATTR_MIN_STACK_SIZE
	.align		4
.L_507:
        /*0b34*/ 	.byte	0x04, 0x12
        /*0b36*/ 	.short	(.L_509 - .L_508)
	.align		4
.L_508:
        /*0b38*/ 	.word	index@(_ZN50_GLOBAL__N__f31458b2_17_RangeFactories_cu_38772b0829elementwise_kernel_with_indexIiZZZN2at6native17linspace_cuda_outERKN3c106ScalarES6_lRNS1_6TensorEENKUlvE_clEvENKUlvE0_clEvEUllE_EEvT_T0_PN15function_traitsISD_E11result_typeE)
        /*0b3c*/ 	.word	0x00000000


	//----- nvinfo : EIATTR_MIN_STACK_SIZE
	.align		4
.L_509:
        /*0b40*/ 	.byte	0x04, 0x12
        /*0b42*/ 	.short	(.L_511 - .L_510)
	.align		4
.L_510:
        /*0b44*/ 	.word	index@(_ZN50_GLOBAL__N__f31458b2_17_RangeFactories_cu_38772b0829elementwise_kernel_with_indexIlZZZN2at6native17linspace_cuda_outERKN3c106ScalarES6_lRNS1_6TensorEENKUlvE_clEvENKUlvE_clEvEUllE_EEvT_T0_PN15function_traitsISD_E11result_typeE)
        /*0b48*/ 	.word	0x00000000


	//----- nvinfo : EIATTR_MIN_STACK_SIZE
	.align		4
.L_511:
        /*0b4c*/ 	.byte	0x04, 0x12
        /*0b4e*/ 	.short	(.L_513 - .L_512)
	.align		4
.L_512:
        /*0b50*/ 	.word	index@(_ZN50_GLOBAL__N__f31458b2_17_RangeFactories_cu_38772b0829elementwise_kernel_with_indexIiZZZN2at6native17linspace_cuda_outERKN3c106ScalarES6_lRNS1_6TensorEENKUlvE_clEvENKUlvE_clEvEUllE_EEvT_T0_PN15function_traitsISD_E11result_typeE)
        /*0b54*/ 	.word	0x00000000
.L_513:


//--------------------- .nv.compat                --------------------------
	.section	.nv.compat,"",@"SHT_CUDA_COMPAT_INFO"
	.align	4
        /*0000*/ 	.byte	0x02, 0x09, 0x01, 0x00, 0x02, 0x02, 0x01, 0x00, 0x02, 0x05, 0x05, 0x00, 0x03, 0x07, 0x01, 0x01
        /*0010*/ 	.byte	0x02, 0x03, 0x00, 0x00, 0x02, 0x06, 0x01, 0x00, 0x04, 0x0b, 0x08, 0x00, 0x00, 0x00, 0x00, 0x00
        /*0020*/ 	.byte	0x00, 0x00, 0x00, 0x00


//--------------------- .nv.info._ZN50_GLOBAL__N__f31458b2_17_RangeFactories_cu_38772b0829elementwise_kernel_with_indexIlZZZN2at6native15arange_cuda_outERKN3c106ScalarES6_S6_RNS1_6TensorEENKUlvE_clEvENKUlvE7_clEvEUllE_EEvT_T0_PN15function_traitsISD_E11result_typeE --------------------------
	.section	.nv.info._ZN50_GLOBAL__N__f31458b2_17_RangeFactories_cu_38772b0829elementwise_kernel_with_indexIlZZZN2at6native15arange_cuda_outERKN3c106ScalarES6_S6_RNS1_6TensorEENKUlvE_clEvENKUlvE7_clEvEUllE_EEvT_T0_PN15function_traitsISD_E11result_typeE,"",@"SHT_CUDA_INFO"
	.sectionflags	@""
	.align	4


	//----- nvinfo : EIATTR_CUDA_API_VERSION
	.align		4
        /*0000*/ 	.byte	0x04, 0x37
        /*0002*/ 	.short	(.L_515 - .L_514)
.L_514:
        /*0004*/ 	.word	0x00000082


	//----- nvinfo : EIATTR_KPARAM_INFO
	.align		4
.L_515:
        /*0008*/ 	.byte	0x04, 0x17
        /*000a*/ 	.short	(.L_517 - .L_516)
.L_516:
        /*000c*/ 	.word	0x00000000
        /*0010*/ 	.short	0x0002
        /*0012*/ 	.short	0x0018
        /*0014*/ 	.byte	0x00, 0xf0, 0x21, 0x00


	//----- nvinfo : EIATTR_KPARAM_INFO
	.align		4
.L_517:
        /*0018*/ 	.byte	0x04, 0x17
        /*001a*/ 	.short	(.L_519 - .L_518)
.L_518:
        /*001c*/ 	.word	0x00000000
        /*0020*/ 	.short	0x0001
        /*0022*/ 	.short	0x0008
        /*0024*/ 	.byte	0x00, 0xf0, 0x41, 0x00


	//----- nvinfo : EIATTR_KPARAM_INFO
	.align		4
.L_519:
        /*0028*/ 	.byte	0x04, 0x17
        /*002a*/ 	.short	(.L_521 - .L_520)
.L_520:
        /*002c*/ 	.word	0x00000000
        /*0030*/ 	.short	0x0000
        /*0032*/ 	.short	0x0000
        /*0034*/ 	.byte	0x00, 0xf0, 0x21, 0x00


	//----- nvinfo : EIATTR_SPARSE_MMA_MASK
	.align		4
.L_521:
        /*0038*/ 	.byte	0x03, 0x50
        /*003a*/ 	.short	0x0000


	//----- nvinfo : EIATTR_MAXREG_COUNT
	.align		4
        /*003c*/ 	.byte	0x03, 0x1b
        /*003e*/ 	.short	0x00ff


	//----- nvinfo : EIATTR_MERCURY_ISA_VERSION
	.align		4
        /*0040*/ 	.byte	0x03, 0x5f
        /*0042*/ 	.short	0x0101


	//----- nvinfo : EIATTR_EXIT_INSTR_OFFSETS
	.align		4
        /*0044*/ 	.byte	0x04, 0x1c
        /*0046*/ 	.short	(.L_523 - .L_522)


	//   ....[0]....
.L_522:
        /*0048*/ 	.word	0x00000070


	//   ....[1]....
        /*004c*/ 	.word	0x00000110


	//----- nvinfo : EIATTR_MAX_THREADS
	.align		4
.L_523:
        /*0050*/ 	.byte	0x04, 0x05
        /*0052*/ 	.short	(.L_525 - .L_524)
.L_524:
        /*0054*/ 	.word	0x00000040
        /*0058*/ 	.word	0x00000001
        /*005c*/ 	.word	0x00000001


	//----- nvinfo : EIATTR_CBANK_PARAM_SIZE
	.align		4
.L_525:
        /*0060*/ 	.byte	0x03, 0x19
        /*0062*/ 	.short	0x0020


	//----- nvinfo : EIATTR_PARAM_CBANK
	.align		4
        /*0064*/ 	.byte	0x04, 0x0a
        /*0066*/ 	.short	(.L_527 - .L_526)
	.align		4
.L_526:
        /*0068*/ 	.word	index@(.nv.constant0._ZN50_GLOBAL__N__f31458b2_17_RangeFactories_cu_38772b0829elementwise_kernel_with_indexIlZZZN2at6native15arange_cuda_outERKN3c106ScalarES6_S6_RNS1_6TensorEENKUlvE_clEvENKUlvE7_clEvEUllE_EEvT_T0_PN15function_traitsISD_E11result_typeE)
        /*006c*/ 	.short	0x0210
        /*006e*/ 	.short	0x0020


	//----- nvinfo : EIATTR_SW_WAR
	.align		4
.L_527:
        /*0070*/ 	.byte	0x04, 0x36
        /*0072*/ 	.short	(.L_529 - .L_528)
.L_528:
        /*0074*/ 	.word	0x00000008
.L_529:


//--------------------- .nv.info._ZN50_GLOBAL__N__f31458b2_17_RangeFactories_cu_38772b0829elementwise_kernel_with_indexIiZZZN2at6native15arange_cuda_outERKN3c106ScalarES6_S6_RNS1_6TensorEENKUlvE_clEvENKUlvE7_clEvEUllE_EEvT_T0_PN15function_traitsISD_E11result_typeE --------------------------
	.section	.nv.info._ZN50_GLOBAL__N__f31458b2_17_RangeFactories_cu_38772b0829elementwise_kernel_with_indexIiZZZN2at6native15arange_cuda_outERKN3c106ScalarES6_S6_RNS1_6TensorEENKUlvE_clEvENKUlvE7_clEvEUllE_EEvT_T0_PN15function_traitsISD_E11result_typeE,"",@"SHT_CUDA_INFO"
	.sectionflags	@""
	.align	4


	//----- nvinfo : EIATTR_CUDA_API_VERSION
	.align		4
        /*0000*/ 	.byte	0x04, 0x37
        /*0002*/ 	.short	(.L_531 - .L_530)
.L_530:
        /*0004*/ 	.word	0x00000082


	//----- nvinfo : EIATTR_KPARAM_INFO
	.align		4
.L_531:
        /*0008*/ 	.byte	0x04, 0x17
        /*000a*/ 	.short	(.L_533 - .L_532)
.L_532:
        /*000c*/ 	.word	0x00000000
        /*0010*/ 	.short	0x0002
        /*0012*/ 	.short	0x0018
        /*0014*/ 	.byte	0x00, 0xf0, 0x21, 0x00


	//----- nvinfo : EIATTR_KPARAM_INFO
	.align		4
.L_533:
        /*0018*/ 	.byte	0x04, 0x17
        /*001a*/ 	.short	(.L_535 - .L_534)
.L_534:
        /*001c*/ 	.word	0x00000000
        /*0020*/ 	.short	0x0001
        /*0022*/ 	.short	0x0008
        /*0024*/ 	.byte	0x00, 0xf0, 0x41, 0x00


	//----- nvinfo : EIATTR_KPARAM_INFO
	.align		4
.L_535:
        /*0028*/ 	.byte	0x04, 0x17
        /*002a*/ 	.short	(.L_537 - .L_536)
.L_536:
        /*002c*/ 	.word	0x00000000
        /*0030*/ 	.short	0x0000
        /*0032*/ 	.short	0x0000
        /*0034*/ 	.byte	0x00, 0xf0, 0x11, 0x00


	//----- nvinfo : EIATTR_SPARSE_MMA_MASK
	.align		4
.L_537:
        /*0038*/ 	.byte	0x03, 0x50
        /*003a*/ 	.short	0x0000


	//----- nvinfo : EIATTR_MAXREG_COUNT
	.align		4
        /*003c*/ 	.byte	0x03, 0x1b
        /*003e*/ 	.short	0x00ff


	//----- nvinfo : EIATTR_MERCURY_ISA_VERSION
	.align		4
        /*0040*/ 	.byte	0x03, 0x5f
        /*0042*/ 	.short	0x0101


	//----- nvinfo : EIATTR_EXIT_INSTR_OFFSETS
	.align		4
        /*0044*/ 	.byte	0x04, 0x1c
        /*0046*/ 	.short	(.L_539 - .L_538)


	//   ....[0]....
.L_538:
        /*0048*/ 	.word	0x00000060


	//   ....[1]....
        /*004c*/ 	.word	0x000000f0


	//----- nvinfo : EIATTR_MAX_THREADS
	.align		4
.L_539:
        /*0050*/ 	.byte	0x04, 0x05
        /*0052*/ 	.short	(.L_541 - .L_540)
.L_540:
        /*0054*/ 	.word	0x00000040
        /*0058*/ 	.word	0x00000001
        /*005c*/ 	.word	0x00000001


	//----- nvinfo : EIATTR_CBANK_PARAM_SIZE
	.align		4
.L_541:
        /*0060*/ 	.byte	0x03, 0x19
        /*0062*/ 	.short	0x0020


	//----- nvinfo : EIATTR_PARAM_CBANK
	.align		4
        /*0064*/ 	.byte	0x04, 0x0a
        /*0066*/ 	.short	(.L_543 - .L_542)
	.align		4
.L_542:
        /*0068*/ 	.word	index@(.nv.constant0._ZN50_GLOBAL__N__f31458b2_17_RangeFactories_cu_38772b0829elementwise_kernel_with_indexIiZZZN2at6native15arange_cuda_outERKN3c106ScalarES6_S6_RNS1_6TensorEENKUlvE_clEvENKUlvE7_clEvEUllE_EEvT_T0_PN15function_traitsISD_E11result_typeE)
        /*006c*/ 	.short	0x0210
        /*006e*/ 	.short	0x0020


	//----- nvinfo : EIATTR_SW_WAR
	.align		4
.L_543:
        /*0070*/ 	.byte	0x04, 0x36
        /*0072*/ 	.short	(.L_545 - .L_544)
.L_544:
        /*0074*/ 	.word	0x00000008
.L_545:


//--------------------- .nv.info._ZN50_GLOBAL__N__f31458b2_17_RangeFactories_cu_38772b0829elementwise_kernel_with_indexIlZZZN2at6native15arange_cuda_outERKN3c106ScalarES6_S6_RNS1_6TensorEENKUlvE_clEvENKUlvE6_clEvEUllE_EEvT_T0_PN15function_traitsISD_E11result_typeE --------------------------
	.section	.nv.info._ZN50_GLOBAL__N__f31458b2_17_RangeFactories_cu_38772b0829elementwise_kernel_with_indexIlZZZN2at6native15arange_cuda_outERKN3c106ScalarES6_S6_RNS1_6TensorEENKUlvE_clEvENKUlvE6_clEvEUllE_EEvT_T0_PN15function_traitsISD_E11result_typeE,"",@"SHT_CUDA_INFO"
	.sectionflags	@""
	.align	4


	//----- nvinfo : EIATTR_CUDA_API_VERSION
	.align		4
        /*0000*/ 	.byte	0x04, 0x37
        /*0002*/ 	.short	(.L_547 - .L_546)
.L_546:
        /*0004*/ 	.word	0x00000082


	//----- nvinfo : EIATTR_KPARAM_INFO
	.align		4
.L_547:
        /*0008*/ 	.byte	0x04, 0x17
        /*000a*/ 	.short	(.L_549 - .L_548)
.L_548:
        /*000c*/ 	.word	0x00000000
        /*0010*/ 	.short	0x0002
        /*0012*/ 	.short	0x0018
        /*0014*/ 	.byte	0x00, 0xf0, 0x21, 0x00


	//----- nvinfo : EIATTR_KPARAM_INFO
	.align		4
.L_549:
        /*0018*/ 	.byte	0x04, 0x17
        /*001a*/ 	.short	(.L_551 - .L_550)
.L_550:
        /*001c*/ 	.word	0x00000000
        /*0020*/ 	.short	0x0001
        /*0022*/ 	.short	0x0008
        /*0024*/ 	.byte	0x00, 0xf0, 0x41, 0x00


	//----- nvinfo : EIATTR_KPARAM_INFO
	.align		4
.L_551:
        /*0028*/ 	.byte	0x04, 0x17
        /*002a*/ 	.short	(.L_553 - .L_552)
.L_552:
        /*002c*/ 	.word	0x00000000
        /*0030*/ 	.short	0x0000
        /*0032*/ 	.short	0x0000
        /*0034*/ 	.byte	0x00, 0xf0, 0x21, 0x00


	//----- nvinfo : EIATTR_SPARSE_MMA_MASK
	.align		4
.L_553:
        /*0038*/ 	.byte	0x03, 0x50
        /*003a*/ 	.short	0x0000


	//----- nvinfo : EIATTR_MAXREG_COUNT
	.align		4
        /*003c*/ 	.byte	0x03, 0x1b
        /*003e*/ 	.short	0x00ff


	//----- nvinfo : EIATTR_MERCURY_ISA_VERSION
	.align		4
        /*0040*/ 	.byte	0x03, 0x5f
        /*0042*/ 	.short	0x0101


	//----- nvinfo : EIATTR_EXIT_INSTR_OFFSETS
	.align		4
        /*0044*/ 	.byte	0x04, 0x1c
        /*0046*/ 	.short	(.L_555 - .L_554)


	//   ....[0]....
.L_554:
        /*0048*/ 	.word	0x00000070


	//   ....[1]....
        /*004c*/ 	.word	0x00000110


	//----- nvinfo : EIATTR_MAX_THREADS
	.align		4
.L_555:
        /*0050*/ 	.byte	0x04, 0x05
        /*0052*/ 	.short	(.L_557 - .L_556)
.L_556:
        /*0054*/ 	.word	0x00000040
        /*0058*/ 	.word	0x00000001
        /*005c*/ 	.word	0x00000001


	//----- nvinfo : EIATTR_CBANK_PARAM_SIZE
	.align		4
.L_557:
        /*0060*/ 	.byte	0x03, 0x19
        /*0062*/ 	.short	0x0020


	//----- nvinfo : EIATTR_PARAM_CBANK
	.align		4
        /*0064*/ 	.byte	0x04, 0x0a
        /*0066*/ 	.short	(.L_559 - .L_558)
	.align		4
.L_558:
        /*0068*/ 	.word	index@(.nv.constant0._ZN50_GLOBAL__N__f31458b2_17_RangeFactories_cu_38772b0829elementwise_kernel_with_indexIlZZZN2at6native15arange_cuda_outERKN3c106ScalarES6_S6_RNS1_6TensorEENKUlvE_clEvENKUlvE6_clEvEUllE_EEvT_T0_PN15function_traitsISD_E11result_typeE)
        /*006c*/ 	.short	0x0210
        /*006e*/ 	.short	0x0020


	//----- nvinfo : EIATTR_SW_WAR
	.align		4
.L_559:
        /*0070*/ 	.byte	0x04, 0x36
        /*0072*/ 	.short	(.L_561 - .L_560)
.L_560:
        /*0074*/ 	.word	0x00000008
.L_561:


//--------------------- .nv.info._ZN50_GLOBAL__N__f31458b2_17_RangeFactories_cu_38772b0829elementwise_kernel_with_indexIiZZZN2at6native15arange_cuda_outERKN3c106ScalarES6_S6_RNS1_6TensorEENKUlvE_clEvENKUlvE6_clEvEUllE_EEvT_T0_PN15function_traitsISD_E11result_typeE --------------------------
	.section	.nv.info._ZN50_GLOBAL__N__f31458b2_17_RangeFactories_cu_38772b0829elementwise_kernel_with_indexIiZZZN2at6native15arange_cuda_outERKN3c106ScalarES6_S6_RNS1_6TensorEENKUlvE_clEvENKUlvE6_clEvEUllE_EEvT_T0_PN15function_traitsISD_E11result_typeE,"",@"SHT_CUDA_INFO"
	.sectionflags	@""
	.align	4


	//----- nvinfo : EIATTR_CUDA_API_VERSION
	.align		4
        /*0000*/ 	.byte	0x04, 0x37
        /*0002*/ 	.short	(.L_563 - .L_562)
.L_562:
        /*0004*/ 	.word	0x00000082


	//----- nvinfo : EIATTR_KPARAM_INFO
	.align		4
.L_563:
        /*0008*/ 	.byte	0x04, 0x17
        /*000a*/ 	.short	(.L_565 - .L_564)
.L_564:
        /*000c*/ 	.word	0x00000000
        /*0010*/ 	.short	0x0002
        /*0012*/ 	.short	0x0018
        /*0014*/ 	.byte	0x00, 0xf0, 0x21, 0x00


	//----- nvinfo : EIATTR_KPARAM_INFO
	.align		4
.L_565:
        /*0018*/ 	.byte	0x04, 0x17
        /*001a*/ 	.short	(.L_567 - .L_566)
.L_566:
        /*001c*/ 	.word	0x00000000
        /*0020*/ 	.short	0x0001
        /*0022*/ 	.short	0x0008
        /*0024*/ 	.byte	0x00, 0xf0, 0x41, 0x00


	//----- nvinfo : EIATTR_KPARAM_INFO
	.align		4
.L_567:
        /*0028*/ 	.byte	0x04, 0x17
        /*002a*/ 	.short	(.L_569 - .L_568)
.L_568:
        /*002c*/ 	.word	0x00000000
        /*0030*/ 	.short	0x0000
        /*0032*/ 	.short	0x0000
        /*0034*/ 	.byte	0x00, 0xf0, 0x11, 0x00


	//----- nvinfo : EIATTR_SPARSE_MMA_MASK
	.align		4
.L_569:
        /*0038*/ 	.byte	0x03, 0x50
        /*003a*/ 	.short	0x0000


	//----- nvinfo : EIATTR_MAXREG_COUNT
	.align		4
        /*003c*/ 	.byte	0x03, 0x1b
        /*003e*/ 	.short	0x00ff


	//----- nvinfo : EIATTR_MERCURY_ISA_VERSION
	.align		4
        /*0040*/ 	.byte	0x03, 0x5f
        /*0042*/ 	.short	0x0101


	//----- nvinfo : EIATTR_EXIT_INSTR_OFFSETS
	.align		4
        /*0044*/ 	.byte	0x04, 0x1c
        /*0046*/ 	.short	(.L_571 - .L_570)


	//   ....[0]....
.L_570:
        /*0048*/ 	.word	0x00000060


	//   ....[1]....
        /*004c*/ 	.word	0x000000f0


	//----- nvinfo : EIATTR_MAX_THREADS
	.align		4
.L_571:
        /*0050*/ 	.byte	0x04, 0x05
        /*0052*/ 	.short	(.L_573 - .L_572)
.L_572:
        /*0054*/ 	.word	0x00000040
        /*0058*/ 	.word	0x00000001
        /*005c*/ 	.word	0x00000001


	//----- nvinfo : EIATTR_CBANK_PARAM_SIZE
	.align		4
.L_573:
        /*0060*/ 	.byte	0x03, 0x19
        /*0062*/ 	.short	0x0020


	//----- nvinfo : EIATTR_PARAM_CBANK
	.align		4
        /*0064*/ 	.byte	0x04, 0x0a
        /*0066*/ 	.short	(.L_575 - .L_574)
	.align		4
.L_574:
        /*0068*/ 	.word	index@(.nv.constant0._ZN50_GLOBAL__N__f31458b2_17_RangeFactories_cu_38772b0829elementwise_kernel_with_indexIiZZZN2at6native15arange_cuda_outERKN3c106ScalarES6_S6_RNS1_6TensorEENKUlvE_clEvENKUlvE6_clEvEUllE_EEvT_T0_PN15function_traitsISD_E11result_typeE)
        /*006c*/ 	.short	0x0210
        /*006e*/ 	.short	0x0020


	//----- nvinfo : EIATTR_SW_WAR
	.align		4
.L_575:
        /*0070*/ 	.byte	0x04, 0x36
        /*0072*/ 	.short	(.L_577 - .L_576)
.L_576:
        /*0074*/ 	.word	0x00000008
.L_577:


//--------------------- .nv.info._ZN50_GLOBAL__N__f31458b2_17_RangeFactories_cu_38772b0829elementwise_kernel_with_indexIlZZZN2at6native15arange_cuda_outERKN3c106ScalarES6_S6_RNS1_6TensorEENKUlvE_clEvENKUlvE5_clEvEUllE_EEvT_T0_PN15function_traitsISD_E11result_typeE --------------------------
	.section	.nv.info._ZN50_GLOBAL__N__f31458b2_17_RangeFactories_cu_38772b0829elementwise_kernel_with_indexIlZZZN2at6native15arange_cuda_outERKN3c106ScalarES6_S6_RNS1_6TensorEENKUlvE_clEvENKUlvE5_clEvEUllE_EEvT_T0_PN15function_traitsISD_E11result_typeE,"",@"SHT_CUDA_INFO"
	.sectionflags	@""
	.align	4


	//----- nvinfo : EIATTR_CUDA_API_VERSION
	.align		4
        /*0000*/ 	.byte	0x04, 0x37
        /*0002*/ 	.short	(.L_579 - .L_578)
.L_578:
        /*0004*/ 	.word	0x00000082


	//----- nvinfo : EIATTR_KPARAM_INFO
	.align		4
.L_579:
        /*0008*/ 	.byte	0x04, 0x17
        /*000a*/ 	.short	(.L_581 - .L_580)
.L_580:
        /*000c*/ 	.word	0x00000000
        /*0010*/ 	.short	0x0002
        /*0012*/ 	.short	0x0018
        /*0014*/ 	.byte	0x00, 0xf0, 0x21, 0x00


	//----- nvinfo : EIATTR_KPARAM_INFO
	.align		4
.L_581:
        /*0018*/ 	.byte	0x04, 0x17
        /*001a*/ 	.short	(.L_583 - .L_582)
.L_582:
        /*001c*/ 	.word	0x00000000
        /*0020*/ 	.short	0x0001
        /*0022*/ 	.short	0x0008
        /*0024*/ 	.byte	0x00, 0xf0, 0x41, 0x00


	//----- nvinfo : EIATTR_KPARAM_INFO
	.align		4
.L_583:
        /*0028*/ 	.byte	0x04, 0x17
        /*002a*/ 	.short	(.L_585 - .L_584)
.L_584:
        /*002c*/ 	.word	0x00000000
        /*0030*/ 	.short	0x0000
        /*0032*/ 	.short	0x0000
        /*0034*/ 	.byte	0x00, 0xf0, 0x21, 0x00


	//----- nvinfo : EIATTR_SPARSE_MMA_MASK
	.align		4
.L_585:
        /*0038*/ 	.byte	0x03, 0x50
        /*003a*/ 	.short	0x0000


	//----- nvinfo : EIATTR_MAXREG_COUNT
	.align		4
        /*003c*/ 	.byte	0x03, 0x1b
        /*003e*/ 	.short	0x00ff


	//----- nvinfo : EIATTR_MERCURY_ISA_VERSION
	.align		4
        /*0040*/ 	.byte	0x03, 0x5f
        /*0042*/ 	.short	0x0101


	//----- nvinfo : EIATTR_EXIT_INSTR_OFFSETS
	.align		4
        /*0044*/ 	.byte	0x04, 0x1c
        /*0046*/ 	.short	(.L_587 - .L_586)


	//   ....[0]....
.L_586:
        /*0048*/ 	.word	0x00000070


	//   ....[1]....
        /*004c*/ 	.word	0x00000100


	//----- nvinfo : EIATTR_MAX_THREADS
	.align		4
.L_587:
        /*0050*/ 	.byte	0x04, 0x05
        /*0052*/ 	.short	(.L_589 - .L_588)
.L_588:
        /*0054*/ 	.word	0x00000040
        /*0058*/ 	.word	0x00000001
        /*005c*/ 	.word	0x00000001


	//----- nvinfo : EIATTR_CBANK_PARAM_SIZE
	.align		4
.L_589:
        /*0060*/ 	.byte	0x03, 0x19
        /*0062*/ 	.short	0x0020


	//----- nvinfo : EIATTR_PARAM_CBANK
	.align		4
        /*0064*/ 	.byte	0x04, 0x0a
        /*0066*/ 	.short	(.L_591 - .L_590)
	.align		4
.L_590:
        /*0068*/ 	.word	index@(.nv.constant0._ZN50_GLOBAL__N__f31458b2_17_RangeFactories_cu_38772b0829elementwise_kernel_with_indexIlZZZN2at6native15arange_cuda_outERKN3c106ScalarES6_S6_RNS1_6TensorEENKUlvE_clEvENKUlvE5_clEvEUllE_EEvT_T0_PN15function_traitsISD_E11result_typeE)
        /*006c*/ 	.short	0x0210
        /*006e*/ 	.short	0x0020


	//----- nvinfo : EIATTR_SW_WAR
	.align		4
.L_591:
        /*0070*/ 	.byte	0x04, 0x36
        /*0072*/ 	.short	(.L_593 - .L_592)
.L_592:
        /*0074*/ 	.word	0x00000008
.L_593:


//--------------------- .nv.info._ZN50_GLOBAL__N__f31458b2_17_RangeFactories_cu_38772b0829elementwise_kernel_with_indexIiZZZN2at6native15arange_cuda_outERKN3c106ScalarES6_S6_RNS1_6TensorEENKUlvE_clEvENKUlvE5_clEvEUllE_EEvT_T0_PN15function_traitsISD_E11result_typeE --------------------------
	.section	.nv.info._ZN50_GLOBAL__N__f31458b2_17_RangeFactories_cu_38772b0829elementwise_kernel_with_indexIiZZZN2at6native15arange_cuda_outERKN3c106ScalarES6_S6_RNS1_6TensorEENKUlvE_clEvENKUlvE5_clEvEUllE_EEvT_T0_PN15function_traitsISD_E11result_typeE,"",@"SHT_CUDA_INFO"
	.sectionflags	@""
	.align	4


	//----- nvinfo : EIATTR_CUDA_API_VERSION
	.align		4
        /*0000*/ 	.byte	0x04, 0x37
        /*0002*/ 	.short	(.L_595 - .L_594)
.L_594:
        /*0004*/ 	.word	0x00000082


	//----- nvinfo : EIATTR_KPARAM_INFO
	.align		4
.L_595:
        /*0008*/ 	.byte	0x04, 0x17
        /*000a*/ 	.short	(.L_597 - .L_596)
.L_596:
        /*000c*/ 	.word	0x00000000
        /*0010*/ 	.short	0x0002
        /*0012*/ 	.short	0x0018
        /*0014*/ 	.byte	0x00, 0xf0, 0x21, 0x00


	//----- nvinfo : EIATTR_KPARAM_INFO
	.align		4
.L_597:
        /*0018*/ 	.byte	0x04, 0x17
        /*001a*/ 	.short	(.L_599 - .L_598)
.L_598:
        /*001c*/ 	.word	0x00000000
        /*0020*/ 	.short	0x0001
        /*0022*/ 	.short	0x0008
        /*0024*/ 	.byte	0x00, 0xf0, 0x41, 0x00


	//----- nvinfo : EIATTR_KPARAM_INFO
	.align		4
.L_599:
        /*0028*/ 	.byte	0x04, 0x17
        /*002a*/ 	.short	(.L_601 - .L_600)
.L_600:
        /*002c*/ 	.word	0x00000000
        /*0030*/ 	.short	0x0000
        /*0032*/ 	.short	0x0000
        /*0034*/ 	.byte	0x00, 0xf0, 0x11, 0x00


	//----- nvinfo : EIATTR_SPARSE_MMA_MASK
	.align		4
.L_601:
        /*0038*/ 	.byte	0x03, 0x50
        /*003a*/ 	.short	0x0000


	//----- nvinfo : EIATTR_MAXREG_COUNT
	.align		4
        /*003c*/ 	.byte	0x03, 0x1b
        /*003e*/ 	.short	0x00ff


	//----- nvinfo : EIATTR_MERCURY_ISA_VERSION
	.align		4
        /*0040*/ 	.byte	0x03, 0x5f
        /*0042*/ 	.short	0x0101


	//----- nvinfo : EIATTR_EXIT_INSTR_OFFSETS
	.align		4
        /*0044*/ 	.byte	0x04, 0x1c
        /*0046*/ 	.short	(.L_603 - .L_602)


	//   ....[0]....
.L_602:
        /*0048*/ 	.word	0x00000060


	//   ....[1]....
        /*004c*/ 	.word	0x000000e0


	//----- nvinfo : EIATTR_MAX_THREADS
	.align		4
.L_603:
        /*0050*/ 	.byte	0x04, 0x05
        /*0052*/ 	.short	(.L_605 - .L_604)
.L_604:
        /*0054*/ 	.word	0x00000040
        /*0058*/ 	.word	0x00000001
        /*005c*/ 	.word	0x00000001


	//----- nvinfo : EIATTR_CBANK_PARAM_SIZE
	.align		4
.L_605:
        /*0060*/ 	.byte	0x03, 0x19
        /*0062*/ 	.short	0x0020


	//----- nvinfo : EIATTR_PARAM_CBANK
	.align		4
        /*0064*/ 	.byte	0x04, 0x0a
        /*0066*/ 	.short	(.L_607 - .L_606)
	.align		4
.L_606:
        /*0068*/ 	.word	index@(.nv.constant0._ZN50_GLOBAL__N__f31458b2_17_RangeFactories_cu_38772b0829elementwise_kernel_with_indexIiZZZN2at6native15arange_cuda_outERKN3c106ScalarES6_S6_RNS1_6TensorEENKUlvE_clEvENKUlvE5_clEvEUllE_EEvT_T0_PN15function_traitsISD_E11result_typeE)
        /*006c*/ 	.short	0x0210
        /*006e*/ 	.short	0x0020


	//----- nvinfo : EIATTR_SW_WAR
	.align		4
.L_607:
        /*0070*/ 	.byte	0x04, 0x36
        /*0072*/ 	.short	(.L_609 - .L_608)
.L_608:
        /*0074*/ 	.word	0x00000008
.L_609:


//--------------------- .nv.info._ZN50_GLOBAL__N__f31458b2_17_RangeFactories_cu_38772b0829elementwise_kernel_with_indexIlZZZN2at6native15arange_cuda_outERKN3c106ScalarES6_S6_RNS1_6TensorEENKUlvE_clEvENKUlvE4_clEvEUllE_EEvT_T0_PN15function_traitsISD_E11result_typeE --------------------------
	.section	.nv.info._ZN50_GLOBAL__N__f31458b2_17_RangeFactories_cu_38772b0829elementwise_kernel_with_indexIlZZZN2at6native15arange_cuda_outERKN3c106ScalarES6_S6_RNS1_6TensorEENKUlvE_clEvENKUlvE4_clEvEUllE_EEvT_T0_PN15function_traitsISD_E11result_typeE,"",@"SHT_CUDA_INFO"
	.sectionflags	@""
	.align	4


	//----- nvinfo : EIATTR_CUDA_API_VERSION
	.align		4
        /*0000*/ 	.byte	0x04, 0x37
        /*0002*/ 	.short	(.L_611 - .L_610)
.L_610:
        /*0004*/ 	.word	0x00000082


	//----- nvinfo : EIATTR_KPARAM_INFO
	.align		4
.L_611:
        /*0008*/ 	.byte	0x04, 0x17
        /*000a*/ 	.short	(.L_613 - .L_612)
.L_612:
        /*000c*/ 	.word	0x00000000
        /*0010*/ 	.short	0x0002
        /*0012*/ 	.short	0x0020
        /*0014*/ 	.byte	0x00, 0xf0, 0x21, 0x00


	//----- nvinfo : EIATTR_KPARAM_INFO
	.align		4
.L_613:
        /*0018*/ 	.byte	0x04, 0x17
        /*001a*/ 	.short	(.L_615 - .L_614)
.L_614:
        /*001c*/ 	.word	0x00000000
        /*0020*/ 	.short	0x0001
        /*0022*/ 	.short	0x0008
        /*0024*/ 	.byte	0x00, 0xf0, 0x61, 0x00


	//----- nvinfo : EIATTR_KPARAM_INFO
	.align		4
.L_615:
        /*0028*/ 	.byte	0x04, 0x17
        /*002a*/ 	.short	(.L_617 - .L_616)
.L_616:
        /*002c*/ 	.word	0x00000000
        /*0030*/ 	.short	0x0000
        /*0032*/ 	.short	0x0000
        /*0034*/ 	.byte	0x00, 0xf0, 0x21, 0x00


	//----- nvinfo : EIATTR_SPARSE_MMA_MASK
	.align		4
.L_617:
        /*0038*/ 	.byte	0x03, 0x50
        /*003a*/ 	.short	0x0000


	//----- nvinfo : EIATTR_MAXREG_COUNT
	.align		4
        /*003c*/ 	.byte	0x03, 0x1b
        /*003e*/ 	.short	0x00ff


	//----- nvinfo : EIATTR_MERCURY_ISA_VERSION
	.align		4
        /*0040*/ 	.byte	0x03, 0x5f
        /*0042*/ 	.short	0x0101


	//----- nvinfo : EIATTR_EXIT_INSTR_OFFSETS
	.align		4
        /*0044*/ 	.byte	0x04, 0x1c
        /*0046*/ 	.short	(.L_619 - .L_618)


	//   ....[0]....
.L_618:
        /*0048*/ 	.word	0x00000070


	//   ....[1]....
        /*004c*/ 	.word	0x00000110


	//----- nvinfo : EIATTR_MAX_THREADS
	.align		4
.L_619:
        /*0050*/ 	.byte	0x04, 0x05
        /*0052*/ 	.short	(.L_621 - .L_620)
.L_620:
        /*0054*/ 	.word	0x00000040
        /*0058*/ 	.word	0x00000001
        /*005c*/ 	.word	0x00000001


	//----- nvinfo : EIATTR_CBANK_PARAM_SIZE
	.align		4
.L_621:
        /*0060*/ 	.byte	0x03, 0x19
        /*0062*/ 	.short	0x0028


	//----- nvinfo : EIATTR_PARAM_CBANK
	.align		4
        /*0064*/ 	.byte	0x04, 0x0a
        /*0066*/ 	.short	(.L_623 - .L_622)
	.align		4
.L_622:
        /*0068*/ 	.word	index@(.nv.constant0._ZN50_GLOBAL__N__f31458b2_17_RangeFactories_cu_38772b0829elementwise_kernel_with_indexIlZZZN2at6native15arange_cuda_outERKN3c106ScalarES6_S6_RNS1_6TensorEENKUlvE_clEvENKUlvE4_clEvEUllE_EEvT_T0_PN15function_traitsISD_E11result_typeE)
        /*006c*/ 	.short	0x0210
        /*006e*/ 	.short	0x0028


	//----- nvinfo : EIATTR_SW_WAR
	.align		4
.L_623:
        /*0070*/ 	.byte	0x04, 0x36
        /*0072*/ 	.short	(.L_625 - .L_624)
.L_624:
        /*0074*/ 	.word	0x00000008
.L_625:


//--------------------- .nv.info._ZN50_GLOBAL__N__f31458b2_17_RangeFactories_cu_38772b0829elementwise_kernel_with_indexIiZZZN2at6native15arange_cuda_outERKN3c106ScalarES6_S6_RNS1_6TensorEENKUlvE_clEvENKUlvE4_clEvEUllE_EEvT_T0_PN15function_traitsISD_E11result_typeE --------------------------
	.section	.nv.info._ZN50_GLOBAL__N__f31458b2_17_RangeFactories_cu_38772b0829elementwise_kernel_with_indexIiZZZN2at6native15arange_cuda_outERKN3c106ScalarES6_S6_RNS1_6TensorEENKUlvE_clEvENKUlvE4_clEvEUllE_EEvT_T0_PN15function_traitsISD_E11result_typeE,"",@"SHT_CUDA_INFO"
	.sectionflags	@""
	.align	4


	//----- nvinfo : EIATTR_CUDA_API_VERSION
	.align		4
        /*0000*/ 	.byte	0x04, 0x37
        /*0002*/ 	.short	(.L_627 - .L_626)
.L_626:
        /*0004*/ 	.word	0x00000082


	//----- nvinfo : EIATTR_KPARAM_INFO
	.align		4
.L_627:
        /*0008*/ 	.byte	0x04, 0x17
        /*000a*/ 	.short	(.L_629 - .L_628)
.L_628:
        /*000c*/ 	.word	0x00000000
        /*0010*/ 	.short	0x0002
        /*0012*/ 	.short	0x0020
        /*0014*/ 	.byte	0x00, 0xf0, 0x21, 0x00


	//----- nvinfo : EIATTR_KPARAM_INFO
	.align		4
.L_629:
        /*0018*/ 	.byte	0x04, 0x17
        /*001a*/ 	.short	(.L_631 - .L_630)
.L_630:
        /*001c*/ 	.word	0x00000000
        /*0020*/ 	.short	0x0001
        /*0022*/ 	.short	0x0008
        /*0024*/ 	.byte	0x00, 0xf0, 0x61, 0x00


	//----- nvinfo : EIATTR_KPARAM_INFO
	.align		4
.L_631:
        /*0028*/ 	.byte	0x04, 0x17
        /*002a*/ 	.short	(.L_633 - .L_632)
.L_632:
        /*002c*/ 	.word	0x00000000
        /*0030*/ 	.short	0x0000
        /*0032*/ 	.short	0x0000
        /*0034*/ 	.byte	0x00, 0xf0, 0x11, 0x00


	//----- nvinfo : EIATTR_SPARSE_MMA_MASK
	.align		4
.L_633:
        /*0038*/ 	.byte	0x03, 0x50
        /*003a*/ 	.short	0x0000


	//----- nvinfo : EIATTR_MAXREG_COUNT
	.align		4
        /*003c*/ 	.byte	0x03, 0x1b
        /*003e*/ 	.short	0x00ff


	//----- nvinfo : EIATTR_MERCURY_ISA_VERSION
	.align		4
        /*0040*/ 	.byte	0x03, 0x5f
        /*0042*/ 	.short	0x0101


	//----- nvinfo : EIATTR_EXIT_INSTR_OFFSETS
	.align		4
        /*0044*/ 	.byte	0x04, 0x1c
        /*0046*/ 	.short	(.L_635 - .L_634)


	//   ....[0]....
.L_634:
        /*0048*/ 	.word	0x00000060


	//   ....[1]....
        /*004c*/ 	.word	0x000000f0


	//----- nvinfo : EIATTR_MAX_THREADS
	.align		4
.L_635:
        /*0050*/ 	.byte	0x04, 0x05
        /*0052*/ 	.short	(.L_637 - .L_636)
.L_636:
        /*0054*/ 	.word	0x00000040
        /*0058*/ 	.word	0x00000001
        /*005c*/ 	.word	0x00000001


	//----- nvinfo : EIATTR_CBANK_PARAM_SIZE
	.align		4
.L_637:
        /*0060*/ 	.byte	0x03, 0x19
        /*0062*/ 	.short	0x0028


	//----- nvinfo : EIATTR_PARAM_CBANK
	.align		4
        /*0064*/ 	.byte	0x04, 0x0a
        /*0066*/ 	.short	(.L_639 - .L_638)
	.align		4
.L_638:
        /*0068*/ 	.word	index@(.nv.constant0._ZN50_GLOBAL__N__f31458b2_17_RangeFactories_cu_38772b0829elementwise_kernel_with_indexIiZZZN2at6native15arange_cuda_outERKN3c106ScalarES6_S6_RNS1_6TensorEENKUlvE_clEvENKUlvE4_clEvEUllE_EEvT_T0_PN15function_traitsISD_E11result_typeE)
        /*006c*/ 	.short	0x0210
        /*006e*/ 	.short	0x0028


	//----- nvinfo : EIATTR_SW_WAR
	.align		4
.L_639:
        /*0070*/ 	.byte	0x04, 0x36
        /*0072*/ 	.short	(.L_641 - .L_640)
.L_640:
        /*0074*/ 	.word	0x00000008
.L_641:


//--------------------- .nv.info._ZN50_GLOBAL__N__f31458b2_17_RangeFactories_cu_38772b0829elementwise_kernel_with_indexIlZZZN2at6native15arange_cuda_outERKN3c106ScalarES6_S6_RNS1_6TensorEENKUlvE_clEvENKUlvE3_clEvEUllE_EEvT_T0_PN15function_traitsISD_E11result_typeE --------------------------
	.section	.nv.info._ZN50_GLOBAL__N__f31458b2_17_RangeFactories_cu_38772b0829elementwise_kernel_with_indexIlZZZN2at6native15arange_cuda_outERKN3c106ScalarES6_S6_RNS1_6TensorEENKUlvE_clEvENKUlvE3_clEvEUllE_EEvT_T0_PN15function_traitsISD_E11result_typeE,"",@"SHT_CUDA_INFO"
	.sectionflags	@""
	.align	4


	//----- nvinfo : EIATTR_CUDA_API_VERSION
	.align		4
        /*0000*/ 	.byte	0x04, 0x37
        /*0002*/ 	.short	(.L_643 - .L_642)
.L_642:
        /*0004*/ 	.word	0x00000082


	//----- nvinfo : EIATTR_KPARAM_INFO
	.align		4
.L_643:
        /*0008*/ 	.byte	0x04, 0x17
        /*000a*/ 	.short	(.L_645 - .L_644)
.L_644:
        /*000c*/ 	.word	0x00000000
        /*0010*/ 	.short	0x0002
        /*0012*/ 	.short	0x0020
        /*0014*/ 	.byte	0x00, 0xf0, 0x21, 0x00


	//----- nvinfo : EIATTR_KPARAM_INFO
	.align		4
.L_645:
        /*0018*/ 	.byte	0x04, 0x17
        /*001a*/ 	.short	(.L_647 - .L_646)
.L_646:
        /*001c*/ 	.word	0x00000000
        /*0020*/ 	.short	0x0001
        /*0022*/ 	.short	0x0008
        /*0024*/ 	.byte	0x00, 0xf0, 0x61, 0x00


	//----- nvinfo : EIATTR_KPARAM_INFO
	.align		4
.L_647:
        /*0028*/ 	.byte	0x04, 0x17
        /*002a*/ 	.short	(.L_649 - .L_648)
.L_648:
        /*002c*/ 	.word	0x00000000
        /*0030*/ 	.short	0x0000
        /*0032*/ 	.short	0x0000
        /*0034*/ 	.byte	0x00, 0xf0, 0x21, 0x00


	//----- nvinfo : EIATTR_SPARSE_MMA_MASK
	.align		4
.L_649:
        /*0038*/ 	.byte	0x03, 0x50
        /*003a*/ 	.short	0x0000


	//----- nvinfo : EIATTR_MAXREG_COUNT
	.align		4
        /*003c*/ 	.byte	0x03, 0x1b
        /*003e*/ 	.short	0x00ff


	//----- nvinfo : EIATTR_MERCURY_ISA_VERSION
	.align		4
        /*0040*/ 	.byte	0x03, 0x5f
        /*0042*/ 	.short	0x0101


	//----- nvinfo : EIATTR_EXIT_INSTR_OFFSETS
	.align		4
        /*0044*/ 	.byte	0x04, 0x1c
        /*0046*/ 	.short	(.L_651 - .L_650)


	//   ....[0]....
.L_650:
        /*0048*/ 	.word	0x00000070


	//   ....[1]....
        /*004c*/ 	.word	0x00000100


	//----- nvinfo : EIATTR_MAX_THREADS
	.align		4
.L_651:
        /*0050*/ 	.byte	0x04, 0x05
        /*0052*/ 	.short	(.L_653 - .L_652)
.L_652:
        /*0054*/ 	.word	0x00000040
        /*0058*/ 	.word	0x00000001
        /*005c*/ 	.word	0x00000001


	//----- nvinfo : EIATTR_CBANK_PARAM_SIZE
	.align		4
.L_653:
        /*0060*/ 	.byte	0x03, 0x19
        /*0062*/ 	.short	0x0028


	//----- nvinfo : EIATTR_PARAM_CBANK
	.align		4
        /*0064*/ 	.byte	0x04, 0x0a
        /*0066*/ 	.short	(.L_655 - .L_654)
	.align		4
.L_654:
        /*0068*/ 	.word	index@(.nv.constant0._ZN50_GLOBAL__N__f31458b2_17_RangeFactories_cu_38772b0829elementwise_kernel_with_indexIlZZZN2at6native15arange_cuda_outERKN3c106ScalarES6_S6_RNS1_6TensorEENKUlvE_clEvENKUlvE3_clEvEUllE_EEvT_T0_PN15function_traitsISD_E11result_typeE)
        /*006c*/ 	.short	0x0210
        /*006e*/ 	.short	0x0028


	//----- nvinfo : EIATTR_SW_WAR
	.align		4
.L_655:
        /*0070*/ 	.byte	0x04, 0x36
        /*0072*/ 	.short	(.L_657 - .L_656)
.L_656:
        /*0074*/ 	.word	0x00000008
.L_657:


//--------------------- .nv.info._ZN50_GLOBAL__N__f31458b2_17_RangeFactories_cu_38772b0829elementwise_kernel_with_indexIiZZZN2at6native15arange_cuda_outERKN3c106ScalarES6_S6_RNS1_6TensorEENKUlvE_clEvENKUlvE3_clEvEUllE_EEvT_T0_PN15function_traitsISD_E11result_typeE --------------------------
	.section	.nv.info._ZN50_GLOBAL__N__f31458b2_17_RangeFactories_cu_38772b0829elementwise_kernel_with_indexIiZZZN2at6native15arange_cuda_outERKN3c106ScalarES6_S6_RNS1_6TensorEENKUlvE_clEvENKUlvE3_clEvEUllE_EEvT_T0_PN15function_traitsISD_E11result_typeE,"",@"SHT_CUDA_INFO"
	.sectionflags	@""
	.align	4


	//----- nvinfo : EIATTR_CUDA_API_VERSION
	.align		4
        /*0000*/ 	.byte	0x04, 0x37
        /*0002*/ 	.short	(.L_659 - .L_658)
.L_658:
        /*0004*/ 	.word	0x00000082


	//----- nvinfo : EIATTR_KPARAM_INFO
	.align		4
.L_659:
        /*0008*/ 	.byte	0x04, 0x17
        /*000a*/ 	.short	(.L_661 - .L_660)
.L_660:
        /*000c*/ 	.word	0x00000000
        /*0010*/ 	.short	0x0002
        /*0012*/ 	.short	0x0020
        /*0014*/ 	.byte	0x00, 0xf0, 0x21, 0x00


	//----- nvinfo : EIATTR_KPARAM_INFO
	.align		4
.L_661:
        /*0018*/ 	.byte	0x04, 0x17
        /*001a*/ 	.short	(.L_663 - .L_662)
.L_662:
        /*001c*/ 	.word	0x00000000
        /*0020*/ 	.short	0x0001
        /*0022*/ 	.short	0x0008
        /*0024*/ 	.byte	0x00, 0xf0, 0x61, 0x00


	//----- nvinfo : EIATTR_KPARAM_INFO
	.align		4
.L_663:
        /*0028*/ 	.byte	0x04, 0x17
        /*002a*/ 	.short	(.L_665 - .L_664)
.L_664:
        /*002c*/ 	.word	0x00000000
        /*0030*/ 	.short	0x0000
        /*0032*/ 	.short	0x0000
        /*0034*/ 	.byte	0x00, 0xf0, 0x11, 0x00


	//----- nvinfo : EIATTR_SPARSE_MMA_MASK
	.align		4
.L_665:
        /*0038*/ 	.byte	0x03, 0x50
        /*003a*/ 	.short	0x0000


	//----- nvinfo : EIATTR_MAXREG_COUNT
	.align		4
        /*003c*/ 	.byte	0x03, 0x1b
        /*003e*/ 	.short	0x00ff


	//----- nvinfo : EIATTR_MERCURY_ISA_VERSION
	.align		4
        /*0040*/ 	.byte	0x03, 0x5f
        /*0042*/ 	.short	0x0101


	//----- nvinfo : EIATTR_EXIT_INSTR_OFFSETS
	.align		4
        /*0044*/ 	.byte	0x04, 0x1c
        /*0046*/ 	.short	(.L_667 - .L_666)


	//   ....[0]....
.L_666:
        /*0048*/ 	.word	0x00000060


	//   ....[1]....
        /*004c*/ 	.word	0x000000e0


	//----- nvinfo : EIATTR_MAX_THREADS
	.align		4
.L_667:
        /*0050*/ 	.byte	0x04, 0x05
        /*0052*/ 	.short	(.L_669 - .L_668)
.L_668:
        /*0054*/ 	.word	0x00000040
        /*0058*/ 	.word	0x00000001
        /*005c*/ 	.word	0x00000001


	//----- nvinfo : EIATTR_CBANK_PARAM_SIZE
	.align		4
.L_669:
        /*0060*/ 	.byte	0x03, 0x19
        /*0062*/ 	.short	0x0028


	//----- nvinfo : EIATTR_PARAM_CBANK
	.align		4
        /*0064*/ 	.byte	0x04, 0x0a
        /*0066*/ 	.short	(.L_671 - .L_670)
	.align		4
.L_670:
        /*0068*/ 	.word	index@(.nv.constant0._ZN50_GLOBAL__N__f31458b2_17_RangeFactories_cu_38772b0829elementwise_kernel_with_indexIiZZZN2at6native15arange_cuda_outERKN3c106ScalarES6_S6_RNS1_6TensorEENKUlvE_clEvENKUlvE3_clEvEUllE_EEvT_T0_PN15function_traitsISD_E11result_typeE)
        /*006c*/ 	.short	0x0210
        /*006e*/ 	.short	0x0028


	//----- nvinfo : EIATTR_SW_WAR
	.align		4
.L_671:
        /*0070*/ 	.byte	0x04, 0x36
        /*0072*/ 	.short	(.L_673 - .L_672)
.L_672:
        /*0074*/ 	.word	0x00000008
.L_673:


//--------------------- .nv.info._ZN50_GLOBAL__N__f31458b2_17_RangeFactories_cu_38772b0829elementwise_kernel_with_indexIlZZZN2at6native15arange_cuda_outERKN3c106ScalarES6_S6_RNS1_6TensorEENKUlvE_clEvENKUlvE2_clEvEUllE_EEvT_T0_PN15function_traitsISD_E11result_typeE --------------------------
	.section	.nv.info._ZN50_GLOBAL__N__f31458b2_17_RangeFactories_cu_38772b0829elementwise_kernel_with_indexIlZZZN2at6native15arange_cuda_outERKN3c106ScalarES6_S6_RNS1_6TensorEENKUlvE_clEvENKUlvE2_clEvEUllE_EEvT_T0_PN15function_traitsISD_E11result_typeE,"",@"SHT_CUDA_INFO"
	.sectionflags	@""
	.align	4


	//----- nvinfo : EIATTR_CUDA_API_VERSION
	.align		4
        /*0000*/ 	.byte	0x04, 0x37
        /*0002*/ 	.short	(.L_675 - .L_674)
.L_674:
        /*0004*/ 	.word	0x00000082


	//----- nvinfo : EIATTR_KPARAM_INFO
	.align		4
.L_675:
        /*0008*/ 	.byte	0x04, 0x17
        /*000a*/ 	.short	(.L_677 - .L_676)
.L_676:
        /*000c*/ 	.word	0x00000000
        /*0010*/ 	.short	0x0002
        /*0012*/ 	.short	0x0020
        /*0014*/ 	.byte	0x00, 0xf0, 0x21, 0x00


	//----- nvinfo : EIATTR_KPARAM_INFO
	.align		4
.L_677:
        /*0018*/ 	.byte	0x04, 0x17
        /*001a*/ 	.short	(.L_679 - .L_678)
.L_678:
        /*001c*/ 	.word	0x00000000
        /*0020*/ 	.short	0x0001
        /*0022*/ 	.short	0x0008
        /*0024*/ 	.byte	0x00, 0xf0, 0x61, 0x00


	//----- nvinfo : EIATTR_KPARAM_INFO
	.align		4
.L_679:
        /*0028*/ 	.byte	0x04, 0x17
        /*002a*/ 	.short	(.L_681 - .L_680)
.L_680:
        /*002c*/ 	.word	0x00000000
        /*0030*/ 	.short	0x0000
        /*0032*/ 	.short	0x0000
        /*0034*/ 	.byte	0x00, 0xf0, 0x21, 0x00


	//----- nvinfo : EIATTR_SPARSE_MMA_MASK
	.align		4
.L_681:
        /*0038*/ 	.byte	0x03, 0x50
        /*003a*/ 	.short	0x0000


	//----- nvinfo : EIATTR_MAXREG_COUNT
	.align		4
        /*003c*/ 	.byte	0x03, 0x1b
        /*003e*/ 	.short	0x00ff


	//----- nvinfo : EIATTR_MERCURY_ISA_VERSION
	.align		4
        /*0040*/ 	.byte	0x03, 0x5f
        /*0042*/ 	.short	0x0101


	//----- nvinfo : EIATTR_EXIT_INSTR_OFFSETS
	.align		4
        /*0044*/ 	.byte	0x04, 0x1c
        /*0046*/ 	.short	(.L_683 - .L_682)


	//   ....[0]....
.L_682:
        /*0048*/ 	.word	0x00000070


	//   ....[1]....
        /*004c*/ 	.word	0x00000110


	//----- nvinfo : EIATTR_MAX_THREADS
	.align		4
.L_683:
        /*0050*/ 	.byte	0x04, 0x05
        /*0052*/ 	.short	(.L_685 - .L_684)
.L_684:
        /*0054*/ 	.word	0x00000040
        /*0058*/ 	.word	0x00000001
        /*005c*/ 	.word	0x00000001


	//----- nvinfo : EIATTR_CBANK_PARAM_SIZE
	.align		4
.L_685:
        /*0060*/ 	.byte	0x03, 0x19
        /*0062*/ 	.short	0x0028


	//----- nvinfo : EIATTR_PARAM_CBANK
	.align		4
        /*0064*/ 	.byte	0x04, 0x0a
        /*0066*/ 	.short	(.L_687 - .L_686)
	.align		4
.L_686:
        /*0068*/ 	.word	index@(.nv.constant0._ZN50_GLOBAL__N__f31458b2_17_RangeFactories_cu_38772b0829elementwise_kernel_with_indexIlZZZN2at6native15arange_cuda_outERKN3c106ScalarES6_S6_RNS1_6TensorEENKUlvE_clEvENKUlvE2_clEvEUllE_EEvT_T0_PN15function_traitsISD_E11result_typeE)
        /*006c*/ 	.short	0x0210
        /*006e*/ 	.short	0x0028


	//----- nvinfo : EIATTR_SW_WAR
	.align		4
.L_687:
        /*0070*/ 	.byte	0x04, 0x36
        /*0072*/ 	.short	(.L_689 - .L_688)
.L_688:
        /*0074*/ 	.word	0x00000008
.L_689:


//--------------------- .nv.info._ZN50_GLOBAL__N__f31458b2_17_RangeFactories_cu_38772b0829elementwise_kernel_with_indexIiZZZN2at6native15arange_cuda_outERKN3c106ScalarES6_S6_RNS1_6TensorEENKUlvE_clEvENKUlvE2_clEvEUllE_EEvT_T0_PN15function_traitsISD_E11result_typeE --------------------------
	.section	.nv.info._ZN50_GLOBAL__N__f31458b2_17_RangeFactories_cu_38772b0829elementwise_kernel_with_indexIiZZZN2at6native15arange_cuda_outERKN3c106ScalarES6_S6_RNS1_6TensorEENKUlvE_clEvENKUlvE2_clEvEUllE_EEvT_T0_PN15function_traitsISD_E11result_typeE,"",@"SHT_CUDA_INFO"
	.sectionflags	@""
	.align	4


	//----- nvinfo : EIATTR_CUDA_API_VERSION
	.align		4
        /*0000*/ 	.byte	0x04, 0x37
        /*0002*/ 	.short	(.L_691 - .L_690)
.L_690:
        /*0004*/ 	.word	0x00000082


	//----- nvinfo : EIATTR_KPARAM_INFO
	.align		4
.L_691:
        /*0008*/ 	.byte	0x04, 0x17
        /*000a*/ 	.short	(.L_693 - .L_692)
.L_692:
        /*000c*/ 	.word	0x00000000
        /*0010*/ 	.short	0x0002
        /*0012*/ 	.short	0x0020
        /*0014*/ 	.byte	0x00, 0xf0, 0x21, 0x00


	//----- nvinfo : EIATTR_KPARAM_INFO
	.align		4
.L_693:
        /*0018*/ 	.byte	0x04, 0x17
        /*001a*/ 	.short	(.L_695 - .L_694)
.L_694:
        /*001c*/ 	.word	0x00000000
        /*0020*/ 	.short	0x0001
        /*0022*/ 	.short	0x0008
        /*0024*/ 	.byte	0x00, 0xf0, 0x61, 0x00


	//----- nvinfo : EIATTR_KPARAM_INFO
	.align		4
.L_695:
        /*0028*/ 	.byte	0x04, 0x17
        /*002a*/ 	.short	(.L_697 - .L_696)
.L_696:
        /*002c*/ 	.word	0x00000000
        /*0030*/ 	.short	0x0000
        /*0032*/ 	.short	0x0000
        /*0034*/ 	.byte	0x00, 0xf0, 0x11, 0x00


	//----- nvinfo : EIATTR_SPARSE_MMA_MASK
	.align		4
.L_697:
        /*0038*/ 	.byte	0x03, 0x50
        /*003a*/ 	.short	0x0000


	//----- nvinfo : EIATTR_MAXREG_COUNT
	.align		4
        /*003c*/ 	.byte	0x03, 0x1b
        /*003e*/ 	.short	0x00ff


	//----- nvinfo : EIATTR_MERCURY_ISA_VERSION
	.align		4
        /*0040*/ 	.byte	0x03, 0x5f
        /*0042*/ 	.short	0x0101


	//----- nvinfo : EIATTR_EXIT_INSTR_OFFSETS
	.align		4
        /*0044*/ 	.byte	0x04, 0x1c
        /*0046*/ 	.short	(.L_699 - .L_698)


	//   ....[0]....
.L_698:
        /*0048*/ 	.word	0x00000060


	//   ....[1]....
        /*004c*/ 	.word	0x00000120


	//----- nvinfo : EIATTR_MAX_THREADS
	.align		4
.L_699:
        /*0050*/ 	.byte	0x04, 0x05
        /*0052*/ 	.short	(.L_701 - .L_700)
.L_700:
        /*0054*/ 	.word	0x00000040
        /*0058*/ 	.word	0x00000001
        /*005c*/ 	.word	0x00000001


	//----- nvinfo : EIATTR_CBANK_PARAM_SIZE
	.align		4
.L_701:
        /*0060*/ 	.byte	0x03, 0x19
        /*0062*/ 	.short	0x0028


	//----- nvinfo : EIATTR_PARAM_CBANK
	.align		4
        /*0064*/ 	.byte	0x04, 0x0a
        /*0066*/ 	.short	(.L_703 - .L_702)
	.align		4
.L_702:
        /*0068*/ 	.word	index@(.nv.constant0._ZN50_GLOBAL__N__f31458b2_17_RangeFactories_cu_38772b0829elementwise_kernel_with_indexIiZZZN2at6native15arange_cuda_outERKN3c106ScalarES6_S6_RNS1_6TensorEENKUlvE_clEvENKUlvE2_clEvEUllE_EEvT_T0_PN15function_traitsISD_E11result_typeE)
        /*006c*/ 	.short	0x0210
        /*006e*/ 	.short	0x0028


	//----- nvinfo : EIATTR_SW_WAR
	.align		4
.L_703:
        /*0070*/ 	.byte	0x04, 0x36
        /*0072*/ 	.short	(.L_705 - .L_704)
.L_704:
        /*0074*/ 	.word	0x00000008
.L_705:


//--------------------- .nv.info._ZN50_GLOBAL__N__f31458b2_17_RangeFactories_cu_38772b0829elementwise_kernel_with_indexIlZZZN2at6native15arange_cuda_outERKN3c106ScalarES6_S6_RNS1_6TensorEENKUlvE_clEvENKUlvE1_clEvEUllE_EEvT_T0_PN15function_traitsISD_E11result_typeE --------------------------
	.section	.nv.info._ZN50_GLOBAL__N__f31458b2_17_RangeFactories_cu_38772b0829elementwise_kernel_with_indexIlZZZN2at6native15arange_cuda_outERKN3c106ScalarES6_S6_RNS1_6TensorEENKUlvE_clEvENKUlvE1_clEvEUllE_EEvT_T0_PN15function_traitsISD_E11result_typeE,"",@"SHT_CUDA_INFO"
	.sectionflags	@""
	.align	4


	//----- nvinfo : EIATTR_CUDA_API_VERSION
	.align		4
        /*0000*/ 	.byte	0x04, 0x37
        /*0002*/ 	.short	(.L_707 - .L_706)
.L_706:
        /*0004*/ 	.word	0x00000082


	//----- nvinfo : EIATTR_KPARAM_INFO
	.align		4
.L_707:
        /*0008*/ 	.byte	0x04, 0x17
        /*000a*/ 	.short	(.L_709 - .L_708)
.L_708:
        /*000c*/ 	.word	0x00000000
        /*0010*/ 	.short	0x0002
        /*0012*/ 	.short	0x0020
        /*0014*/ 	.byte	0x00, 0xf0, 0x21, 0x00


	//----- nvinfo : EIATTR_KPARAM_INFO
	.align		4
.L_709:
        /*0018*/ 	.byte	0x04, 0x17
        /*001a*/ 	.short	(.L_711 - .L_710)
.L_710:
        /*001c*/ 	.word	0x00000000
        /*0020*/ 	.short	0x0001
        /*0022*/ 	.short	0x0008
        /*0024*/ 	.byte	0x00, 0xf0, 0x61, 0x00


	//----- nvinfo : EIATTR_KPARAM_INFO
	.align		4
.L_711:
        /*0028*/ 	.byte	0x04, 0x17
        /*002a*/ 	.short	(.L_713 - .L_712)
.L_712:
        /*002c*/ 	.word	0x00000000
        /*0030*/ 	.short	0x0000
        /*0032*/ 	.short	0x0000
        /*0034*/ 	.byte	0x00, 0xf0, 0x21, 0x00


	//----- nvinfo : EIATTR_SPARSE_MMA_MASK
	.align		4
.L_713:
        /*0038*/ 	.byte	0x03, 0x50
        /*003a*/ 	.short	0x0000


	//----- nvinfo : EIATTR_MAXREG_COUNT
	.align		4
        /*003c*/ 	.byte	0x03, 0x1b
        /*003e*/ 	.short	0x00ff


	//----- nvinfo : EIATTR_MERCURY_ISA_VERSION
	.align		4
        /*0040*/ 	.byte	0x03, 0x5f
        /*0042*/ 	.short	0x0101


	//----- nvinfo : EIATTR_EXIT_INSTR_OFFSETS
	.align		4
        /*0044*/ 	.byte	0x04, 0x1c
        /*0046*/ 	.short	(.L_715 - .L_714)


	//   ....[0]....
.L_714:
        /*0048*/ 	.word	0x00000070


	//   ....[1]....
        /*004c*/ 	.word	0x00000100


	//----- nvinfo : EIATTR_MAX_THREADS
	.align		4
.L_715:
        /*0050*/ 	.byte	0x04, 0x05
        /*0052*/ 	.short	(.L_717 - .L_716)
.L_716:
        /*0054*/ 	.word	0x00000040
        /*0058*/ 	.word	0x00000001
        /*005c*/ 	.word	0x00000001


	//----- nvinfo : EIATTR_CBANK_PARAM_SIZE
	.align		4
.L_717:
        /*0060*/ 	.byte	0x03, 0x19
        /*0062*/ 	.short	0x0028


	//----- nvinfo : EIATTR_PARAM_CBANK
	.align		4
        /*0064*/ 	.byte	0x04, 0x0a
        /*0066*/ 	.short	(.L_719 - .L_718)
	.align		4
.L_718:
        /*0068*/ 	.word	index@(.nv.constant0._ZN50_GLOBAL__N__f31458b2_17_RangeFactories_cu_38772b0829elementwise_kernel_with_indexIlZZZN2at6native15arange_cuda_outERKN3c106ScalarES6_S6_RNS1_6TensorEENKUlvE_clEvENKUlvE1_clEvEUllE_EEvT_T0_PN15function_traitsISD_E11result_typeE)
        /*006c*/ 	.short	0x0210
        /*006e*/ 	.short	0x0028


	//----- nvinfo : EIATTR_SW_WAR
	.align		4
.L_719:
        /*0070*/ 	.byte	0x04, 0x36
        /*0072*/ 	.short	(.L_721 - .L_720)
.L_720:
        /*0074*/ 	.word	0x00000008
.L_721:


//--------------------- .nv.info._ZN50_GLOBAL__N__f31458b2_17_RangeFactories_cu_38772b0829elementwise_kernel_with_indexIiZZZN2at6native15arange_cuda_outERKN3c106ScalarES6_S6_RNS1_6TensorEENKUlvE_clEvENKUlvE1_clEvEUllE_EEvT_T0_PN15function_traitsISD_E11result_typeE --------------------------
	.section	.nv.info._ZN50_GLOBAL__N__f31458b2_17_RangeFactories_cu_38772b0829elementwise_kernel_with_indexIiZZZN2at6native15arange_cuda_outERKN3c106ScalarES6_S6_RNS1_6TensorEENKUlvE_clEvENKUlvE1_clEvEUllE_EEvT_T0_PN15function_traitsISD_E11result_typeE,"",@"SHT_CUDA_INFO"
	.sectionflags	@""
	.align	4


	//----- nvinfo : EIATTR_CUDA_API_VERSION
	.align		4
        /*0000*/ 	.byte	0x04, 0x37
        /*0002*/ 	.short	(.L_723 - .L_722)
.L_722:
        /*0004*/ 	.word	0x00000082


	//----- nvinfo : EIATTR_KPARAM_INFO
	.align		4
.L_723:
        /*0008*/ 	.byte	0x04, 0x17
        /*000a*/ 	.short	(.L_725 - .L_724)
.L_724:
        /*000c*/ 	.word	0x00000000
        /*0010*/ 	.short	0x0002
        /*0012*/ 	.short	0x0020
        /*0014*/ 	.byte	0x00, 0xf0, 0x21, 0x00


	//----- nvinfo : EIATTR_KPARAM_INFO
	.align		4
.L_725:
        /*0018*/ 	.byte	0x04, 0x17
        /*001a*/ 	.short	(.L_727 - .L_726)
.L_726:
        /*001c*/ 	.word	0x00000000
        /*0020*/ 	.short	0x0001
        /*0022*/ 	.short	0x0008
        /*0024*/ 	.byte	0x00, 0xf0, 0x61, 0x00


	//----- nvinfo : EIATTR_KPARAM_INFO
	.align		4
.L_727:
        /*0028*/ 	.byte	0x04, 0x17
        /*002a*/ 	.short	(.L_729 - .L_728)
.L_728:
        /*002c*/ 	.word	0x00000000
        /*0030*/ 	.short	0x0000
        /*0032*/ 	.short	0x0000
        /*0034*/ 	.byte	0x00, 0xf0, 0x11, 0x00


	//----- nvinfo : EIATTR_SPARSE_MMA_MASK
	.align		4
.L_729:
        /*0038*/ 	.byte	0x03, 0x50
        /*003a*/ 	.short	0x0000


	//----- nvinfo : EIATTR_MAXREG_COUNT
	.align		4
        /*003c*/ 	.byte	0x03, 0x1b
        /*003e*/ 	.short	0x00ff


	//----- nvinfo : EIATTR_MERCURY_ISA_VERSION
	.align		4
        /*0040*/ 	.byte	0x03, 0x5f
        /*0042*/ 	.short	0x0101


	//----- nvinfo : EIATTR_EXIT_INSTR_OFFSETS
	.align		4
        /*0044*/ 	.byte	0x04, 0x1c
        /*0046*/ 	.short	(.L_731 - .L_730)


	//   ....[0]....
.L_730:
        /*0048*/ 	.word	0x00000060


	//   ....[1]....
        /*004c*/ 	.word	0x000000e0


	//----- nvinfo : EIATTR_MAX_THREADS
	.align		4
.L_731:
        /*0050*/ 	.byte	0x04, 0x05
        /*0052*/ 	.short	(.L_733 - .L_732)
.L_732:
        /*0054*/ 	.word	0x00000040
        /*0058*/ 	.word	0x00000001
        /*005c*/ 	.word	0x00000001


	//----- nvinfo : EIATTR_CBANK_PARAM_SIZE
	.align		4
.L_733:
        /*0060*/ 	.byte	0x03, 0x19
        /*0062*/ 	.short	0x0028


	//----- nvinfo : EIATTR_PARAM_CBANK
	.align		4
        /*0064*/ 	.byte	0x04, 0x0a
        /*0066*/ 	.short	(.L_735 - .L_734)
	.align		4
.L_734:
        /*0068*/ 	.word	index@(.nv.constant0._ZN50_GLOBAL__N__f31458b2_17_RangeFactories_cu_38772b0829elementwise_kernel_with_indexIiZZZN2at6native15arange_cuda_outERKN3c106ScalarES6_S6_RNS1_6TensorEENKUlvE_clEvENKUlvE1_clEvEUllE_EEvT_T0_PN15function_traitsISD_E11result_typeE)
        /*006c*/ 	.short	0x0210
        /*006e*/ 	.short	0x0028


	//----- nvinfo : EIATTR_SW_WAR
	.align		4
.L_735:
        /*0070*/ 	.byte	0x04, 0x36
        /*0072*/ 	.short	(.L_737 - .L_736)
.L_736:
        /*0074*/ 	.word	0x00000008
.L_737:


//--------------------- .nv.info._ZN50_GLOBAL__N__f31458b2_17_RangeFactories_cu_38772b0829elementwise_kernel_with_indexIlZZZN2at6native15arange_cuda_outERKN3c106ScalarES6_S6_RNS1_6TensorEENKUlvE_clEvENKUlvE0_clEvEUllE_EEvT_T0_PN15function_traitsISD_E11result_typeE --------------------------
	.section	.nv.info._ZN50_GLOBAL__N__f31458b2_17_RangeFactories_cu_38772b0829elementwise_kernel_with_indexIlZZZN2at6native15arange_cuda_outERKN3c106ScalarES6_S6_RNS1_6TensorEENKUlvE_clEvENKUlvE0_clEvEUllE_EEvT_T0_PN15function_traitsISD_E11result_typeE,"",@"SHT_CUDA_INFO"
	.sectionflags	@""
	.align	4


	//----- nvinfo : EIATTR_CUDA_API_VERSION
	.align		4
        /*0000*/ 	.byte	0x04, 0x37
        /*0002*/ 	.short	(.L_739 - .L_738)
.L_738:
        /*0004*/ 	.word	0x00000082


	//----- nvinfo : EIATTR_KPARAM_INFO
	.align		4
.L_739:
        /*0008*/ 	.byte	0x04, 0x17
        /*000a*/ 	.short	(.L_741 - .L_740)
.L_740:
        /*000c*/ 	.word	0x00000000
        /*0010*/ 	.short	0x0002
        /*0012*/ 	.short	0x0020
        /*0014*/ 	.byte	0x00, 0xf0, 0x21, 0x00


	//----- nvinfo : EIATTR_KPARAM_INFO
	.align		4
.L_741:
        /*0018*/ 	.byte	0x04, 0x17
        /*001a*/ 	.short	(.L_743 - .L_742)
.L_742:
        /*001c*/ 	.word	0x00000000
        /*0020*/ 	.short	0x0001
        /*0022*/ 	.short	0x0008
        /*0024*/ 	.byte	0x00, 0xf0, 0x61, 0x00


	//----- nvinfo : EIATTR_KPARAM_INFO
	.align		4
.L_743:
        /*0028*/ 	.byte	0x04, 0x17
        /*002a*/ 	.short	(.L_745 - .L_744)
.L_744:
        /*002c*/ 	.word	0x00000000
        /*0030*/ 	.short	0x0000
        /*0032*/ 	.short	0x0000
        /*0034*/ 	.byte	0x00, 0xf0, 0x21, 0x00


	//----- nvinfo : EIATTR_SPARSE_MMA_MASK
	.align		4
.L_745:
        /*0038*/ 	.byte	0x03, 0x50
        /*003a*/ 	.short	0x0000


	//----- nvinfo : EIATTR_MAXREG_COUNT
	.align		4
        /*003c*/ 	.byte	0x03, 0x1b
        /*003e*/ 	.short	0x00ff


	//----- nvinfo : EIATTR_MERCURY_ISA_VERSION
	.align		4
        /*0040*/ 	.byte	0x03, 0x5f
        /*0042*/ 	.short	0x0101


	//----- nvinfo : EIATTR_EXIT_INSTR_OFFSETS
	.align		4
        /*0044*/ 	.byte	0x04, 0x1c
        /*0046*/ 	.short	(.L_747 - .L_746)


	//   ....[0]....
.L_746:
        /*0048*/ 	.word	0x00000070


	//   ....[1]....
        /*004c*/ 	.word	0x00000100


	//----- nvinfo : EIATTR_MAX_THREADS
	.align		4
.L_747:
        /*0050*/ 	.byte	0x04, 0x05
        /*0052*/ 	.short	(.L_749 - .L_748)
.L_748:
        /*0054*/ 	.word	0x00000040
        /*0058*/ 	.word	0x00000001
        /*005c*/ 	.word	0x00000001


	//----- nvinfo : EIATTR_CBANK_PARAM_SIZE
	.align		4
.L_749:
        /*0060*/ 	.byte	0x03, 0x19
        /*0062*/ 	.short	0x0028


	//----- nvinfo : EIATTR_PARAM_CBANK
	.align		4
        /*0064*/ 	.byte	0x04, 0x0a
        /*0066*/ 	.short	(.L_751 - .L_750)
	.align		4
.L_750:
        /*0068*/ 	.word	index@(.nv.constant0._ZN50_GLOBAL__N__f31458b2_17_RangeFactories_cu_38772b0829elementwise_kernel_with_indexIlZZZN2at6native15arange_cuda_outERKN3c106ScalarES6_S6_RNS1_6TensorEENKUlvE_clEvENKUlvE0_clEvEUllE_EEvT_T0_PN15function_traitsISD_E11result_typeE)
        /*006c*/ 	.short	0x0210
        /*006e*/ 	.short	0x0028


	//----- nvinfo : EIATTR_SW_WAR
	.align		4
.L_751:
        /*0070*/ 	.byte	0x04, 0x36
        /*0072*/ 	.short	(.L_753 - .L_752)
.L_752:
        /*0074*/ 	.word	0x00000008
.L_753:


//--------------------- .nv.info._ZN50_GLOBAL__N__f31458b2_17_RangeFactories_cu_38772b0829elementwise_kernel_with_indexIiZZZN2at6native15arange_cuda_outERKN3c106ScalarES6_S6_RNS1_6TensorEENKUlvE_clEvENKUlvE0_clEvEUllE_EEvT_T0_PN15function_traitsISD_E11result_typeE --------------------------
	.section	.nv.info._ZN50_GLOBAL__N__f31458b2_17_RangeFactories_cu_38772b0829elementwise_kernel_with_indexIiZZZN2at6native15arange_cuda_outERKN3c106ScalarES6_S6_RNS1_6TensorEENKUlvE_clEvENKUlvE0_clEvEUllE_EEvT_T0_PN15function_traitsISD_E11result_typeE,"",@"SHT_CUDA_INFO"
	.sectionflags	@""
	.align	4


	//----- nvinfo : EIATTR_CUDA_API_VERSION
	.align		4
        /*0000*/ 	.byte	0x04, 0x37
        /*0002*/ 	.short	(.L_755 - .L_754)
.L_754:
        /*0004*/ 	.word	0x00000082


	//----- nvinfo : EIATTR_KPARAM_INFO
	.align		4
.L_755:
        /*0008*/ 	.byte	0x04, 0x17
        /*000a*/ 	.short	(.L_757 - .L_756)
.L_756:
        /*000c*/ 	.word	0x00000000
        /*0010*/ 	.short	0x0002
        /*0012*/ 	.short	0x0020
        /*0014*/ 	.byte	0x00, 0xf0, 0x21, 0x00


	//----- nvinfo : EIATTR_KPARAM_INFO
	.align		4
.L_757:
        /*0018*/ 	.byte	0x04, 0x17
        /*001a*/ 	.short	(.L_759 - .L_758)
.L_758:
        /*001c*/ 	.word	0x00000000
        /*0020*/ 	.short	0x0001
        /*0022*/ 	.short	0x0008
        /*0024*/ 	.byte	0x00, 0xf0, 0x61, 0x00


	//----- nvinfo : EIATTR_KPARAM_INFO
	.align		4
.L_759:
        /*0028*/ 	.byte	0x04, 0x17
        /*002a*/ 	.short	(.L_761 - .L_760)
.L_760:
        /*002c*/ 	.word	0x00000000
        /*0030*/ 	.short	0x0000
        /*0032*/ 	.short	0x0000
        /*0034*/ 	.byte	0x00, 0xf0, 0x11, 0x00


	//----- nvinfo : EIATTR_SPARSE_MMA_MASK
	.align		4
.L_761:
        /*0038*/ 	.byte	0x03, 0x50
        /*003a*/ 	.short	0x0000


	//----- nvinfo : EIATTR_MAXREG_COUNT
	.align		4
        /*003c*/ 	.byte	0x03, 0x1b
        /*003e*/ 	.short	0x00ff


	//----- nvinfo : EIATTR_MERCURY_ISA_VERSION
	.align		4
        /*0040*/ 	.byte	0x03, 0x5f
        /*0042*/ 	.short	0x0101


	//----- nvinfo : EIATTR_EXIT_INSTR_OFFSETS
	.align		4
        /*0044*/ 	.byte	0x04, 0x1c
        /*0046*/ 	.short	(.L_763 - .L_762)


	//   ....[0]....
.L_762:
        /*0048*/ 	.word	0x00000060


	//   ....[1]....
        /*004c*/ 	.word	0x000000f0


	//----- nvinfo : EIATTR_MAX_THREADS
	.align		4
.L_763:
        /*0050*/ 	.byte	0x04, 0x05
        /*0052*/ 	.short	(.L_765 - .L_764)
.L_764:
        /*0054*/ 	.word	0x00000040
        /*0058*/ 	.word	0x00000001
        /*005c*/ 	.word	0x00000001


	//----- nvinfo : EIATTR_CBANK_PARAM_SIZE
	.align		4
.L_765:
        /*0060*/ 	.byte	0x03, 0x19
        /*0062*/ 	.short	0x0028


	//----- nvinfo : EIATTR_PARAM_CBANK
	.align		4
        /*0064*/ 	.byte	0x04, 0x0a
        /*0066*/ 	.short	(.L_767 - .L_766)
	.align		4
.L_766:
        /*0068*/ 	.word	index@(.nv.constant0._ZN50_GLOBAL__N__f31458b2_17_RangeFactories_cu_38772b0829elementwise_kernel_with_indexIiZZZN2at6native15arange_cuda_outERKN3c106ScalarES6_S6_RNS1_6TensorEENKUlvE_clEvENKUlvE0_clEvEUllE_EEvT_T0_PN15function_traitsISD_E11result_typeE)
        /*006c*/ 	.short	0x0210
        /*006e*/ 	.short	0x0028


	//----- nvinfo : EIATTR_SW_WAR
	.align		4
.L_767:
        /*0070*/ 	.byte	0x04, 0x36
        /*0072*/ 	.short	(.L_769 - .L_768)
.L_768:
        /*0074*/ 	.word	0x00000008
.L_769:


//--------------------- .nv.info._ZN50_GLOBAL__N__f31458b2_17_RangeFactories_cu_38772b0829elementwise_kernel_with_indexIlZZZN2at6native15arange_cuda_outERKN3c106ScalarES6_S6_RNS1_6TensorEENKUlvE_clEvENKUlvE_clEvEUllE_EEvT_T0_PN15function_traitsISD_E11result_typeE --------------------------
	.section	.nv.info._ZN50_GLOBAL__N__f31458b2_17_RangeFactories_cu_38772b0829elementwise_kernel_with_indexIlZZZN2at6native15arange_cuda_outERKN3c106ScalarES6_S6_RNS1_6TensorEENKUlvE_clEvENKUlvE_clEvEUllE_EEvT_T0_PN15function_traitsISD_E11result_typeE,"",@"SHT_CUDA_INFO"
	.sectionflags	@""
	.align	4


	//----- nvinfo : EIATTR_CUDA_API_VERSION
	.align		4
        /*0000*/ 	.byte	0x04, 0x37
        /*0002*/ 	.short	(.L_771 - .L_770)
.L_770:
        /*0004*/ 	.word	0x00000082


	//----- nvinfo : EIATTR_KPARAM_INFO
	.align		4
.L_771:
        /*0008*/ 	.byte	0x04, 0x17
        /*000a*/ 	.short	(.L_773 - .L_772)
.L_772:
        /*000c*/ 	.word	0x00000000
        /*0010*/ 	.short	0x0002
        /*0012*/ 	.short	0x0020
        /*0014*/ 	.byte	0x00, 0xf0, 0x21, 0x00


	//----- nvinfo : EIATTR_KPARAM_INFO
	.align		4
.L_773:
        /*0018*/ 	.byte	0x04, 0x17
        /*001a*/ 	.short	(.L_775 - .L_774)
.L_774:
        /*001c*/ 	.word	0x00000000
        /*0020*/ 	.short	0x0001
        /*0022*/ 	.short	0x0008
        /*0024*/ 	.byte	0x00, 0xf0, 0x61, 0x00


	//----- nvinfo : EIATTR_KPARAM_INFO
	.align		4
.L_775:
        /*0028*/ 	.byte	0x04, 0x17
        /*002a*/ 	.short	(.L_777 - .L_776)
.L_776:
        /*002c*/ 	.word	0x00000000
        /*0030*/ 	.short	0x0000
        /*0032*/ 	.short	0x0000
        /*0034*/ 	.byte	0x00, 0xf0, 0x21, 0x00


	//----- nvinfo : EIATTR_SPARSE_MMA_MASK
	.align		4
.L_777:
        /*0038*/ 	.byte	0x03, 0x50
        /*003a*/ 	.short	0x0000


	//----- nvinfo : EIATTR_MAXREG_COUNT
	.align		4
        /*003c*/ 	.byte	0x03, 0x1b
        /*003e*/ 	.short	0x00ff


	//----- nvinfo : EIATTR_MERCURY_ISA_VERSION
	.align		4
        /*0040*/ 	.byte	0x03, 0x5f
        /*0042*/ 	.short	0x0101


	//----- nvinfo : EIATTR_EXIT_INSTR_OFFSETS
	.align		4
        /*0044*/ 	.byte	0x04, 0x1c
        /*0046*/ 	.short	(.L_779 - .L_778)


	//   ....[0]....
.L_778:
        /*0048*/ 	.word	0x00000070


	//   ....[1]....
        /*004c*/ 	.word	0x00000100


	//----- nvinfo : EIATTR_MAX_THREADS
	.align		4
.L_779:
        /*0050*/ 	.byte	0x04, 0x05
        /*0052*/ 	.short	(.L_781 - .L_780)
.L_780:
        /*0054*/ 	.word	0x00000040
        /*0058*/ 	.word	0x00000001
        /*005c*/ 	.word	0x00000001


	//----- nvinfo : EIATTR_CBANK_PARAM_SIZE
	.align		4
.L_781:
        /*0060*/ 	.byte	0x03, 0x19
        /*0062*/ 	.short	0x0028


	//----- nvinfo : EIATTR_PARAM_CBANK
	.align		4
        /*0064*/ 	.byte	0x04, 0x0a
        /*0066*/ 	.short	(.L_783 - .L_782)
	.align		4
.L_782:
        /*0068*/ 	.word	index@(.nv.constant0._ZN50_GLOBAL__N__f31458b2_17_RangeFactories_cu_38772b0829elementwise_kernel_with_indexIlZZZN2at6native15arange_cuda_outERKN3c106ScalarES6_S6_RNS1_6TensorEENKUlvE_clEvENKUlvE_clEvEUllE_EEvT_T0_PN15function_traitsISD_E11result_typeE)
        /*006c*/ 	.short	0x0210
        /*006e*/ 	.short	0x0028


	//----- nvinfo : EIATTR_SW_WAR
	.align		4
.L_783:
        /*0070*/ 	.byte	0x04, 0x36
        /*0072*/ 	.short	(.L_785 - .L_784)
.L_784:
        /*0074*/ 	.word	0x00000008
.L_785:


//--------------------- .nv.info._ZN50_GLOBAL__N__f31458b2_17_RangeFactories_cu_38772b0829elementwise_kernel_with_indexIiZZZN2at6native15arange_cuda_outERKN3c106ScalarES6_S6_RNS1_6TensorEENKUlvE_clEvENKUlvE_clEvEUllE_EEvT_T0_PN15function_traitsISD_E11result_typeE --------------------------
	.section	.nv.info._ZN50_GLOBAL__N__f31458b2_17_RangeFactories_cu_38772b0829elementwise_kernel_with_indexIiZZZN2at6native15arange_cuda_outERKN3c106ScalarES6_S6_RNS1_6TensorEENKUlvE_clEvENKUlvE_clEvEUllE_EEvT_T0_PN15function_traitsISD_E11result_typeE,"",@"SHT_CUDA_INFO"
	.sectionflags	@""
	.align	4


	//----- nvinfo : EIATTR_CUDA_API_VERSION
	.align		4
        /*0000*/ 	.byte	0x04, 0x37
        /*0002*/ 	.short	(.L_787 - .L_786)
.L_786:
        /*0004*/ 	.word	0x00000082


	//----- nvinfo : EIATTR_KPARAM_INFO
	.align		4
.L_787:
        /*0008*/ 	.byte	0x04, 0x17
        /*000a*/ 	.short	(.L_789 - .L_788)
.L_788:
        /*000c*/ 	.word	0x00000000
        /*0010*/ 	.short	0x0002
        /*0012*/ 	.short	0x0020
        /*0014*/ 	.byte	0x00, 0xf0, 0x21, 0x00


	//----- nvinfo : EIATTR_KPARAM_INFO
	.align		4
.L_789:
        /*0018*/ 	.byte	0x04, 0x17
        /*001a*/ 	.short	(.L_791 - .L_790)
.L_790:
        /*001c*/ 	.word	0x00000000
        /*0020*/ 	.short	0x0001
        /*0022*/ 	.short	0x0008
        /*0024*/ 	.byte	0x00, 0xf0, 0x61, 0x00


	//----- nvinfo : EIATTR_KPARAM_INFO
	.align		4
.L_791:
        /*0028*/ 	.byte	0x04, 0x17
        /*002a*/ 	.short	(.L_793 - .L_792)
.L_792:
        /*002c*/ 	.word	0x00000000
        /*0030*/ 	.short	0x0000
        /*0032*/ 	.short	0x0000
        /*0034*/ 	.byte	0x00, 0xf0, 0x11, 0x00


	//----- nvinfo : EIATTR_SPARSE_MMA_MASK
	.align		4
.L_793:
        /*0038*/ 	.byte	0x03, 0x50
        /*003a*/ 	.short	0x0000


	//----- nvinfo : EIATTR_MAXREG_COUNT
	.align		4
        /*003c*/ 	.byte	0x03, 0x1b
        /*003e*/ 	.short	0x00ff


	//----- nvinfo : EIATTR_MERCURY_ISA_VERSION
	.align		4
        /*0040*/ 	.byte	0x03, 0x5f
        /*0042*/ 	.short	0x0101


	//----- nvinfo : EIATTR_EXIT_INSTR_OFFSETS
	.align		4
        /*0044*/ 	.byte	0x04, 0x1c
        /*0046*/ 	.short	(.L_795 - .L_794)


	//   ....[0]....
.L_794:
        /*0048*/ 	.word	0x00000060


	//   ....[1]....
        /*004c*/ 	.word	0x000000f0


	//----- nvinfo : EIATTR_MAX_THREADS
	.align		4
.L_795:
        /*0050*/ 	.byte	0x04, 0x05
        /*0052*/ 	.short	(.L_797 - .L_796)
.L_796:
        /*0054*/ 	.word	0x00000040
        /*0058*/ 	.word	0x00000001
        /*005c*/ 	.word	0x00000001


	//----- nvinfo : EIATTR_CBANK_PARAM_SIZE
	.align		4
.L_797:
        /*0060*/ 	.byte	0x03, 0x19
        /*0062*/ 	.short	0x0028


	//----- nvinfo : EIATTR_PARAM_CBANK
	.align		4
        /*0064*/ 	.byte	0x04, 0x0a
        /*0066*/ 	.short	(.L_799 - .L_798)
	.align		4
.L_798:
        /*0068*/ 	.word	index@(.nv.constant0._ZN50_GLOBAL__N__f31458b2_17_RangeFactories_cu_38772b0829elementwise_kernel_with_indexIiZZZN2at6native15arange_cuda_outERKN3c106ScalarES6_S6_RNS1_6TensorEENKUlvE_clEvENKUlvE_clEvEUllE_EEvT_T0_PN15function_traitsISD_E11result_typeE)
        /*006c*/ 	.short	0x0210
        /*006e*/ 	.short	0x0028


	//----- nvinfo : EIATTR_SW_WAR
	.align		4
.L_799:
        /*0070*/ 	.byte	0x04, 0x36
        /*0072*/ 	.short	(.L_801 - .L_800)
.L_800:
        /*0074*/ 	.word	0x00000008
.L_801:


//--------------------- .nv.info._ZN50_GLOBAL__N__f31458b2_17_RangeFactories_cu_38772b0829elementwise_kernel_with_indexIlZZZN2at6native14range_cuda_outERKN3c106ScalarES6_S6_RNS1_6TensorEENKUlvE_clEvENKUlvE6_clEvEUllE_EEvT_T0_PN15function_traitsISD_E11result_typeE --------------------------
	.section	.nv.info._ZN50_GLOBAL__N__f31458b2_17_RangeFactories_cu_38772b0829elementwise_kernel_with_indexIlZZZN2at6native14range_cuda_outERKN3c106ScalarES6_S6_RNS1_6TensorEENKUlvE_clEvENKUlvE6_clEvEUllE_EEvT_T0_PN15function_traitsISD_E11result_typeE,"",@"SHT_CUDA_INFO"
	.sectionflags	@""
	.align	4


	//----- nvinfo : EIATTR_CUDA_API_VERSION
	.align		4
        /*0000*/ 	.byte	0x04, 0x37
        /*0002*/ 	.short	(.L_803 - .L_802)
.L_802:
        /*0004*/ 	.word	0x00000082


	//----- nvinfo : EIATTR_KPARAM_INFO
	.align		4
.L_803:
        /*0008*/ 	.byte	0x04, 0x17
        /*000a*/ 	.short	(.L_805 - .L_804)
.L_804:
        /*000c*/ 	.word	0x00000000
        /*0010*/ 	.short	0x0002
        /*0012*/ 	.short	0x0018
        /*0014*/ 	.byte	0x00, 0xf0, 0x21, 0x00


	//----- nvinfo : EIATTR_KPARAM_INFO
	.align		4
.L_805:
        /*0018*/ 	.byte	0x04, 0x17
        /*001a*/ 	.short	(.L_807 - .L_806)
.L_806:
        /*001c*/ 	.word	0x00000000
        /*0020*/ 	.short	0x0001
        /*0022*/ 	.short	0x0008
        /*0024*/ 	.byte	0x00, 0xf0, 0x41, 0x00


	//----- nvinfo : EIATTR_KPARAM_INFO
	.align		4
.L_807:
        /*0028*/ 	.byte	0x04, 0x17
        /*002a*/ 	.short	(.L_809 - .L_808)
.L_808:
        /*002c*/ 	.word	0x00000000
        /*0030*/ 	.short	0x0000
        /*0032*/ 	.short	0x0000
        /*0034*/ 	.byte	0x00, 0xf0, 0x21, 0x00


	//----- nvinfo : EIATTR_SPARSE_MMA_MASK
	.align		4
.L_809:
        /*0038*/ 	.byte	0x03, 0x50
        /*003a*/ 	.short	0x0000


	//----- nvinfo : EIATTR_MAXREG_COUNT
	.align		4
        /*003c*/ 	.byte	0x03, 0x1b
        /*003e*/ 	.short	0x00ff


	//----- nvinfo : EIATTR_MERCURY_ISA_VERSION
	.align		4
        /*0040*/ 	.byte	0x03, 0x5f
        /*0042*/ 	.short	0x0101


	//----- nvinfo : EIATTR_EXIT_INSTR_OFFSETS
	.align		4
        /*0044*/ 	.byte	0x04, 0x1c
        /*0046*/ 	.short	(.L_811 - .L_810)


	//   ....[0]....
.L_810:
        /*0048*/ 	.word	0x00000070


	//   ....[1]....
        /*004c*/ 	.word	0x00000110


	//----- nvinfo : EIATTR_MAX_THREADS
	.align		4
.L_811:
        /*0050*/ 	.byte	0x04, 0x05
        /*0052*/ 	.short	(.L_813 - .L_812)
.L_812:
        /*0054*/ 	.word	0x00000040
        /*0058*/ 	.word	0x00000001
        /*005c*/ 	.word	0x00000001


	//----- nvinfo : EIATTR_CBANK_PARAM_SIZE
	.align		4
.L_813:
        /*0060*/ 	.byte	0x03, 0x19
        /*0062*/ 	.short	0x0020


	//----- nvinfo : EIATTR_PARAM_CBANK
	.align		4
        /*0064*/ 	.byte	0x04, 0x0a
        /*0066*/ 	.short	(.L_815 - .L_814)
	.align		4
.L_814:
        /*0068*/ 	.word	index@(.nv.constant0._ZN50_GLOBAL__N__f31458b2_17_RangeFactories_cu_38772b0829elementwise_kernel_with_indexIlZZZN2at6native14range_cuda_outERKN3c106ScalarES6_S6_RNS1_6TensorEENKUlvE_clEvENKUlvE6_clEvEUllE_EEvT_T0_PN15function_traitsISD_E11result_typeE)
        /*006c*/ 	.short	0x0210
        /*006e*/ 	.short	0x0020


	//----- nvinfo : EIATTR_SW_WAR
	.align		4
.L_815:
        /*0070*/ 	.byte	0x04, 0x36
        /*0072*/ 	.short	(.L_817 - .L_816)
.L_816:
        /*0074*/ 	.word	0x00000008
.L_817:


//--------------------- .nv.info._ZN50_GLOBAL__N__f31458b2_17_RangeFactories_cu_38772b0829elementwise_kernel_with_indexIiZZZN2at6native14range_cuda_outERKN3c106ScalarES6_S6_RNS1_6TensorEENKUlvE_clEvENKUlvE6_clEvEUllE_EEvT_T0_PN15function_traitsISD_E11result_typeE --------------------------
	.section	.nv.info._ZN50_GLOBAL__N__f31458b2_17_RangeFactories_cu_38772b0829elementwise_kernel_with_indexIiZZZN2at6native14range_cuda_outERKN3c106ScalarES6_S6_RNS1_6TensorEENKUlvE_clEvENKUlvE6_clEvEUllE_EEvT_T0_PN15function_traitsISD_E11result_typeE,"",@"SHT_CUDA_INFO"
	.sectionflags	@""
	.align	4


	//----- nvinfo : EIATTR_CUDA_API_VERSION
	.align		4
        /*0000*/ 	.byte	0x04, 0x37
        /*0002*/ 	.short	(.L_819 - .L_818)
.L_818:
        /*0004*/ 	.word	0x00000082


	//----- nvinfo : EIATTR_KPARAM_INFO
	.align		4
.L_819:
        /*0008*/ 	.byte	0x04, 0x17
        /*000a*/ 	.short	(.L_821 - .L_820)
.L_820:
        /*000c*/ 	.word	0x00000000
        /*0010*/ 	.short	0x0002
        /*0012*/ 	.short	0x0018
        /*0014*/ 	.byte	0x00, 0xf0, 0x21, 0x00


	//----- nvinfo : EIATTR_KPARAM_INFO
	.align		4
.L_821:
        /*0018*/ 	.byte	0x04, 0x17
        /*001a*/ 	.short	(.L_823 - .L_822)
.L_822:
        /*001c*/ 	.word	0x00000000
        /*0020*/ 	.short	0x0001
        /*0022*/ 	.short	0x0008
        /*0024*/ 	.byte	0x00, 0xf0, 0x41, 0x00


	//----- nvinfo : EIATTR_KPARAM_INFO
	.align		4
.L_823:
        /*0028*/ 	.byte	0x04, 0x17
        /*002a*/ 	.short	(.L_825 - .L_824)
.L_824:
        /*002c*/ 	.word	0x00000000
        /*0030*/ 	.short	0x0000
        /*0032*/ 	.short	0x0000
        /*0034*/ 	.byte	0x00, 0xf0, 0x11, 0x00


	//----- nvinfo : EIATTR_SPARSE_MMA_MASK
	.align		4
.L_825:
        /*0038*/ 	.byte	0x03, 0x50
        /*003a*/ 	.short	0x0000


	//----- nvinfo : EIATTR_MAXREG_COUNT
	.align		4
        /*003c*/ 	.byte	0x03, 0x1b
        /*003e*/ 	.short	0x00ff


	//----- nvinfo : EIATTR_MERCURY_ISA_VERSION
	.align		4
        /*0040*/ 	.byte	0x03, 0x5f
        /*0042*/ 	.short	0x0101


	//----- nvinfo : EIATTR_EXIT_INSTR_OFFSETS
	.align		4
        /*0044*/ 	.byte	0x04, 0x1c
        /*0046*/ 	.short	(.L_827 - .L_826)


	//   ....[0]....
.L_826:
        /*0048*/ 	.word	0x00000060


	//   ....[1]....
        /*004c*/ 	.word	0x000000f0


	//----- nvinfo : EIATTR_MAX_THREADS
	.align		4
.L_827:
        /*0050*/ 	.byte	0x04, 0x05
        /*0052*/ 	.short	(.L_829 - .L_828)
.L_828:
        /*0054*/ 	.word	0x00000040
        /*0058*/ 	.word	0x00000001
        /*005c*/ 	.word	0x00000001


	//----- nvinfo : EIATTR_CBANK_PARAM_SIZE
	.align		4
.L_829:
        /*0060*/ 	.byte	0x03, 0x19
        /*0062*/ 	.short	0x0020


	//----- nvinfo : EIATTR_PARAM_CBANK
	.align		4
        /*0064*/ 	.byte	0x04, 0x0a
        /*0066*/ 	.short	(.L_831 - .L_830)
	.align		4
.L_830:
        /*0068*/ 	.word	index@(.nv.constant0._ZN50_GLOBAL__N__f31458b2_17_RangeFactories_cu_38772b0829elementwise_kernel_with_indexIiZZZN2at6native14range_cuda_outERKN3c106ScalarES6_S6_RNS1_6TensorEENKUlvE_clEvENKUlvE6_clEvEUllE_EEvT_T0_PN15function_traitsISD_E11result_typeE)
        /*006c*/ 	.short	0x0210
        /*006e*/ 	.short	0x0020


	//----- nvinfo : EIATTR_SW_WAR
	.align		4
.L_831:
        /*0070*/ 	.byte	0x04, 0x36
        /*0072*/ 	.short	(.L_833 - .L_832)
.L_832:
        /*0074*/ 	.word	0x00000008
.L_833:


//--------------------- .nv.info._ZN50_GLOBAL__N__f31458b2_17_RangeFactories_cu_38772b0829elementwise_kernel_with_indexIlZZZN2at6native14range_cuda_outERKN3c106ScalarES6_S6_RNS1_6TensorEENKUlvE_clEvENKUlvE5_clEvEUllE_EEvT_T0_PN15function_traitsISD_E11result_typeE --------------------------
	.section	.nv.info._ZN50_GLOBAL__N__f31458b2_17_RangeFactories_cu_38772b0829elementwise_kernel_with_indexIlZZZN2at6native14range_cuda_outERKN3c106ScalarES6_S6_RNS1_6TensorEENKUlvE_clEvENKUlvE5_clEvEUllE_EEvT_T0_PN15function_traitsISD_E11result_typeE,"",@"SHT_CUDA_INFO"
	.sectionflags	@""
	.align	4


	//----- nvinfo : EIATTR_CUDA_API_VERSION
	.align		4
        /*0000*/ 	.byte	0x04, 0x37
        /*0002*/ 	.short	(.L_835 - .L_834)
.L_834:
        /*0004*/ 	.word	0x00000082


	//----- nvinfo : EIATTR_KPARAM_INFO
	.align		4
.L_835:
        /*0008*/ 	.byte	0x04, 0x17
        /*000a*/ 	.short	(.L_837 - .L_836)
.L_836:
        /*000c*/ 	.word	0x00000000
        /*0010*/ 	.short	0x0002
        /*0012*/ 	.short	0x0018
        /*0014*/ 	.byte	0x00, 0xf0, 0x21, 0x00


	//----- nvinfo : EIATTR_KPARAM_INFO
	.align		4
.L_837:
        /*0018*/ 	.byte	0x04, 0x17
        /*001a*/ 	.short	(.L_839 - .L_838)
.L_838:
        /*001c*/ 	.word	0x00000000
        /*0020*/ 	.short	0x0001
        /*0022*/ 	.short	0x0008
        /*0024*/ 	.byte	0x00, 0xf0, 0x41, 0x00


	//----- nvinfo : EIATTR_KPARAM_INFO
	.align		4
.L_839:
        /*0028*/ 	.byte	0x04, 0x17
        /*002a*/ 	.short	(.L_841 - .L_840)
.L_840:
        /*002c*/ 	.word	0x00000000
        /*0030*/ 	.short	0x0000
        /*0032*/ 	.short	0x0000
        /*0034*/ 	.byte	0x00, 0xf0, 0x21, 0x00


	//----- nvinfo : EIATTR_SPARSE_MMA_MASK
	.align		4
.L_841:
        /*0038*/ 	.byte	0x03, 0x50
        /*003a*/ 	.short	0x0000


	//----- nvinfo : EIATTR_MAXREG_COUNT
	.align		4
        /*003c*/ 	.byte	0x03, 0x1b
        /*003e*/ 	.short	0x00ff


	//----- nvinfo : EIATTR_MERCURY_ISA_VERSION
	.align		4
        /*0040*/ 	.byte	0x03, 0x5f
        /*0042*/ 	.short	0x0101


	//----- nvinfo : EIATTR_EXIT_INSTR_OFFSETS
	.align		4
        /*0044*/ 	.byte	0x04, 0x1c
        /*0046*/ 	.short	(.L_843 - .L_842)


	//   ....[0]....
.L_842:
        /*0048*/ 	.word	0x00000070


	//   ....[1]....
        /*004c*/ 	.word	0x00000100


	//----- nvinfo : EIATTR_MAX_THREADS
	.align		4
.L_843:
        /*0050*/ 	.byte	0x04, 0x05
        /*0052*/ 	.short	(.L_845 - .L_844)
.L_844:
        /*0054*/ 	.word	0x00000040
        /*0058*/ 	.word	0x00000001
        /*005c*/ 	.word	0x00000001


	//----- nvinfo : EIATTR_CBANK_PARAM_SIZE
	.align		4
.L_845:
        /*0060*/ 	.byte	0x03, 0x19
        /*0062*/ 	.short	0x0020


	//----- nvinfo : EIATTR_PARAM_CBANK
	.align		4
        /*0064*/ 	.byte	0x04, 0x0a
        /*0066*/ 	.short	(.L_847 - .L_846)
	.align		4
.L_846:
        /*0068*/ 	.word	index@(.nv.constant0._ZN50_GLOBAL__N__f31458b2_17_RangeFactories_cu_38772b0829elementwise_kernel_with_indexIlZZZN2at6native14range_cuda_outERKN3c106ScalarES6_S6_RNS1_6TensorEENKUlvE_clEvENKUlvE5_clEvEUllE_EEvT_T0_PN15function_traitsISD_E11result_typeE)
        /*006c*/ 	.short	0x0210
        /*006e*/ 	.short	0x0020


	//----- nvinfo : EIATTR_SW_WAR
	.align		4
.L_847:
        /*0070*/ 	.byte	0x04, 0x36
        /*0072*/ 	.short	(.L_849 - .L_848)
.L_848:
        /*0074*/ 	.word	0x00000008
.L_849:


//--------------------- .nv.info._ZN50_GLOBAL__N__f31458b2_17_RangeFactories_cu_38772b0829elementwise_kernel_with_indexIiZZZN2at6native14range_cuda_outERKN3c106ScalarES6_S6_RNS1_6TensorEENKUlvE_clEvENKUlvE5_clEvEUllE_EEvT_T0_PN15function_traitsISD_E11result_typeE --------------------------
	.section	.nv.info._ZN50_GLOBAL__N__f31458b2_17_RangeFactories_cu_38772b0829elementwise_kernel_with_indexIiZZZN2at6native14range_cuda_outERKN3c106ScalarES6_S6_RNS1_6TensorEENKUlvE_clEvENKUlvE5_clEvEUllE_EEvT_T0_PN15function_traitsISD_E11result_typeE,"",@"SHT_CUDA_INFO"
	.sectionflags	@""
	.align	4


	//----- nvinfo : EIATTR_CUDA_API_VERSION
	.align		4
        /*0000*/ 	.byte	0x04, 0x37
        /*0002*/ 	.short	(.L_851 - .L_850)
.L_850:
        /*0004*/ 	.word	0x00000082


	//----- nvinfo : EIATTR_KPARAM_INFO
	.align		4
.L_851:
        /*0008*/ 	.byte	0x04, 0x17
        /*000a*/ 	.short	(.L_853 - .L_852)
.L_852:
        /*000c*/ 	.word	0x00000000
        /*0010*/ 	.short	0x0002
        /*0012*/ 	.short	0x0018
        /*0014*/ 	.byte	0x00, 0xf0, 0x21, 0x00


	//----- nvinfo : EIATTR_KPARAM_INFO
	.align		4
.L_853:
        /*0018*/ 	.byte	0x04, 0x17
        /*001a*/ 	.short	(.L_855 - .L_854)
.L_854:
        /*001c*/ 	.word	0x00000000
        /*0020*/ 	.short	0x0001
        /*0022*/ 	.short	0x0008
        /*0024*/ 	.byte	0x00, 0xf0, 0x41, 0x00


	//----- nvinfo : EIATTR_KPARAM_INFO
	.align		4
.L_855:
        /*0028*/ 	.byte	0x04, 0x17
        /*002a*/ 	.short	(.L_857 - .L_856)
.L_856:
        /*002c*/ 	.word	0x00000000
        /*0030*/ 	.short	0x0000
        /*0032*/ 	.short	0x0000
        /*0034*/ 	.byte	0x00, 0xf0, 0x11, 0x00


	//----- nvinfo : EIATTR_SPARSE_MMA_MASK
	.align		4
.L_857:
        /*0038*/ 	.byte	0x03, 0x50
        /*003a*/ 	.short	0x0000


	//----- nvinfo : EIATTR_MAXREG_COUNT
	.align		4
        /*003c*/ 	.byte	0x03, 0x1b
        /*003e*/ 	.short	0x00ff


	//----- nvinfo : EIATTR_MERCURY_ISA_VERSION
	.align		4
        /*0040*/ 	.byte	0x03, 0x5f
        /*0042*/ 	.short	0x0101


	//----- nvinfo : EIATTR_EXIT_INSTR_OFFSETS
	.align		4
        /*0044*/ 	.byte	0x04, 0x1c
        /*0046*/ 	.short	(.L_859 - .L_858)


	//   ....[0]....
.L_858:
        /*0048*/ 	.word	0x00000060


	//   ....[1]....
        /*004c*/ 	.word	0x000000e0


	//----- nvinfo : EIATTR_MAX_THREADS
	.align		4
.L_859:
        /*0050*/ 	.byte	0x04, 0x05
        /*0052*/ 	.short	(.L_861 - .L_860)
.L_860:
        /*0054*/ 	.word	0x00000040
        /*0058*/ 	.word	0x00000001
        /*005c*/ 	.word	0x00000001


	//----- nvinfo : EIATTR_CBANK_PARAM_SIZE
	.align		4
.L_861:
        /*0060*/ 	.byte	0x03, 0x19
        /*0062*/ 	.short	0x0020


	//----- nvinfo : EIATTR_PARAM_CBANK
	.align		4
        /*0064*/ 	.byte	0x04, 0x0a
        /*0066*/ 	.short	(.L_863 - .L_862)
	.align		4
.L_862:
        /*0068*/ 	.word	index@(.nv.constant0._ZN50_GLOBAL__N__f31458b2_17_RangeFactories_cu_38772b0829elementwise_kernel_with_indexIiZZZN2at6native14range_cuda_outERKN3c106ScalarES6_S6_RNS1_6TensorEENKUlvE_clEvENKUlvE5_clEvEUllE_EEvT_T0_PN15function_traitsISD_E11result_typeE)
        /*006c*/ 	.short	0x0210
        /*006e*/ 	.short	0x0020


	//----- nvinfo : EIATTR_SW_WAR
	.align		4
.L_863:
        /*0070*/ 	.byte	0x04, 0x36
        /*0072*/ 	.short	(.L_865 - .L_864)
.L_864:
        /*0074*/ 	.word	0x00000008
.L_865:


//--------------------- .nv.info._ZN50_GLOBAL__N__f31458b2_17_RangeFactories_cu_38772b0829elementwise_kernel_with_indexIlZZZN2at6native14range_cuda_outERKN3c106ScalarES6_S6_RNS1_6TensorEENKUlvE_clEvENKUlvE4_clEvEUllE_EEvT_T0_PN15function_traitsISD_E11result_typeE --------------------------
	.section	.nv.info._ZN50_GLOBAL__N__f31458b2_17_RangeFactories_cu_38772b0829elementwise_kernel_with_indexIlZZZN2at6native14range_cuda_outERKN3c106ScalarES6_S6_RNS1_6TensorEENKUlvE_clEvENKUlvE4_clEvEUllE_EEvT_T0_PN15function_traitsISD_E11result_typeE,"",@"SHT_CUDA_INFO"
	.sectionflags	@""
	.align	4


	//----- nvinfo : EIATTR_CUDA_API_VERSION
	.align		4
        /*0000*/ 	.byte	0x04, 0x37
        /*0002*/ 	.short	(.L_867 - .L_866)
.L_866:
        /*0004*/ 	.word	0x00000082


	//----- nvinfo : EIATTR_KPARAM_INFO
	.align		4
.L_867:
        /*0008*/ 	.byte	0x04, 0x17
        /*000a*/ 	.short	(.L_869 - .L_868)
.L_868:
        /*000c*/ 	.word	0x00000000
        /*0010*/ 	.short	0x0002
        /*0012*/ 	.short	0x0020
        /*0014*/ 	.byte	0x00, 0xf0, 0x21, 0x00


	//----- nvinfo : EIATTR_KPARAM_INFO
	.align		4
.L_869:
        /*0018*/ 	.byte	0x04, 0x17
        /*001a*/ 	.short	(.L_871 - .L_870)
.L_870:
        /*001c*/ 	.word	0x00000000
        /*0020*/ 	.short	0x0001
        /*0022*/ 	.short	0x0008
        /*0024*/ 	.byte	0x00, 0xf0, 0x61, 0x00


	//----- nvinfo : EIATTR_KPARAM_INFO
	.align		4
.L_871:
        /*0028*/ 	.byte	0x04, 0x17
        /*002a*/ 	.short	(.L_873 - .L_872)
.L_872:
        /*002c*/ 	.word	0x00000000
        /*0030*/ 	.short	0x0000
        /*0032*/ 	.short	0x0000
        /*0034*/ 	.byte	0x00, 0xf0, 0x21, 0x00


	//----- nvinfo : EIATTR_SPARSE_MMA_MASK
	.align		4
.L_873:
        /*0038*/ 	.byte	0x03, 0x50
        /*003a*/ 	.short	0x0000


	//----- nvinfo : EIATTR_MAXREG_COUNT
	.align		4
        /*003c*/ 	.byte	0x03, 0x1b
        /*003e*/ 	.short	0x00ff


	//----- nvinfo : EIATTR_MERCURY_ISA_VERSION
	.align		4
        /*0040*/ 	.byte	0x03, 0x5f
        /*0042*/ 	.short	0x0101


	//----- nvinfo : EIATTR_EXIT_INSTR_OFFSETS
	.align		4
        /*0044*/ 	.byte	0x04, 0x1c
        /*0046*/ 	.short	(.L_875 - .L_874)


	//   ....[0]....
.L_874:
        /*0048*/ 	.word	0x00000070


	//   ....[1]....
        /*004c*/ 	.word	0x00000110


	//----- nvinfo : EIATTR_MAX_THREADS
	.align		4
.L_875:
        /*0050*/ 	.byte	0x04, 0x05
        /*0052*/ 	.short	(.L_877 - .L_876)
.L_876:
        /*0054*/ 	.word	0x00000040
        /*0058*/ 	.word	0x00000001
        /*005c*/ 	.word	0x00000001


	//----- nvinfo : EIATTR_CBANK_PARAM_SIZE
	.align		4
.L_877:
        /*0060*/ 	.byte	0x03, 0x19
        /*0062*/ 	.short	0x0028


	//----- nvinfo : EIATTR_PARAM_CBANK
	.align		4
        /*0064*/ 	.byte	0x04, 0x0a
        /*0066*/ 	.short	(.L_879 - .L_878)
	.align		4
.L_878:
        /*0068*/ 	.word	index@(.nv.constant0._ZN50_GLOBAL__N__f31458b2_17_RangeFactories_cu_38772b0829elementwise_kernel_with_indexIlZZZN2at6native14range_cuda_outERKN3c106ScalarES6_S6_RNS1_6TensorEENKUlvE_clEvENKUlvE4_clEvEUllE_EEvT_T0_PN15function_traitsISD_E11result_typeE)
        /*006c*/ 	.short	0x0210
        /*006e*/ 	.short	0x0028


	//----- nvinfo : EIATTR_SW_WAR
	.align		4
.L_879:
        /*0070*/ 	.byte	0x04, 0x36
        /*0072*/ 	.short	(.L_881 - .L_880)
.L_880:
        /*0074*/ 	.word	0x00000008
.L_881:


//--------------------- .nv.info._ZN50_GLOBAL__N__f31458b2_17_RangeFactories_cu_38772b0829elementwise_kernel_with_indexIiZZZN2at6native14range_cuda_outERKN3c106ScalarES6_S6_RNS1_6TensorEENKUlvE_clEvENKUlvE4_clEvEUllE_EEvT_T0_PN15function_traitsISD_E11result_typeE --------------------------
	.section	.nv.info._ZN50_GLOBAL__N__f31458b2_17_RangeFactories_cu_38772b0829elementwise_kernel_with_indexIiZZZN2at6native14range_cuda_outERKN3c106ScalarES6_S6_RNS1_6TensorEENKUlvE_clEvENKUlvE4_clEvEUllE_EEvT_T0_PN15function_traitsISD_E11result_typeE,"",@"SHT_CUDA_INFO"
	.sectionflags	@""
	.align	4


	//----- nvinfo : EIATTR_CUDA_API_VERSION
	.align		4
        /*0000*/ 	.byte	0x04, 0x37
        /*0002*/ 	.short	(.L_883 - .L_882)
.L_882:
        /*0004*/ 	.word	0x00000082


	//----- nvinfo : EIATTR_KPARAM_INFO
	.align		4
.L_883:
        /*0008*/ 	.byte	0x04, 0x17
        /*000a*/ 	.short	(.L_885 - .L_884)
.L_884:
        /*000c*/ 	.word	0x00000000
        /*0010*/ 	.short	0x0002
        /*0012*/ 	.short	0x0020
        /*0014*/ 	.byte	0x00, 0xf0, 0x21, 0x00


	//----- nvinfo : EIATTR_KPARAM_INFO
	.align		4
.L_885:
        /*0018*/ 	.byte	0x04, 0x17
        /*001a*/ 	.short	(.L_887 - .L_886)
.L_886:
        /*001c*/ 	.word	0x00000000
        /*0020*/ 	.short	0x0001
        /*0022*/ 	.short	0x0008
        /*0024*/ 	.byte	0x00, 0xf0, 0x61, 0x00


	//----- nvinfo : EIATTR_KPARAM_INFO
	.align		4
.L_887:
        /*0028*/ 	.byte	0x04, 0x17
        /*002a*/ 	.short	(.L_889 - .L_888)
.L_888:
        /*002c*/ 	.word	0x00000000
        /*0030*/ 	.short	0x0000
        /*0032*/ 	.short	0x0000
        /*0034*/ 	.byte	0x00, 0xf0, 0x11, 0x00


	//----- nvinfo : EIATTR_SPARSE_MMA_MASK
	.align		4
.L_889:
        /*0038*/ 	.byte	0x03, 0x50
        /*003a*/ 	.short	0x0000


	//----- nvinfo : EIATTR_MAXREG_COUNT
	.align		4
        /*003c*/ 	.byte	0x03, 0x1b
        /*003e*/ 	.short	0x00ff


	//----- nvinfo : EIATTR_MERCURY_ISA_VERSION
	.align		4
        /*0040*/ 	.byte	0x03, 0x5f
        /*0042*/ 	.short	0x0101


	//----- nvinfo : EIATTR_EXIT_INSTR_OFFSETS
	.align		4
        /*0044*/ 	.byte	0x04, 0x1c
        /*0046*/ 	.short	(.L_891 - .L_890)


	//   ....[0]....
.L_890:
        /*0048*/ 	.word	0x00000060


	//   ....[1]....
        /*004c*/ 	.word	0x000000f0


	//----- nvinfo : EIATTR_MAX_THREADS
	.align		4
.L_891:
        /*0050*/ 	.byte	0x04, 0x05
        /*0052*/ 	.short	(.L_893 - .L_892)
.L_892:
        /*0054*/ 	.word	0x00000040
        /*0058*/ 	.word	0x00000001
        /*005c*/ 	.word	0x00000001


	//----- nvinfo : EIATTR_CBANK_PARAM_SIZE
	.align		4
.L_893:
        /*0060*/ 	.byte	0x03, 0x19
        /*0062*/ 	.short	0x0028


	//----- nvinfo : EIATTR_PARAM_CBANK
	.align		4
        /*0064*/ 	.byte	0x04, 0x0a
        /*0066*/ 	.short	(.L_895 - .L_894)
	.align		4
.L_894:
        /*0068*/ 	.word	index@(.nv.constant0._ZN50_GLOBAL__N__f31458b2_17_RangeFactories_cu_38772b0829elementwise_kernel_with_indexIiZZZN2at6native14range_cuda_outERKN3c106ScalarES6_S6_RNS1_6TensorEENKUlvE_clEvENKUlvE4_clEvEUllE_EEvT_T0_PN15function_traitsISD_E11result_typeE)
        /*006c*/ 	.short	0x0210
        /*006e*/ 	.short	0x0028


	//----- nvinfo : EIATTR_SW_WAR
	.align		4
.L_895:
        /*0070*/ 	.byte	0x04, 0x36
        /*0072*/ 	.short	(.L_897 - .L_896)
.L_896:
        /*0074*/ 	.word	0x00000008
.L_897:


//--------------------- .nv.info._ZN50_GLOBAL__N__f31458b2_17_RangeFactories_cu_38772b0829elementwise_kernel_with_indexIlZZZN2at6native14range_cuda_outERKN3c106ScalarES6_S6_RNS1_6TensorEENKUlvE_clEvENKUlvE3_clEvEUllE_EEvT_T0_PN15function_traitsISD_E11result_typeE --------------------------
	.section	.nv.info._ZN50_GLOBAL__N__f31458b2_17_RangeFactories_cu_38772b0829elementwise_kernel_with_indexIlZZZN2at6native14range_cuda_outERKN3c106ScalarES6_S6_RNS1_6TensorEENKUlvE_clEvENKUlvE3_clEvEUllE_EEvT_T0_PN15function_traitsISD_E11result_typeE,"",@"SHT_CUDA_INFO"
	.sectionflags	@""
	.align	4


	//----- nvinfo : EIATTR_CUDA_API_VERSION
	.align		4
        /*0000*/ 	.byte	0x04, 0x37
        /*0002*/ 	.short	(.L_899 - .L_898)
.L_898:
        /*0004*/ 	.word	0x00000082


	//----- nvinfo : EIATTR_KPARAM_INFO
	.align		4
.L_899:
        /*0008*/ 	.byte	0x04, 0x17
        /*000a*/ 	.short	(.L_901 - .L_900)
.L_900:
        /*000c*/ 	.word	0x00000000
        /*0010*/ 	.short	0x0002
        /*0012*/ 	.short	0x0020
        /*0014*/ 	.byte	0x00, 0xf0, 0x21, 0x00


	//----- nvinfo : EIATTR_KPARAM_INFO
	.align		4
.L_901:
        /*0018*/ 	.byte	0x04, 0x17
        /*001a*/ 	.short	(.L_903 - .L_902)
.L_902:
        /*001c*/ 	.word	0x00000000
        /*0020*/ 	.short	0x0001
        /*0022*/ 	.short	0x0008
        /*0024*/ 	.byte	0x00, 0xf0, 0x61, 0x00


	//----- nvinfo : EIATTR_KPARAM_INFO
	.align		4
.L_903:
        /*0028*/ 	.byte	0x04, 0x17
        /*002a*/ 	.short	(.L_905 - .L_904)
.L_904:
        /*002c*/ 	.word	0x00000000
        /*0030*/ 	.short	0x0000
        /*0032*/ 	.short	0x0000
        /*0034*/ 	.byte	0x00, 0xf0, 0x21, 0x00


	//----- nvinfo : EIATTR_SPARSE_MMA_MASK
	.align		4
.L_905:
        /*0038*/ 	.byte	0x03, 0x50
        /*003a*/ 	.short	0x0000


	//----- nvinfo : EIATTR_MAXREG_COUNT
	.align		4
        /*003c*/ 	.byte	0x03, 0x1b
        /*003e*/ 	.short	0x00ff


	//----- nvinfo : EIATTR_MERCURY_ISA_VERSION
	.align		4
        /*0040*/ 	.byte	0x03, 0x5f
        /*0042*/ 	.short	0x0101


	//----- nvinfo : EIATTR_EXIT_INSTR_OFFSETS
	.align		4
        /*0044*/ 	.byte	0x04, 0x1c
        /*0046*/ 	.short	(.L_907 - .L_906)


	//   ....[0]....
.L_906:
        /*0048*/ 	.word	0x00000070


	//   ....[1]....
        /*004c*/ 	.word	0x00000100


	//----- nvinfo : EIATTR_MAX_THREADS
	.align		4
.L_907:
        /*0050*/ 	.byte	0x04, 0x05
        /*0052*/ 	.short	(.L_909 - .L_908)
.L_908:
        /*0054*/ 	.word	0x00000040
        /*0058*/ 	.word	0x00000001
        /*005c*/ 	.word	0x00000001


	//----- nvinfo : EIATTR_CBANK_PARAM_SIZE
	.align		4
.L_909:
        /*0060*/ 	.byte	0x03, 0x19
        /*0062*/ 	.short	0x0028


	//----- nvinfo : EIATTR_PARAM_CBANK
	.align		4
        /*0064*/ 	.byte	0x04, 0x0a
        /*0066*/ 	.short	(.L_911 - .L_910)
	.align		4
.L_910:
        /*0068*/ 	.word	index@(.nv.constant0._ZN50_GLOBAL__N__f31458b2_17_RangeFactories_cu_38772b0829elementwise_kernel_with_indexIlZZZN2at6native14range_cuda_outERKN3c106ScalarES6_S6_RNS1_6TensorEENKUlvE_clEvENKUlvE3_clEvEUllE_EEvT_T0_PN15function_traitsISD_E11result_typeE)
        /*006c*/ 	.short	0x0210
        /*006e*/ 	.short	0x0028


	//----- nvinfo : EIATTR_SW_WAR
	.align		4
.L_911:
        /*0070*/ 	.byte	0x04, 0x36
        /*0072*/ 	.short	(.L_913 - .L_912)
.L_912:
        /*0074*/ 	.word	0x00000008
.L_913:


//--------------------- .nv.info._ZN50_GLOBAL__N__f31458b2_17_RangeFactories_cu_38772b0829elementwise_kernel_with_indexIiZZZN2at6native14range_cuda_outERKN3c106ScalarES6_S6_RNS1_6TensorEENKUlvE_clEvENKUlvE3_clEvEUllE_EEvT_T0_PN15function_traitsISD_E11result_typeE --------------------------
	.section	.nv.info._ZN50_GLOBAL__N__f31458b2_17_RangeFactories_cu_38772b0829elementwise_kernel_with_indexIiZZZN2at6native14range_cuda_outERKN3c106ScalarES6_S6_RNS1_6TensorEENKUlvE_clEvENKUlvE3_clEvEUllE_EEvT_T0_PN15function_traitsISD_E11result_typeE,"",@"SHT_CUDA_INFO"
	.sectionflags	@""
	.align	4


	//----- nvinfo : EIATTR_CUDA_API_VERSION
	.align		4
        /*0000*/ 	.byte	0x04, 0x37
        /*0002*/ 	.short	(.L_915 - .L_914)
.L_914:
        /*0004*/ 	.word	0x00000082


	//----- nvinfo : EIATTR_KPARAM_INFO
	.align		4
.L_915:
        /*0008*/ 	.byte	0x04, 0x17
        /*000a*/ 	.short	(.L_917 - .L_916)
.L_916:
        /*000c*/ 	.word	0x00000000
        /*0010*/ 	.short	0x0002
        /*0012*/ 	.short	0x0020
        /*0014*/ 	.byte	0x00, 0xf0, 0x21, 0x00


	//----- nvinfo : EIATTR_KPARAM_INFO
	.align		4
.L_917:
        /*0018*/ 	.byte	0x04, 0x17
        /*001a*/ 	.short	(.L_919 - .L_918)
.L_918:
        /*001c*/ 	.word	0x00000000
        /*0020*/ 	.short	0x0001
        /*0022*/ 	.short	0x0008
        /*0024*/ 	.byte	0x00, 0xf0, 0x61, 0x00


	//----- nvinfo : EIATTR_KPARAM_INFO
	.align		4
.L_919:
        /*0028*/ 	.byte	0x04, 0x17
        /*002a*/ 	.short	(.L_921 - .L_920)
.L_920:
        /*002c*/ 	.word	0x00000000
        /*0030*/ 	.short	0x0000
        /*0032*/ 	.short	0x0000
        /*0034*/ 	.byte	0x00, 0xf0, 0x11, 0x00


	//----- nvinfo : EIATTR_SPARSE_MMA_MASK
	.align		4
.L_921:
        /*0038*/ 	.byte	0x03, 0x50
        /*003a*/ 	.short	0x0000


	//----- nvinfo : EIATTR_MAXREG_COUNT
	.align		4
        /*003c*/ 	.byte	0x03, 0x1b
        /*003e*/ 	.short	0x00ff


	//----- nvinfo : EIATTR_MERCURY_ISA_VERSION
	.align		4
        /*0040*/ 	.byte	0x03, 0x5f
        /*0042*/ 	.short	0x0101


	//----- nvinfo : EIATTR_EXIT_INSTR_OFFSETS
	.align		4
        /*0044*/ 	.byte	0x04, 0x1c
        /*0046*/ 	.short	(.L_923 - .L_922)


	//   ....[0]....
.L_922:
        /*0048*/ 	.word	0x00000060


	//   ....[1]....
        /*004c*/ 	.word	0x000000e0


	//----- nvinfo : EIATTR_MAX_THREADS
	.align		4
.L_923:
        /*0050*/ 	.byte	0x04, 0x05
        /*0052*/ 	.short	(.L_925 - .L_924)
.L_924:
        /*0054*/ 	.word	0x00000040
        /*0058*/ 	.word	0x00000001
        /*005c*/ 	.word	0x00000001


	//----- nvinfo : EIATTR_CBANK_PARAM_SIZE
	.align		4
.L_925:
        /*0060*/ 	.byte	0x03, 0x19
        /*0062*/ 	.short	0x0028


	//----- nvinfo : EIATTR_PARAM_CBANK
	.align		4
        /*0064*/ 	.byte	0x04, 0x0a
        /*0066*/ 	.short	(.L_927 - .L_926)
	.align		4
.L_926:
        /*0068*/ 	.word	index@(.nv.constant0._ZN50_GLOBAL__N__f31458b2_17_RangeFactories_cu_38772b0829elementwise_kernel_with_indexIiZZZN2at6native14range_cuda_outERKN3c106ScalarES6_S6_RNS1_6TensorEENKUlvE_clEvENKUlvE3_clEvEUllE_EEvT_T0_PN15function_traitsISD_E11result_typeE)
        /*006c*/ 	.short	0x0210
        /*006e*/ 	.short	0x0028


	//----- nvinfo : EIATTR_SW_WAR
	.align		4
.L_927:
        /*0070*/ 	.byte	0x04, 0x36
        /*0072*/ 	.short	(.L_929 - .L_928)
.L_928:
        /*0074*/ 	.word	0x00000008
.L_929:


//--------------------- .nv.info._ZN50_GLOBAL__N__f31458b2_17_RangeFactories_cu_38772b0829elementwise_kernel_with_indexIlZZZN2at6native14range_cuda_outERKN3c106ScalarES6_S6_RNS1_6TensorEENKUlvE_clEvENKUlvE2_clEvEUllE_EEvT_T0_PN15function_traitsISD_E11result_typeE --------------------------
	.section	.nv.info._ZN50_GLOBAL__N__f31458b2_17_RangeFactories_cu_38772b0829elementwise_kernel_with_indexIlZZZN2at6native14range_cuda_outERKN3c106ScalarES6_S6_RNS1_6TensorEENKUlvE_clEvENKUlvE2_clEvEUllE_EEvT_T0_PN15function_traitsISD_E11result_typeE,"",@"SHT_CUDA_INFO"
	.sectionflags	@""
	.align	4


	//----- nvinfo : EIATTR_CUDA_API_VERSION
	.align		4
        /*0000*/ 	.byte	0x04, 0x37
        /*0002*/ 	.short	(.L_931 - .L_930)
.L_930:
        /*0004*/ 	.word	0x00000082


	//----- nvinfo : EIATTR_KPARAM_INFO
	.align		4
.L_931:
        /*0008*/ 	.byte	0x04, 0x17
        /*000a*/ 	.short	(.L_933 - .L_932)
.L_932:
        /*000c*/ 	.word	0x00000000
        /*0010*/ 	.short	0x0002
        /*0012*/ 	.short	0x0020
        /*0014*/ 	.byte	0x00, 0xf0, 0x21, 0x00


	//----- nvinfo : EIATTR_KPARAM_INFO
	.align		4
.L_933:
        /*0018*/ 	.byte	0x04, 0x17
        /*001a*/ 	.short	(.L_935 - .L_934)
.L_934:
        /*001c*/ 	.word	0x00000000
        /*0020*/ 	.short	0x0001
        /*0022*/ 	.short	0x0008
        /*0024*/ 	.byte	0x00, 0xf0, 0x61, 0x00


	//----- nvinfo : EIATTR_KPARAM_INFO
	.align		4
.L_935:
        /*0028*/ 	.byte	0x04, 0x17
        /*002a*/ 	.short	(.L_937 - .L_936)
.L_936:
        /*002c*/ 	.word	0x00000000
        /*0030*/ 	.short	0x0000
        /*0032*/ 	.short	0x0000
        /*0034*/ 	.byte	0x00, 0xf0, 0x21, 0x00


	//----- nvinfo : EIATTR_SPARSE_MMA_MASK
	.align		4
.L_937:
        /*0038*/ 	.byte	0x03, 0x50
        /*003a*/ 	.short	0x0000


	//----- nvinfo : EIATTR_MAXREG_COUNT
	.align		4
        /*003c*/ 	.byte	0x03, 0x1b
        /*003e*/ 	.short	0x00ff


	//----- nvinfo : EIATTR_MERCURY_ISA_VERSION
	.align		4
        /*0040*/ 	.byte	0x03, 0x5f
        /*0042*/ 	.short	0x0101


	//----- nvinfo : EIATTR_EXIT_INSTR_OFFSETS
	.align		4
        /*0044*/ 	.byte	0x04, 0x1c
        /*0046*/ 	.short	(.L_939 - .L_938)


	//   ....[0]....
.L_938:
        /*0048*/ 	.word	0x00000070


	//   ....[1]....
        /*004c*/ 	.word	0x00000110


	//----- nvinfo : EIATTR_MAX_THREADS
	.align		4
.L_939:
        /*0050*/ 	.byte	0x04, 0x05
        /*0052*/ 	.short	(.L_941 - .L_940)
.L_940:
        /*0054*/ 	.word	0x00000040
        /*0058*/ 	.word	0x00000001
        /*005c*/ 	.word	0x00000001


	//----- nvinfo : EIATTR_CBANK_PARAM_SIZE
	.align		4
.L_941:
        /*0060*/ 	.byte	0x03, 0x19
        /*0062*/ 	.short	0x0028


	//----- nvinfo : EIATTR_PARAM_CBANK
	.align		4
        /*0064*/ 	.byte	0x04, 0x0a
        /*0066*/ 	.short	(.L_943 - .L_942)
	.align		4
.L_942:
        /*0068*/ 	.word	index@(.nv.constant0._ZN50_GLOBAL__N__f31458b2_17_RangeFactories_cu_38772b0829elementwise_kernel_with_indexIlZZZN2at6native14range_cuda_outERKN3c106ScalarES6_S6_RNS1_6TensorEENKUlvE_clEvENKUlvE2_clEvEUllE_EEvT_T0_PN15function_traitsISD_E11result_typeE)
        /*006c*/ 	.short	0x0210
        /*006e*/ 	.short	0x0028


	//----- nvinfo : EIATTR_SW_WAR
	.align		4
.L_943:
        /*0070*/ 	.byte	0x04, 0x36
        /*0072*/ 	.short	(.L_945 - .L_944)
.L_944:
        /*0074*/ 	.word	0x00000008
.L_945:


//--------------------- .nv.info._ZN50_GLOBAL__N__f31458b2_17_RangeFactories_cu_38772b0829elementwise_kernel_with_indexIiZZZN2at6native14range_cuda_outERKN3c106ScalarES6_S6_RNS1_6TensorEENKUlvE_clEvENKUlvE2_clEvEUllE_EEvT_T0_PN15function_traitsISD_E11result_typeE --------------------------
	.section	.nv.info._ZN50_GLOBAL__N__f31458b2_17_RangeFactories_cu_38772b0829elementwise_kernel_with_indexIiZZZN2at6native14range_cuda_outERKN3c106ScalarES6_S6_RNS1_6TensorEENKUlvE_clEvENKUlvE2_clEvEUllE_EEvT_T0_PN15function_traitsISD_E11result_typeE,"",@"SHT_CUDA_INFO"
	.sectionflags	@""
	.align	4


	//----- nvinfo : EIATTR_CUDA_API_VERSION
	.align		4
        /*0000*/ 	.byte	0x04, 0x37
        /*0002*/ 	.short	(.L_947 - .L_946)
.L_946:
        /*0004*/ 	.word	0x00000082


	//----- nvinfo : EIATTR_KPARAM_INFO
	.align		4
.L_947:
        /*0008*/ 	.byte	0x04, 0x17
        /*000a*/ 	.short	(.L_949 - .L_948)
.L_948:
        /*000c*/ 	.word	0x00000000
        /*0010*/ 	.short	0x0002
        /*0012*/ 	.short	0x0020
        /*0014*/ 	.byte	0x00, 0xf0, 0x21, 0x00


	//----- nvinfo : EIATTR_KPARAM_INFO
	.align		4
.L_949:
        /*0018*/ 	.byte	0x04, 0x17
        /*001a*/ 	.short	(.L_951 - .L_950)
.L_950:
        /*001c*/ 	.word	0x00000000
        /*0020*/ 	.short	0x0001
        /*0022*/ 	.short	0x0008
        /*0024*/ 	.byte	0x00, 0xf0, 0x61, 0x00


	//----- nvinfo : EIATTR_KPARAM_INFO
	.align		4
.L_951:
        /*0028*/ 	.byte	0x04, 0x17
        /*002a*/ 	.short	(.L_953 - .L_952)
.L_952:
        /*002c*/ 	.word	0x00000000
        /*0030*/ 	.short	0x0000
        /*0032*/ 	.short	0x0000
        /*0034*/ 	.byte	0x00, 0xf0, 0x11, 0x00


	//----- nvinfo : EIATTR_SPARSE_MMA_MASK
	.align		4
.L_953:
        /*0038*/ 	.byte	0x03, 0x50
        /*003a*/ 	.short	0x0000


	//----- nvinfo : EIATTR_MAXREG_COUNT
	.align		4
        /*003c*/ 	.byte	0x03, 0x1b
        /*003e*/ 	.short	0x00ff


	//----- nvinfo : EIATTR_MERCURY_ISA_VERSION
	.align		4
        /*0040*/ 	.byte	0x03, 0x5f
        /*0042*/ 	.short	0x0101


	//----- nvinfo : EIATTR_EXIT_INSTR_OFFSETS
	.align		4
        /*0044*/ 	.byte	0x04, 0x1c
        /*0046*/ 	.short	(.L_955 - .L_954)


	//   ....[0]....
.L_954:
        /*0048*/ 	.word	0x00000060


	//   ....[1]....
        /*004c*/ 	.word	0x00000120


	//----- nvinfo : EIATTR_MAX_THREADS
	.align		4
.L_955:
        /*0050*/ 	.byte	0x04, 0x05
        /*0052*/ 	.short	(.L_957 - .L_956)
.L_956:
        /*0054*/ 	.word	0x00000040
        /*0058*/ 	.word	0x00000001
        /*005c*/ 	.word	0x00000001


	//----- nvinfo : EIATTR_CBANK_PARAM_SIZE
	.align		4
.L_957:
        /*0060*/ 	.byte	0x03, 0x19
        /*0062*/ 	.short	0x0028


	//----- nvinfo : EIATTR_PARAM_CBANK
	.align		4
        /*0064*/ 	.byte	0x04, 0x0a
        /*0066*/ 	.short	(.L_959 - .L_958)
	.align		4
.L_958:
        /*0068*/ 	.word	index@(.nv.constant0._ZN50_GLOBAL__N__f31458b2_17_RangeFactories_cu_38772b0829elementwise_kernel_with_indexIiZZZN2at6native14range_cuda_outERKN3c106ScalarES6_S6_RNS1_6TensorEENKUlvE_clEvENKUlvE2_clEvEUllE_EEvT_T0_PN15function_traitsISD_E11result_typeE)
        /*006c*/ 	.short	0x0210
        /*006e*/ 	.short	0x0028


	//----- nvinfo : EIATTR_SW_WAR
	.align		4
.L_959:
        /*0070*/ 	.byte	0x04, 0x36
        /*0072*/ 	.short	(.L_961 - .L_960)
.L_960:
        /*0074*/ 	.word	0x00000008
.L_961:


//--------------------- .nv.info._ZN50_GLOBAL__N__f31458b2_17_RangeFactories_cu_38772b0829elementwise_kernel_with_indexIlZZZN2at6native14range_cuda_outERKN3c106ScalarES6_S6_RNS1_6TensorEENKUlvE_clEvENKUlvE1_clEvEUllE_EEvT_T0_PN15function_traitsISD_E11result_typeE --------------------------
	.section	.nv.info._ZN50_GLOBAL__N__f31458b2_17_RangeFactories_cu_38772b0829elementwise_kernel_with_indexIlZZZN2at6native14range_cuda_outERKN3c106ScalarES6_S6_RNS1_6TensorEENKUlvE_clEvENKUlvE1_clEvEUllE_EEvT_T0_PN15function_traitsISD_E11result_typeE,"",@"SHT_CUDA_INFO"
	.sectionflags	@""
	.align	4


	//----- nvinfo : EIATTR_CUDA_API_VERSION
	.align		4
        /*0000*/ 	.byte	0x04, 0x37
        /*0002*/ 	.short	(.L_963 - .L_962)
.L_962:
        /*0004*/ 	.word	0x00000082


	//----- nvinfo : EIATTR_KPARAM_INFO
	.align		4
.L_963:
        /*0008*/ 	.byte	0x04, 0x17
        /*000a*/ 	.short	(.L_965 - .L_964)
.L_964:
        /*000c*/ 	.word	0x00000000
        /*0010*/ 	.short	0x0002
        /*0012*/ 	.short	0x0020
        /*0014*/ 	.byte	0x00, 0xf0, 0x21, 0x00


	//----- nvinfo : EIATTR_KPARAM_INFO
	.align		4
.L_965:
        /*0018*/ 	.byte	0x04, 0x17
        /*001a*/ 	.short	(.L_967 - .L_966)
.L_966:
        /*001c*/ 	.word	0x00000000
        /*0020*/ 	.short	0x0001
        /*0022*/ 	.short	0x0008
        /*0024*/ 	.byte	0x00, 0xf0, 0x61, 0x00


	//----- nvinfo : EIATTR_KPARAM_INFO
	.align		4
.L_967:
        /*0028*/ 	.byte	0x04, 0x17
        /*002a*/ 	.short	(.L_969 - .L_968)
.L_968:
        /*002c*/ 	.word	0x00000000
        /*0030*/ 	.short	0x0000
        /*0032*/ 	.short	0x0000
        /*0034*/ 	.byte	0x00, 0xf0, 0x21, 0x00


	//----- nvinfo : EIATTR_SPARSE_MMA_MASK
	.align		4
.L_969:
        /*0038*/ 	.byte	0x03, 0x50
        /*003a*/ 	.short	0x0000


	//----- nvinfo : EIATTR_MAXREG_COUNT
	.align		4
        /*003c*/ 	.byte	0x03, 0x1b
        /*003e*/ 	.short	0x00ff


	//----- nvinfo : EIATTR_MERCURY_ISA_VERSION
	.align		4
        /*0040*/ 	.byte	0x03, 0x5f
        /*0042*/ 	.short	0x0101


	//----- nvinfo : EIATTR_EXIT_INSTR_OFFSETS
	.align		4
        /*0044*/ 	.byte	0x04, 0x1c
        /*0046*/ 	.short	(.L_971 - .L_970)


	//   ....[0]....
.L_970:
        /*0048*/ 	.word	0x00000070


	//   ....[1]....
        /*004c*/ 	.word	0x00000100


	//----- nvinfo : EIATTR_MAX_THREADS
	.align		4
.L_971:
        /*0050*/ 	.byte	0x04, 0x05
        /*0052*/ 	.short	(.L_973 - .L_972)
.L_972:
        /*0054*/ 	.word	0x00000040
        /*0058*/ 	.word	0x00000001
        /*005c*/ 	.word	0x00000001


	//----- nvinfo : EIATTR_CBANK_PARAM_SIZE
	.align		4
.L_973:
        /*0060*/ 	.byte	0x03, 0x19
        /*0062*/ 	.short	0x0028


	//----- nvinfo : EIATTR_PARAM_CBANK
	.align		4
        /*0064*/ 	.byte	0x04, 0x0a
        /*0066*/ 	.short	(.L_975 - .L_974)
	.align		4
.L_974:
        /*0068*/ 	.word	index@(.nv.constant0._ZN50_GLOBAL__N__f31458b2_17_RangeFactories_cu_38772b0829elementwise_kernel_with_indexIlZZZN2at6native14range_cuda_outERKN3c106ScalarES6_S6_RNS1_6TensorEENKUlvE_clEvENKUlvE1_clEvEUllE_EEvT_T0_PN15function_traitsISD_E11result_typeE)
        /*006c*/ 	.short	0x0210
        /*006e*/ 	.short	0x0028


	//----- nvinfo : EIATTR_SW_WAR
	.align		4
.L_975:
        /*0070*/ 	.byte	0x04, 0x36
        /*0072*/ 	.short	(.L_977 - .L_976)
.L_976:
        /*0074*/ 	.word	0x00000008
.L_977:


//--------------------- .nv.info._ZN50_GLOBAL__N__f31458b2_17_RangeFactories_cu_38772b0829elementwise_kernel_with_indexIiZZZN2at6native14range_cuda_outERKN3c106ScalarES6_S6_RNS1_6TensorEENKUlvE_clEvENKUlvE1_clEvEUllE_EEvT_T0_PN15function_traitsISD_E11result_typeE --------------------------
	.section	.nv.info._ZN50_GLOBAL__N__f31458b2_17_RangeFactories_cu_38772b0829elementwise_kernel_with_indexIiZZZN2at6native14range_cuda_outERKN3c106ScalarES6_S6_RNS1_6TensorEENKUlvE_clEvENKUlvE1_clEvEUllE_EEvT_T0_PN15function_traitsISD_E11result_typeE,"",@"SHT_CUDA_INFO"
	.sectionflags	@""
	.align	4


	//----- nvinfo : EIATTR_CUDA_API_VERSION
	.align		4
        /*0000*/ 	.byte	0x04, 0x37
        /*0002*/ 	.short	(.L_979 - .L_978)
.L_978:
        /*0004*/ 	.word	0x00000082


	//----- nvinfo : EIATTR_KPARAM_INFO
	.align		4
.L_979:
        /*0008*/ 	.byte	0x04, 0x17
        /*000a*/ 	.short	(.L_981 - .L_980)
.L_980:
        /*000c*/ 	.word	0x00000000
        /*0010*/ 	.short	0x0002
        /*0012*/ 	.short	0x0020
        /*0014*/ 	.byte	0x00, 0xf0, 0x21, 0x00


	//----- nvinfo : EIATTR_KPARAM_INFO
	.align		4
.L_981:
        /*0018*/ 	.byte	0x04, 0x17
        /*001a*/ 	.short	(.L_983 - .L_982)
.L_982:
        /*001c*/ 	.word	0x00000000
        /*0020*/ 	.short	0x0001
        /*0022*/ 	.short	0x0008
        /*0024*/ 	.byte	0x00, 0xf0, 0x61, 0x00


	//----- nvinfo : EIATTR_KPARAM_INFO
	.align		4
.L_983:
        /*0028*/ 	.byte	0x04, 0x17
        /*002a*/ 	.short	(.L_985 - .L_984)
.L_984:
        /*002c*/ 	.word	0x00000000
        /*0030*/ 	.short	0x0000
        /*0032*/ 	.short	0x0000
        /*0034*/ 	.byte	0x00, 0xf0, 0x11, 0x00


	//----- nvinfo : EIATTR_SPARSE_MMA_MASK
	.align		4
.L_985:
        /*0038*/ 	.byte	0x03, 0x50
        /*003a*/ 	.short	0x0000


	//----- nvinfo : EIATTR_MAXREG_COUNT
	.align		4
        /*003c*/ 	.byte	0x03, 0x1b
        /*003e*/ 	.short	0x00ff


	//----- nvinfo : EIATTR_MERCURY_ISA_VERSION
	.align		4
        /*0040*/ 	.byte	0x03, 0x5f
        /*0042*/ 	.short	0x0101


	//----- nvinfo : EIATTR_EXIT_INSTR_OFFSETS
	.align		4
        /*0044*/ 	.byte	0x04, 0x1c
        /*0046*/ 	.short	(.L_987 - .L_986)


	//   ....[0]....
.L_986:
        /*0048*/ 	.word	0x00000060


	//   ....[1]....
        /*004c*/ 	.word	0x000000e0


	//----- nvinfo : EIATTR_MAX_THREADS
	.align		4
.L_987:
        /*0050*/ 	.byte	0x04, 0x05
        /*0052*/ 	.short	(.L_989 - .L_988)
.L_988:
        /*0054*/ 	.word	0x00000040
        /*0058*/ 	.word	0x00000001
        /*005c*/ 	.word	0x00000001


	//----- nvinfo : EIATTR_CBANK_PARAM_SIZE
	.align		4
.L_989:
        /*0060*/ 	.byte	0x03, 0x19
        /*0062*/ 	.short	0x0028


	//----- nvinfo : EIATTR_PARAM_CBANK
	.align		4
        /*0064*/ 	.byte	0x04, 0x0a
        /*0066*/ 	.short	(.L_991 - .L_990)
	.align		4
.L_990:
        /*0068*/ 	.word	index@(.nv.constant0._ZN50_GLOBAL__N__f31458b2_17_RangeFactories_cu_38772b0829elementwise_kernel_with_indexIiZZZN2at6native14range_cuda_outERKN3c106ScalarES6_S6_RNS1_6TensorEENKUlvE_clEvENKUlvE1_clEvEUllE_EEvT_T0_PN15function_traitsISD_E11result_typeE)
        /*006c*/ 	.short	0x0210
        /*006e*/ 	.short	0x0028


	//----- nvinfo : EIATTR_SW_WAR
	.align		4
.L_991:
        /*0070*/ 	.byte	0x04, 0x36
        /*0072*/ 	.short	(.L_993 - .L_992)
.L_992:
        /*0074*/ 	.word	0x00000008
.L_993:


//--------------------- .nv.info._ZN50_GLOBAL__N__f31458b2_17_RangeFactories_cu_38772b0829elementwise_kernel_with_indexIlZZZN2at6native14range_cuda_outERKN3c106ScalarES6_S6_RNS1_6TensorEENKUlvE_clEvENKUlvE0_clEvEUllE_EEvT_T0_PN15function_traitsISD_E11result_typeE --------------------------
	.section	.nv.info._ZN50_GLOBAL__N__f31458b2_17_RangeFactories_cu_38772b0829elementwise_kernel_with_indexIlZZZN2at6native14range_cuda_outERKN3c106ScalarES6_S6_RNS1_6TensorEENKUlvE_clEvENKUlvE0_clEvEUllE_EEvT_T0_PN15function_traitsISD_E11result_typeE,"",@"SHT_CUDA_INFO"
	.sectionflags	@""
	.align	4


	//----- nvinfo : EIATTR_CUDA_API_VERSION
	.align		4
        /*0000*/ 	.byte	0x04, 0x37
        /*0002*/ 	.short	(.L_995 - .L_994)
.L_994:
        /*0004*/ 	.word	0x00000082


	//----- nvinfo : EIATTR_KPARAM_INFO
	.align		4
.L_995:
        /*0008*/ 	.byte	0x04, 0x17
        /*000a*/ 	.short	(.L_997 - .L_996)
.L_996:
        /*000c*/ 	.word	0x00000000
        /*0010*/ 	.short	0x0002
        /*0012*/ 	.short	0x0020
        /*0014*/ 	.byte	0x00, 0xf0, 0x21, 0x00


	//----- nvinfo : EIATTR_KPARAM_INFO
	.align		4
.L_997:
        /*0018*/ 	.byte	0x04, 0x17
        /*001a*/ 	.short	(.L_999 - .L_998)
.L_998:
        /*001c*/ 	.word	0x00000000
        /*0020*/ 	.short	0x0001
        /*0022*/ 	.short	0x0008
        /*0024*/ 	.byte	0x00, 0xf0, 0x61, 0x00


	//----- nvinfo : EIATTR_KPARAM_INFO
	.align		4
.L_999:
        /*0028*/ 	.byte	0x04, 0x17
        /*002a*/ 	.short	(.L_1001 - .L_1000)
.L_1000:
        /*002c*/ 	.word	0x00000000
        /*0030*/ 	.short	0x0000
        /*0032*/ 	.short	0x0000
        /*0034*/ 	.byte	0x00, 0xf0, 0x21, 0x00


	//----- nvinfo : EIATTR_SPARSE_MMA_MASK
	.align		4
.L_1001:
        /*0038*/ 	.byte	0x03, 0x50
        /*003a*/ 	.short	0x0000


	//----- nvinfo : EIATTR_MAXREG_COUNT
	.align		4
        /*003c*/ 	.byte	0x03, 0x1b
        /*003e*/ 	.short	0x00ff


	//----- nvinfo : EIATTR_MERCURY_ISA_VERSION
	.align		4
        /*0040*/ 	.byte	0x03, 0x5f
        /*0042*/ 	.short	0x0101


	//----- nvinfo : EIATTR_EXIT_INSTR_OFFSETS
	.align		4
        /*0044*/ 	.byte	0x04, 0x1c
        /*0046*/ 	.short	(.L_1003 - .L_1002)


	//   ....[0]....
.L_1002:
        /*0048*/ 	.word	0x00000070


	//   ....[1]....
        /*004c*/ 	.word	0x00000100


	//----- nvinfo : EIATTR_MAX_THREADS
	.align		4
.L_1003:
        /*0050*/ 	.byte	0x04, 0x05
        /*0052*/ 	.short	(.L_1005 - .L_1004)
.L_1004:
        /*0054*/ 	.word	0x00000040
        /*0058*/ 	.word	0x00000001
        /*005c*/ 	.word	0x00000001


	//----- nvinfo : EIATTR_CBANK_PARAM_SIZE
	.align		4
.L_1005:
        /*0060*/ 	.byte	0x03, 0x19
        /*0062*/ 	.short	0x0028


	//----- nvinfo : EIATTR_PARAM_CBANK
	.align		4
        /*0064*/ 	.byte	0x04, 0x0a
        /*0066*/ 	.short	(.L_1007 - .L_1006)
	.align		4
.L_1006:
        /*0068*/ 	.word	index@(.nv.constant0._ZN50_GLOBAL__N__f31458b2_17_RangeFactories_cu_38772b0829elementwise_kernel_with_indexIlZZZN2at6native14range_cuda_outERKN3c106ScalarES6_S6_RNS1_6TensorEENKUlvE_clEvENKUlvE0_clEvEUllE_EEvT_T0_PN15function_traitsISD_E11result_typeE)
        /*006c*/ 	.short	0x0210
        /*006e*/ 	.short	0x0028


	//----- nvinfo : EIATTR_SW_WAR
	.align		4
.L_1007:
        /*0070*/ 	.byte	0x04, 0x36
        /*0072*/ 	.short	(.L_1009 - .L_1008)
.L_1008:
        /*0074*/ 	.word	0x00000008
.L_1009:


//--------------------- .nv.info._ZN50_GLOBAL__N__f31458b2_17_RangeFactories_cu_38772b0829elementwise_kernel_with_indexIiZZZN2at6native14range_cuda_outERKN3c106ScalarES6_S6_RNS1_6TensorEENKUlvE_clEvENKUlvE0_clEvEUllE_EEvT_T0_PN15function_traitsISD_E11result_typeE --------------------------
	.section	.nv.info._ZN50_GLOBAL__N__f31458b2_17_RangeFactories_cu_38772b0829elementwise_kernel_with_indexIiZZZN2at6native14range_cuda_outERKN3c106ScalarES6_S6_RNS1_6TensorEENKUlvE_clEvENKUlvE0_clEvEUllE_EEvT_T0_PN15function_traitsISD_E11result_typeE,"",@"SHT_CUDA_INFO"
	.sectionflags	@""
	.align	4


	//----- nvinfo : EIATTR_CUDA_API_VERSION
	.align		4
        /*0000*/ 	.byte	0x04, 0x37
        /*0002*/ 	.short	(.L_1011 - .L_1010)
.L_1010:
        /*0004*/ 	.word	0x00000082


	//----- nvinfo : EIATTR_KPARAM_INFO
	.align		4
.L_1011:
        /*0008*/ 	.byte	0x04, 0x17
        /*000a*/ 	.short	(.L_1013 - .L_1012)
.L_1012:
        /*000c*/ 	.word	0x00000000
        /*0010*/ 	.short	0x0002
        /*0012*/ 	.short	0x0020
        /*0014*/ 	.byte	0x00, 0xf0, 0x21, 0x00


	//----- nvinfo : EIATTR_KPARAM_INFO
	.align		4
.L_1013:
        /*0018*/ 	.byte	0x04, 0x17
        /*001a*/ 	.short	(.L_1015 - .L_1014)
.L_1014:
        /*001c*/ 	.word	0x00000000
        /*0020*/ 	.short	0x0001
        /*0022*/ 	.short	0x0008
        /*0024*/ 	.byte	0x00, 0xf0, 0x61, 0x00


	//----- nvinfo : EIATTR_KPARAM_INFO
	.align		4
.L_1015:
        /*0028*/ 	.byte	0x04, 0x17
        /*002a*/ 	.short	(.L_1017 - .L_1016)
.L_1016:
        /*002c*/ 	.word	0x00000000
        /*0030*/ 	.short	0x0000
        /*0032*/ 	.short	0x0000
        /*0034*/ 	.byte	0x00, 0xf0, 0x11, 0x00


	//----- nvinfo : EIATTR_SPARSE_MMA_MASK
	.align		4
.L_1017:
        /*0038*/ 	.byte	0x03, 0x50
        /*003a*/ 	.short	0x0000


	//----- nvinfo : EIATTR_MAXREG_COUNT
	.align		4
        /*003c*/ 	.byte	0x03, 0x1b
        /*003e*/ 	.short	0x00ff


	//----- nvinfo : EIATTR_MERCURY_ISA_VERSION
	.align		4
        /*0040*/ 	.byte	0x03, 0x5f
        /*0042*/ 	.short	0x0101


	//----- nvinfo : EIATTR_EXIT_INSTR_OFFSETS
	.align		4
        /*0044*/ 	.byte	0x04, 0x1c
        /*0046*/ 	.short	(.L_1019 - .L_1018)


	//   ....[0]....
.L_1018:
        /*0048*/ 	.word	0x00000060


	//   ....[1]....
        /*004c*/ 	.word	0x000000f0


	//----- nvinfo : EIATTR_MAX_THREADS
	.align		4
.L_1019:
        /*0050*/ 	.byte	0x04, 0x05
        /*0052*/ 	.short	(.L_1021 - .L_1020)
.L_1020:
        /*0054*/ 	.word	0x00000040
        /*0058*/ 	.word	0x00000001
        /*005c*/ 	.word	0x00000001


	//----- nvinfo : EIATTR_CBANK_PARAM_SIZE
	.align		4
.L_1021:
        /*0060*/ 	.byte	0x03, 0x19
        /*0062*/ 	.short	0x0028


	//----- nvinfo : EIATTR_PARAM_CBANK
	.align		4
        /*0064*/ 	.byte	0x04, 0x0a
        /*0066*/ 	.short	(.L_1023 - .L_1022)
	.align		4
.L_1022:
        /*0068*/ 	.word	index@(.nv.constant0._ZN50_GLOBAL__N__f31458b2_17_RangeFactories_cu_38772b0829elementwise_kernel_with_indexIiZZZN2at6native14range_cuda_outERKN3c106ScalarES6_S6_RNS1_6TensorEENKUlvE_clEvENKUlvE0_clEvEUllE_EEvT_T0_PN15function_traitsISD_E11result_typeE)
        /*006c*/ 	.short	0x0210
        /*006e*/ 	.short	0x0028


	//----- nvinfo : EIATTR_SW_WAR
	.align		4
.L_1023:
        /*0070*/ 	.byte	0x04, 0x36
        /*0072*/ 	.short	(.L_1025 - .L_1024)
.L_1024:
        /*0074*/ 	.word	0x00000008
.L_1025:


//--------------------- .nv.info._ZN50_GLOBAL__N__f31458b2_17_RangeFactories_cu_38772b0829elementwise_kernel_with_indexIlZZZN2at6native14range_cuda_outERKN3c106ScalarES6_S6_RNS1_6TensorEENKUlvE_clEvENKUlvE_clEvEUllE_EEvT_T0_PN15function_traitsISD_E11result_typeE --------------------------
	.section	.nv.info._ZN50_GLOBAL__N__f31458b2_17_RangeFactories_cu_38772b0829elementwise_kernel_with_indexIlZZZN2at6native14range_cuda_outERKN3c106ScalarES6_S6_RNS1_6TensorEENKUlvE_clEvENKUlvE_clEvEUllE_EEvT_T0_PN15function_traitsISD_E11result_typeE,"",@"SHT_CUDA_INFO"
	.sectionflags	@""
	.align	4


	//----- nvinfo : EIATTR_CUDA_API_VERSION
	.align		4
        /*0000*/ 	.byte	0x04, 0x37
        /*0002*/ 	.short	(.L_1027 - .L_1026)
.L_1026:
        /*0004*/ 	.word	0x00000082


	//----- nvinfo : EIATTR_KPARAM_INFO
	.align		4
.L_1027:
        /*0008*/ 	.byte	0x04, 0x17
        /*000a*/ 	.short	(.L_1029 - .L_1028)
.L_1028:
        /*000c*/ 	.word	0x00000000
        /*0010*/ 	.short	0x0002
        /*0012*/ 	.short	0x0020
        /*0014*/ 	.byte	0x00, 0xf0, 0x21, 0x00


	//----- nvinfo : EIATTR_KPARAM_INFO
	.align		4
.L_1029:
        /*0018*/ 	.byte	0x04, 0x17
        /*001a*/ 	.short	(.L_1031 - .L_1030)
.L_1030:
        /*001c*/ 	.word	0x00000000
        /*0020*/ 	.short	0x0001
        /*0022*/ 	.short	0x0008
        /*0024*/ 	.byte	0x00, 0xf0, 0x61, 0x00


	//----- nvinfo : EIATTR_KPARAM_INFO
	.align		4
.L_1031:
        /*0028*/ 	.byte	0x04, 0x17
        /*002a*/ 	.short	(.L_1033 - .L_1032)
.L_1032:
        /*002c*/ 	.word	0x00000000
        /*0030*/ 	.short	0x0000
        /*0032*/ 	.short	0x0000
        /*0034*/ 	.byte	0x00, 0xf0, 0x21, 0x00


	//----- nvinfo : EIATTR_SPARSE_MMA_MASK
	.align		4
.L_1033:
        /*0038*/ 	.byte	0x03, 0x50
        /*003a*/ 	.short	0x0000


	//----- nvinfo : EIATTR_MAXREG_COUNT
	.align		4
        /*003c*/ 	.byte	0x03, 0x1b
        /*003e*/ 	.short	0x00ff


	//----- nvinfo : EIATTR_MERCURY_ISA_VERSION
	.align		4
        /*0040*/ 	.byte	0x03, 0x5f
        /*0042*/ 	.short	0x0101


	//----- nvinfo : EIATTR_EXIT_INSTR_OFFSETS
	.align		4
        /*0044*/ 	.byte	0x04, 0x1c
        /*0046*/ 	.short	(.L_1035 - .L_1034)


	//   ....[0]....
.L_1034:
        /*0048*/ 	.word	0x00000070


	//   ....[1]....
        /*004c*/ 	.word	0x00000100


	//----- nvinfo : EIATTR_MAX_THREADS
	.align		4
.L_1035:
        /*0050*/ 	.byte	0x04, 0x05
        /*0052*/ 	.short	(.L_1037 - .L_1036)
.L_1036:
        /*0054*/ 	.word	0x00000040
        /*0058*/ 	.word	0x00000001
        /*005c*/ 	.word	0x00000001


	//----- nvinfo : EIATTR_CBANK_PARAM_SIZE
	.align		4
.L_1037:
        /*0060*/ 	.byte	0x03, 0x19
        /*0062*/ 	.short	0x0028


	//----- nvinfo : EIATTR_PARAM_CBANK
	.align		4
        /*0064*/ 	.byte	0x04, 0x0a
        /*0066*/ 	.short	(.L_1039 - .L_1038)
	.align		4
.L_1038:
        /*0068*/ 	.word	index@(.nv.constant0._ZN50_GLOBAL__N__f31458b2_17_RangeFactories_cu_38772b0829elementwise_kernel_with_indexIlZZZN2at6native14range_cuda_outERKN3c106ScalarES6_S6_RNS1_6TensorEENKUlvE_clEvENKUlvE_clEvEUllE_EEvT_T0_PN15function_traitsISD_E11result_typeE)
        /*006c*/ 	.short	0x0210
        /*006e*/ 	.short	0x0028


	//----- nvinfo : EIATTR_SW_WAR
	.align		4
.L_1039:
        /*0070*/ 	.byte	0x04, 0x36
        /*0072*/ 	.short	(.L_1041 - .L_1040)
.L_1040:
        /*0074*/ 	.word	0x00000008
.L_1041:


//--------------------- .nv.info._ZN50_GLOBAL__N__f31458b2_17_RangeFactories_cu_38772b0829elementwise_kernel_with_indexIiZZZN2at6native14range_cuda_outERKN3c106ScalarES6_S6_RNS1_6TensorEENKUlvE_clEvENKUlvE_clEvEUllE_EEvT_T0_PN15function_traitsISD_E11result_typeE --------------------------
	.section	.nv.info._ZN50_GLOBAL__N__f31458b2_17_RangeFactories_cu_38772b0829elementwise_kernel_with_indexIiZZZN2at6native14range_cuda_outERKN3c106ScalarES6_S6_RNS1_6TensorEENKUlvE_clEvENKUlvE_clEvEUllE_EEvT_T0_PN15function_traitsISD_E11result_typeE,"",@"SHT_CUDA_INFO"
	.sectionflags	@""
	.align	4


	//----- nvinfo : EIATTR_CUDA_API_VERSION
	.align		4
        /*0000*/ 	.byte	0x04, 0x37
        /*0002*/ 	.short	(.L_1043 - .L_1042)
.L_1042:
        /*0004*/ 	.word	0x00000082


	//----- nvinfo : EIATTR_KPARAM_INFO
	.align		4
.L_1043:
        /*0008*/ 	.byte	0x04, 0x17
        /*000a*/ 	.short	(.L_1045 - .L_1044)
.L_1044:
        /*000c*/ 	.word	0x00000000
        /*0010*/ 	.short	0x0002
        /*0012*/ 	.short	0x0020
        /*0014*/ 	.byte	0x00, 0xf0, 0x21, 0x00


	//----- nvinfo : EIATTR_KPARAM_INFO
	.align		4
.L_1045:
        /*0018*/ 	.byte	0x04, 0x17
        /*001a*/ 	.short	(.L_1047 - .L_1046)
.L_1046:
        /*001c*/ 	.word	0x00000000
        /*0020*/ 	.short	0x0001
        /*0022*/ 	.short	0x0008
        /*0024*/ 	.byte	0x00, 0xf0, 0x61, 0x00


	//----- nvinfo : EIATTR_KPARAM_INFO
	.align		4
.L_1047:
        /*0028*/ 	.byte	0x04, 0x17
        /*002a*/ 	.short	(.L_1049 - .L_1048)
.L_1048:
        /*002c*/ 	.word	0x00000000
        /*0030*/ 	.short	0x0000
        /*0032*/ 	.short	0x0000
        /*0034*/ 	.byte	0x00, 0xf0, 0x11, 0x00


	//----- nvinfo : EIATTR_SPARSE_MMA_MASK
	.align		4
.L_1049:
        /*0038*/ 	.byte	0x03, 0x50
        /*003a*/ 	.short	0x0000


	//----- nvinfo : EIATTR_MAXREG_COUNT
	.align		4
        /*003c*/ 	.byte	0x03, 0x1b
        /*003e*/ 	.short	0x00ff


	//----- nvinfo : EIATTR_MERCURY_ISA_VERSION
	.align		4
        /*0040*/ 	.byte	0x03, 0x5f
        /*0042*/ 	.short	0x0101


	//----- nvinfo : EIATTR_EXIT_INSTR_OFFSETS
	.align		4
        /*0044*/ 	.byte	0x04, 0x1c
        /*0046*/ 	.short	(.L_1051 - .L_1050)


	//   ....[0]....
.L_1050:
        /*0048*/ 	.word	0x00000060


	//   ....[1]....
        /*004c*/ 	.word	0x000000f0


	//----- nvinfo : EIATTR_MAX_THREADS
	.align		4
.L_1051:
        /*0050*/ 	.byte	0x04, 0x05
        /*0052*/ 	.short	(.L_1053 - .L_1052)
.L_1052:
        /*0054*/ 	.word	0x00000040
        /*0058*/ 	.word	0x00000001
        /*005c*/ 	.word	0x00000001


	//----- nvinfo : EIATTR_CBANK_PARAM_SIZE
	.align		4
.L_1053:
        /*0060*/ 	.byte	0x03, 0x19
        /*0062*/ 	.short	0x0028


	//----- nvinfo : EIATTR_PARAM_CBANK
	.align		4
        /*0064*/ 	.byte	0x04, 0x0a
        /*0066*/ 	.short	(.L_1055 - .L_1054)
	.align		4
.L_1054:
        /*0068*/ 	.word	index@(.nv.constant0._ZN50_GLOBAL__N__f31458b2_17_RangeFactories_cu_38772b0829elementwise_kernel_with_indexIiZZZN2at6native14range_cuda_outERKN3c106ScalarES6_S6_RNS1_6TensorEENKUlvE_clEvENKUlvE_clEvEUllE_EEvT_T0_PN15function_traitsISD_E11result_typeE)
        /*006c*/ 	.short	0x0210
        /*006e*/ 	.short	0x0028


	//----- nvinfo : EIATTR_SW_WAR
	.align		4
.L_1055:
        /*0070*/ 	.byte	0x04, 0x36
        /*0072*/ 	.short	(.L_1057 - .L_1056)
.L_1056:
        /*0074*/ 	.word	0x00000008
.L_1057:


//--------------------- .nv.info._ZN50_GLOBAL__N__f31458b2_17_RangeFactories_cu_38772b0829elementwise_kernel_with_indexIlZZZN2at6native17logspace_cuda_outERKN3c106ScalarES6_ldRNS1_6TensorEENKUlvE0_clEvENKUlvE4_clEvEUllE_EEvT_T0_PN15function_traitsISD_E11result_typeE --------------------------
	.section	.nv.info._ZN50_GLOBAL__N__f31458b2_17_RangeFactories_cu_38772b0829elementwise_kernel_with_indexIlZZZN2at6native17logspace_cuda_outERKN3c106ScalarES6_ldRNS1_6TensorEENKUlvE0_clEvENKUlvE4_clEvEUllE_EEvT_T0_PN15function_traitsISD_E11result_typeE,"",@"SHT_CUDA_INFO"
	.sectionflags	@""
	.align	4


	//----- nvinfo : EIATTR_CUDA_API_VERSION
	.align		4
        /*0000*/ 	.byte	0x04, 0x37
        /*0002*/ 	.short	(.L_1059 - .L_1058)
.L_1058:
        /*0004*/ 	.word	0x00000082


	//----- nvinfo : EIATTR_KPARAM_INFO
	.align		4
.L_1059:
        /*0008*/ 	.byte	0x04, 0x17
        /*000a*/ 	.short	(.L_1061 - .L_1060)
.L_1060:
        /*000c*/ 	.word	0x00000000
        /*0010*/ 	.short	0x0002
        /*0012*/ 	.short	0x0030
        /*0014*/ 	.byte	0x00, 0xf0, 0x21, 0x00


	//----- nvinfo : EIATTR_KPARAM_INFO
	.align		4
.L_1061:
        /*0018*/ 	.byte	0x04, 0x17
        /*001a*/ 	.short	(.L_1063 - .L_1062)
.L_1062:
        /*001c*/ 	.word	0x00000000
        /*0020*/ 	.short	0x0001
        /*0022*/ 	.short	0x0008
        /*0024*/ 	.byte	0x00, 0xf0, 0xa1, 0x00


	//----- nvinfo : EIATTR_KPARAM_INFO
	.align		4
.L_1063:
        /*0028*/ 	.byte	0x04, 0x17
        /*002a*/ 	.short	(.L_1065 - .L_1064)
.L_1064:
        /*002c*/ 	.word	0x00000000
        /*0030*/ 	.short	0x0000
        /*0032*/ 	.short	0x0000
        /*0034*/ 	.byte	0x00, 0xf0, 0x21, 0x00


	//----- nvinfo : EIATTR_SPARSE_MMA_MASK
	.align		4
.L_1065:
        /*0038*/ 	.byte	0x03, 0x50
        /*003a*/ 	.short	0x0000


	//----- nvinfo : EIATTR_MAXREG_COUNT
	.align		4
        /*003c*/ 	.byte	0x03, 0x1b
        /*003e*/ 	.short	0x00ff


	//----- nvinfo : EIATTR_MERCURY_ISA_VERSION
	.align		4
        /*0040*/ 	.byte	0x03, 0x5f
        /*0042*/ 	.short	0x0101


	//----- nvinfo : EIATTR_EXIT_INSTR_OFFSETS
	.align		4
        /*0044*/ 	.byte	0x04, 0x1c
        /*0046*/ 	.short	(.L_1067 - .L_1066)


	//   ....[0]....
.L_1066:
        /*0048*/ 	.word	0x00000070


	//   ....[1]....
        /*004c*/ 	.word	0x000003b0


	//----- nvinfo : EIATTR_MAX_THREADS
	.align		4
.L_1067:
        /*0050*/ 	.byte	0x04, 0x05
        /*0052*/ 	.short	(.L_1069 - .L_1068)
.L_1068:
        /*0054*/ 	.word	0x00000040
        /*0058*/ 	.word	0x00000001
        /*005c*/ 	.word	0x00000001


	//----- nvinfo : EIATTR_CRS_STACK_SIZE
	.align		4
.L_1069:
        /*0060*/ 	.byte	0x04, 0x1e
        /*0062*/ 	.short	(.L_1071 - .L_1070)
.L_1070:
        /*0064*/ 	.word	0x00000000


	//----- nvinfo : EIATTR_CBANK_PARAM_SIZE
	.align		4
.L_1071:
        /*0068*/ 	.byte	0x03, 0x19
        /*006a*/ 	.short	0x0038


	//----- nvinfo : EIATTR_PARAM_CBANK
	.align		4
        /*006c*/ 	.byte	0x04, 0x0a
        /*006e*/ 	.short	(.L_1073 - .L_1072)
	.align		4
.L_1072:
        /*0070*/ 	.word	index@(.nv.constant0._ZN50_GLOBAL__N__f31458b2_17_RangeFactories_cu_38772b0829elementwise_kernel_with_indexIlZZZN2at6native17logspace_cuda_outERKN3c106ScalarES6_ldRNS1_6TensorEENKUlvE0_clEvENKUlvE4_clEvEUllE_EEvT_T0_PN15function_traitsISD_E11result_typeE)
        /*0074*/ 	.short	0x0210
        /*0076*/ 	.short	0x0038


	//----- nvinfo : EIATTR_SW_WAR
	.align		4
.L_1073:
        /*0078*/ 	.byte	0x04, 0x36
        /*007a*/ 	.short	(.L_1075 - .L_1074)
.L_1074:
        /*007c*/ 	.word	0x00000008
.L_1075:


//--------------------- .nv.info._ZN50_GLOBAL__N__f31458b2_17_RangeFactories_cu_38772b0829elementwise_kernel_with_indexIiZZZN2at6native17logspace_cuda_outERKN3c106ScalarES6_ldRNS1_6TensorEENKUlvE0_clEvENKUlvE4_clEvEUllE_EEvT_T0_PN15function_traitsISD_E11result_typeE --------------------------
	.section	.nv.info._ZN50_GLOBAL__N__f31458b2_17_RangeFactories_cu_38772b0829elementwise_kernel_with_indexIiZZZN2at6native17logspace_cuda_outERKN3c106ScalarES6_ldRNS1_6TensorEENKUlvE0_clEvENKUlvE4_clEvEUllE_EEvT_T0_PN15function_traitsISD_E11result_typeE,"",@"SHT_CUDA_INFO"
	.sectionflags	@""
	.align	4


	//----- nvinfo : EIATTR_CUDA_API_VERSION
	.align		4
        /*0000*/ 	.byte	0x04, 0x37
        /*0002*/ 	.short	(.L_1077 - .L_1076)
.L_1076:
        /*0004*/ 	.word	0x00000082


	//----- nvinfo : EIATTR_KPARAM_INFO
	.align		4
.L_1077:
        /*0008*/ 	.byte	0x04, 0x17
        /*000a*/ 	.short	(.L_1079 - .L_1078)
.L_1078:
        /*000c*/ 	.word	0x00000000
        /*0010*/ 	.short	0x0002
        /*0012*/ 	.short	0x0030
        /*0014*/ 	.byte	0x00, 0xf0, 0x21, 0x00


	//----- nvinfo : EIATTR_KPARAM_INFO
	.align		4
.L_1079:
        /*0018*/ 	.byte	0x04, 0x17
        /*001a*/ 	.short	(.L_1081 - .L_1080)
.L_1080:
        /*001c*/ 	.word	0x00000000
        /*0020*/ 	.short	0x0001
        /*0022*/ 	.short	0x0008
        /*0024*/ 	.byte	0x00, 0xf0, 0xa1, 0x00


	//----- nvinfo : EIATTR_KPARAM_INFO
	.align		4
.L_1081:
        /*0028*/ 	.byte	0x04, 0x17
        /*002a*/ 	.short	(.L_1083 - .L_1082)
.L_1082:
        /*002c*/ 	.word	0x00000000
        /*0030*/ 	.short	0x0000
        /*0032*/ 	.short	0x0000
        /*0034*/ 	.byte	0x00, 0xf0, 0x11, 0x00


	//----- nvinfo : EIATTR_SPARSE_MMA_MASK
	.align		4
.L_1083:
        /*0038*/ 	.byte	0x03, 0x50
        /*003a*/ 	.short	0x0000


	//----- nvinfo : EIATTR_MAXREG_COUNT
	.align		4
        /*003c*/ 	.byte	0x03, 0x1b
        /*003e*/ 	.short	0x00ff


	//----- nvinfo : EIATTR_MERCURY_ISA_VERSION
	.align		4
        /*0040*/ 	.byte	0x03, 0x5f
        /*0042*/ 	.short	0x0101


	//----- nvinfo : EIATTR_EXIT_INSTR_OFFSETS
	.align		4
        /*0044*/ 	.byte	0x04, 0x1c
        /*0046*/ 	.short	(.L_1085 - .L_1084)


	//   ....[0]....
.L_1084:
        /*0048*/ 	.word	0x00000060


	//   ....[1]....
        /*004c*/ 	.word	0x000003c0


	//----- nvinfo : EIATTR_MAX_THREADS
	.align		4
.L_1085:
        /*0050*/ 	.byte	0x04, 0x05
        /*0052*/ 	.short	(.L_1087 - .L_1086)
.L_1086:
        /*0054*/ 	.word	0x00000040
        /*0058*/ 	.word	0x00000001
        /*005c*/ 	.word	0x00000001


	//----- nvinfo : EIATTR_CRS_STACK_SIZE
	.align		4
.L_1087:
        /*0060*/ 	.byte	0x04, 0x1e
        /*0062*/ 	.short	(.L_1089 - .L_1088)
.L_1088:
        /*0064*/ 	.word	0x00000000


	//----- nvinfo : EIATTR_CBANK_PARAM_SIZE
	.align		4
.L_1089:
        /*0068*/ 	.byte	0x03, 0x19
        /*006a*/ 	.short	0x0038


	//----- nvinfo : EIATTR_PARAM_CBANK
	.align		4
        /*006c*/ 	.byte	0x04, 0x0a
        /*006e*/ 	.short	(.L_1091 - .L_1090)
	.align		4
.L_1090:
        /*0070*/ 	.word	index@(.nv.constant0._ZN50_GLOBAL__N__f31458b2_17_RangeFactories_cu_38772b0829elementwise_kernel_with_indexIiZZZN2at6native17logspace_cuda_outERKN3c106ScalarES6_ldRNS1_6TensorEENKUlvE0_clEvENKUlvE4_clEvEUllE_EEvT_T0_PN15function_traitsISD_E11result_typeE)
        /*0074*/ 	.short	0x0210
        /*0076*/ 	.short	0x0038


	//----- nvinfo : EIATTR_SW_WAR
	.align		4
.L_1091:
        /*0078*/ 	.byte	0x04, 0x36
        /*007a*/ 	.short	(.L_1093 - .L_1092)
.L_1092:
        /*007c*/ 	.word	0x00000008
.L_1093:


//--------------------- .nv.info._ZN50_GLOBAL__N__f31458b2_17_RangeFactories_cu_38772b0829elementwise_kernel_with_indexIlZZZN2at6native17logspace_cuda_outERKN3c106ScalarES6_ldRNS1_6TensorEENKUlvE0_clEvENKUlvE3_clEvEUllE_EEvT_T0_PN15function_traitsISD_E11result_typeE --------------------------
	.section	.nv.info._ZN50_GLOBAL__N__f31458b2_17_RangeFactories_cu_38772b0829elementwise_kernel_with_indexIlZZZN2at6native17logspace_cuda_outERKN3c106ScalarES6_ldRNS1_6TensorEENKUlvE0_clEvENKUlvE3_clEvEUllE_EEvT_T0_PN15function_traitsISD_E11result_typeE,"",@"SHT_CUDA_INFO"
	.sectionflags	@""
	.align	4


	//----- nvinfo : EIATTR_CUDA_API_VERSION
	.align		4
        /*0000*/ 	.byte	0x04, 0x37
        /*0002*/ 	.short	(.L_1095 - .L_1094)
.L_1094:
        /*0004*/ 	.word	0x00000082


	//----- nvinfo : EIATTR_KPARAM_INFO
	.align		4
.L_1095:
        /*0008*/ 	.byte	0x04, 0x17
        /*000a*/ 	.short	(.L_1097 - .L_1096)
.L_1096:
        /*000c*/ 	.word	0x00000000
        /*0010*/ 	.short	0x0002
        /*0012*/ 	.short	0x0030
        /*0014*/ 	.byte	0x00, 0xf0, 0x21, 0x00


	//----- nvinfo : EIATTR_KPARAM_INFO
	.align		4
.L_1097:
        /*0018*/ 	.byte	0x04, 0x17
        /*001a*/ 	.short	(.L_1099 - .L_1098)
.L_1098:
        /*001c*/ 	.word	0x00000000
        /*0020*/ 	.short	0x0001
        /*0022*/ 	.short	0x0008
        /*0024*/ 	.byte	0x00, 0xf0, 0xa1, 0x00


	//----- nvinfo : EIATTR_KPARAM_INFO
	.align		4
.L_1099:
        /*0028*/ 	.byte	0x04, 0x17
        /*002a*/ 	.short	(.L_1101 - .L_1100)
.L_1100:
        /*002c*/ 	.word	0x00000000
        /*0030*/ 	.short	0x0000
        /*0032*/ 	.short	0x0000
        /*0034*/ 	.byte	0x00, 0xf0, 0x21, 0x00


	//----- nvinfo : EIATTR_SPARSE_MMA_MASK
	.align		4
.L_1101:
        /*0038*/ 	.byte	0x03, 0x50
        /*003a*/ 	.short	0x0000


	//----- nvinfo : EIATTR_MAXREG_COUNT
	.align		4
        /*003c*/ 	.byte	0x03, 0x1b
        /*003e*/ 	.short	0x00ff


	//----- nvinfo : EIATTR_MERCURY_ISA_VERSION
	.align		4
        /*0040*/ 	.byte	0x03, 0x5f
        /*0042*/ 	.short	0x0101


	//----- nvinfo : EIATTR_EXIT_INSTR_OFFSETS
	.align		4
        /*0044*/ 	.byte	0x04, 0x1c
        /*0046*/ 	.short	(.L_1103 - .L_1102)


	//   ....[0]....
.L_1102:
        /*0048*/ 	.word	0x00000070


	//   ....[1]....
        /*004c*/ 	.word	0x000003c0


	//----- nvinfo : EIATTR_MAX_THREADS
	.align		4
.L_1103:
        /*0050*/ 	.byte	0x04, 0x05
        /*0052*/ 	.short	(.L_1105 - .L_1104)
.L_1104:
        /*0054*/ 	.word	0x00000040
        /*0058*/ 	.word	0x00000001
        /*005c*/ 	.word	0x00000001


	//----- nvinfo : EIATTR_CRS_STACK_SIZE
	.align		4
.L_1105:
        /*0060*/ 	.byte	0x04, 0x1e
        /*0062*/ 	.short	(.L_1107 - .L_1106)
.L_1106:
        /*0064*/ 	.word	0x00000000


	//----- nvinfo : EIATTR_CBANK_PARAM_SIZE
	.align		4
.L_1107:
        /*0068*/ 	.byte	0x03, 0x19
        /*006a*/ 	.short	0x0038


	//----- nvinfo : EIATTR_PARAM_CBANK
	.align		4
        /*006c*/ 	.byte	0x04, 0x0a
        /*006e*/ 	.short	(.L_1109 - .L_1108)
	.align		4
.L_1108:
        /*0070*/ 	.word	index@(.nv.constant0._ZN50_GLOBAL__N__f31458b2_17_RangeFactories_cu_38772b0829elementwise_kernel_with_indexIlZZZN2at6native17logspace_cuda_outERKN3c106ScalarES6_ldRNS1_6TensorEENKUlvE0_clEvENKUlvE3_clEvEUllE_EEvT_T0_PN15function_traitsISD_E11result_typeE)
        /*0074*/ 	.short	0x0210
        /*0076*/ 	.short	0x0038


	//----- nvinfo : EIATTR_SW_WAR
	.align		4
.L_1109:
        /*0078*/ 	.byte	0x04, 0x36
        /*007a*/ 	.short	(.L_1111 - .L_1110)
.L_1110:
        /*007c*/ 	.word	0x00000008
.L_1111:


//--------------------- .nv.info._ZN50_GLOBAL__N__f31458b2_17_RangeFactories_cu_38772b0829elementwise_kernel_with_indexIiZZZN2at6native17logspace_cuda_outERKN3c106ScalarES6_ldRNS1_6TensorEENKUlvE0_clEvENKUlvE3_clEvEUllE_EEvT_T0_PN15function_traitsISD_E11result_typeE --------------------------
	.section	.nv.info._ZN50_GLOBAL__N__f31458b2_17_RangeFactories_cu_38772b0829elementwise_kernel_with_indexIiZZZN2at6native17logspace_cuda_outERKN3c106ScalarES6_ldRNS1_6TensorEENKUlvE0_clEvENKUlvE3_clEvEUllE_EEvT_T0_PN15function_traitsISD_E11result_typeE,"",@"SHT_CUDA_INFO"
	.sectionflags	@""
	.align	4


	//----- nvinfo : EIATTR_CUDA_API_VERSION
	.align		4
        /*0000*/ 	.byte	0x04, 0x37
        /*0002*/ 	.short	(.L_1113 - .L_1112)
.L_1112:
        /*0004*/ 	.word	0x00000082


	//----- nvinfo : EIATTR_KPARAM_INFO
	.align		4
.L_1113:
        /*0008*/ 	.byte	0x04, 0x17
        /*000a*/ 	.short	(.L_1115 - .L_1114)
.L_1114:
        /*000c*/ 	.word	0x00000000
        /*0010*/ 	.short	0x0002
        /*0012*/ 	.short	0x0030
        /*0014*/ 	.byte	0x00, 0xf0, 0x21, 0x00


	//----- nvinfo : EIATTR_KPARAM_INFO
	.align		4
.L_1115:
        /*0018*/ 	.byte	0x04, 0x17
        /*001a*/ 	.short	(.L_1117 - .L_1116)
.L_1116:
        /*001c*/ 	.word	0x00000000
        /*0020*/ 	.short	0x0001
        /*0022*/ 	.short	0x0008
        /*0024*/ 	.byte	0x00, 0xf0, 0xa1, 0x00


	//----- nvinfo : EIATTR_KPARAM_INFO
	.align		4
.L_1117:
        /*0028*/ 	.byte	0x04, 0x17
        /*002a*/ 	.short	(.L_1119 - .L_1118)
.L_1118:
        /*002c*/ 	.word	0x00000000
        /*0030*/ 	.short	0x0000
        /*0032*/ 	.short	0x0000
        /*0034*/ 	.byte	0x00, 0xf0, 0x11, 0x00


	//----- nvinfo : EIATTR_SPARSE_MMA_MASK
	.align		4
.L_1119:
        /*0038*/ 	.byte	0x03, 0x50
        /*003a*/ 	.short	0x0000


	//----- nvinfo : EIATTR_MAXREG_COUNT
	.align		4
        /*003c*/ 	.byte	0x03, 0x1b
        /*003e*/ 	.short	0x00ff


	//----- nvinfo : EIATTR_MERCURY_ISA_VERSION
	.align		4
        /*0040*/ 	.byte	0x03, 0x5f
        /*0042*/ 	.short	0x0101


	//----- nvinfo : EIATTR_EXIT_INSTR_OFFSETS
	.align		4
        /*0044*/ 	.byte	0x04, 0x1c
        /*0046*/ 	.short	(.L_1121 - .L_1120)


	//   ....[0]....
.L_1120:
        /*0048*/ 	.word	0x00000060


	//   ....[1]....
        /*004c*/ 	.word	0x000003d0


	//----- nvinfo : EIATTR_MAX_THREADS
	.align		4
.L_1121:
        /*0050*/ 	.byte	0x04, 0x05
        /*0052*/ 	.short	(.L_1123 - .L_1122)
.L_1122:
        /*0054*/ 	.word	0x00000040
        /*0058*/ 	.word	0x00000001
        /*005c*/ 	.word	0x00000001


	//----- nvinfo : EIATTR_CRS_STACK_SIZE
	.align		4
.L_1123:
        /*0060*/ 	.byte	0x04, 0x1e
        /*0062*/ 	.short	(.L_1125 - .L_1124)
.L_1124:
        /*0064*/ 	.word	0x00000000


	//----- nvinfo : EIATTR_CBANK_PARAM_SIZE
	.align		4
.L_1125:
        /*0068*/ 	.byte	0x03, 0x19
        /*006a*/ 	.short	0x0038


	//----- nvinfo : EIATTR_PARAM_CBANK
	.align		4
        /*006c*/ 	.byte	0x04, 0x0a
        /*006e*/ 	.short	(.L_1127 - .L_1126)
	.align		4
.L_1126:
        /*0070*/ 	.word	index@(.nv.constant0._ZN50_GLOBAL__N__f31458b2_17_RangeFactories_cu_38772b0829elementwise_kernel_with_indexIiZZZN2at6native17logspace_cuda_outERKN3c106ScalarES6_ldRNS1_6TensorEENKUlvE0_clEvENKUlvE3_clEvEUllE_EEvT_T0_PN15function_traitsISD_E11result_typeE)
        /*0074*/ 	.short	0x0210
        /*0076*/ 	.short	0x0038


	//----- nvinfo : EIATTR_SW_WAR
	.align		4
.L_1127:
        /*0078*/ 	.byte	0x04, 0x36
        /*007a*/ 	.short	(.L_1129 - .L_1128)
.L_1128:
        /*007c*/ 	.word	0x00000008
.L_1129:


//--------------------- .nv.info._ZN50_GLOBAL__N__f31458b2_17_RangeFactories_cu_38772b0829elementwise_kernel_with_indexIlZZZN2at6native17logspace_cuda_outERKN3c106ScalarES6_ldRNS1_6TensorEENKUlvE0_clEvENKUlvE2_clEvEUllE_EEvT_T0_PN15function_traitsISD_E11result_typeE --------------------------
	.section	.nv.info._ZN50_GLOBAL__N__f31458b2_17_RangeFactories_cu_38772b0829elementwise_kernel_with_indexIlZZZN2at6native17logspace_cuda_outERKN3c106ScalarES6_ldRNS1_6TensorEENKUlvE0_clEvENKUlvE2_clEvEUllE_EEvT_T0_PN15function_traitsISD_E11result_typeE,"",@"SHT_CUDA_INFO"
	.sectionflags	@""
	.align	4


	//----- nvinfo : EIATTR_CUDA_API_VERSION
	.align		4
        /*0000*/ 	.byte	0x04, 0x37
        /*0002*/ 	.short	(.L_1131 - .L_1130)
.L_1130:
        /*0004*/ 	.word	0x00000082


	//----- nvinfo : EIATTR_KPARAM_INFO
	.align		4
.L_1131:
        /*0008*/ 	.byte	0x04, 0x17
        /*000a*/ 	.short	(.L_1133 - .L_1132)
.L_1132:
        /*000c*/ 	.word	0x00000000
        /*0010*/ 	.short	0x0002
        /*0012*/ 	.short	0x0040
        /*0014*/ 	.byte	0x00, 0xf0, 0x21, 0x00


	//----- nvinfo : EIATTR_KPARAM_INFO
	.align		4
.L_1133:
        /*0018*/ 	.byte	0x04, 0x17
        /*001a*/ 	.short	(.L_1135 - .L_1134)
.L_1134:
        /*001c*/ 	.word	0x00000000
        /*0020*/ 	.short	0x0001
        /*0022*/ 	.short	0x0008
        /*0024*/ 	.byte	0x00, 0xf0, 0xe1, 0x00


	//----- nvinfo : EIATTR_KPARAM_INFO
	.align		4
.L_1135:
        /*0028*/ 	.byte	0x04, 0x17
        /*002a*/ 	.short	(.L_1137 - .L_1136)
.L_1136:
        /*002c*/ 	.word	0x00000000
        /*0030*/ 	.short	0x0000
        /*0032*/ 	.short	0x0000
        /*0034*/ 	.byte	0x00, 0xf0, 0x21, 0x00


	//----- nvinfo : EIATTR_SPARSE_MMA_MASK
	.align		4
.L_1137:
        /*0038*/ 	.byte	0x03, 0x50
        /*003a*/ 	.short	0x0000


	//----- nvinfo : EIATTR_MAXREG_COUNT
	.align		4
        /*003c*/ 	.byte	0x03, 0x1b
        /*003e*/ 	.short	0x00ff


	//----- nvinfo : EIATTR_MERCURY_ISA_VERSION
	.align		4
        /*0040*/ 	.byte	0x03, 0x5f
        /*0042*/ 	.short	0x0101


	//----- nvinfo : EIATTR_EXIT_INSTR_OFFSETS
	.align		4
        /*0044*/ 	.byte	0x04, 0x1c
        /*0046*/ 	.short	(.L_1139 - .L_1138)


	//   ....[0]....
.L_1138:
        /*0048*/ 	.word	0x00000070


	//   ....[1]....
        /*004c*/ 	.word	0x00005710


	//----- nvinfo : EIATTR_MAX_THREADS
	.align		4
.L_1139:
        /*0050*/ 	.byte	0x04, 0x05
        /*0052*/ 	.short	(.L_1141 - .L_1140)
.L_1140:
        /*0054*/ 	.word	0x00000040
        /*0058*/ 	.word	0x00000001
        /*005c*/ 	.word	0x00000001


	//----- nvinfo : EIATTR_CRS_STACK_SIZE
	.align		4
.L_1141:
        /*0060*/ 	.byte	0x04, 0x1e
        /*0062*/ 	.short	(.L_1143 - .L_1142)
.L_1142:
        /*0064*/ 	.word	0x00000000


	//----- nvinfo : EIATTR_CBANK_PARAM_SIZE
	.align		4
.L_1143:
        /*0068*/ 	.byte	0x03, 0x19
        /*006a*/ 	.short	0x0048


	//----- nvinfo : EIATTR_PARAM_CBANK
	.align		4
        /*006c*/ 	.byte	0x04, 0x0a
        /*006e*/ 	.short	(.L_1145 - .L_1144)
	.align		4
.L_1144:
        /*0070*/ 	.word	index@(.nv.constant0._ZN50_GLOBAL__N__f31458b2_17_RangeFactories_cu_38772b0829elementwise_kernel_with_indexIlZZZN2at6native17logspace_cuda_outERKN3c106ScalarES6_ldRNS1_6TensorEENKUlvE0_clEvENKUlvE2_clEvEUllE_EEvT_T0_PN15function_traitsISD_E11result_typeE)
        /*0074*/ 	.short	0x0210
        /*0076*/ 	.short	0x0048


	//----- nvinfo : EIATTR_SW_WAR
	.align		4
.L_1145:
        /*0078*/ 	.byte	0x04, 0x36
        /*007a*/ 	.short	(.L_1147 - .L_1146)
.L_1146:
        /*007c*/ 	.word	0x00000008
.L_1147:


//--------------------- .nv.info._ZN50_GLOBAL__N__f31458b2_17_RangeFactories_cu_38772b0829elementwise_kernel_with_indexIiZZZN2at6native17logspace_cuda_outERKN3c106ScalarES6_ldRNS1_6TensorEENKUlvE0_clEvENKUlvE2_clEvEUllE_EEvT_T0_PN15function_traitsISD_E11result_typeE --------------------------
	.section	.nv.info._ZN50_GLOBAL__N__f31458b2_17_RangeFactories_cu_38772b0829elementwise_kernel_with_indexIiZZZN2at6native17logspace_cuda_outERKN3c106ScalarES6_ldRNS1_6TensorEENKUlvE0_clEvENKUlvE2_clEvEUllE_EEvT_T0_PN15function_traitsISD_E11result_typeE,"",@"SHT_CUDA_INFO"
	.sectionflags	@""
	.align	4


	//----- nvinfo : EIATTR_CUDA_API_VERSION
	.align		4
        /*0000*/ 	.byte	0x04, 0x37
        /*0002*/ 	.short	(.L_1149 - .L_1148)
.L_1148:
        /*0004*/ 	.word	0x00000082


	//----- nvinfo : EIATTR_KPARAM_INFO
	.align		4
.L_1149:
        /*0008*/ 	.byte	0x04, 0x17
        /*000a*/ 	.short	(.L_1151 - .L_1150)
.L_1150:
        /*000c*/ 	.word	0x00000000
        /*0010*/ 	.short	0x0002
        /*0012*/ 	.short	0x0040
        /*0014*/ 	.byte	0x00, 0xf0, 0x21, 0x00


	//----- nvinfo : EIATTR_KPARAM_INFO
	.align		4
.L_1151:
        /*0018*/ 	.byte	0x04, 0x17
        /*001a*/ 	.short	(.L_1153 - .L_1152)
.L_1152:
        /*001c*/ 	.word	0x00000000
        /*0020*/ 	.short	0x0001
        /*0022*/ 	.short	0x0008
        /*0024*/ 	.byte	0x00, 0xf0, 0xe1, 0x00


	//----- nvinfo : EIATTR_KPARAM_INFO
	.align		4
.L_1153:
        /*0028*/ 	.byte	0x04, 0x17
        /*002a*/ 	.short	(.L_1155 - .L_1154)
.L_1154:
        /*002c*/ 	.word	0x00000000
        /*0030*/ 	.short	0x0000
        /*0032*/ 	.short	0x0000
        /*0034*/ 	.byte	0x00, 0xf0, 0x11, 0x00


	//----- nvinfo : EIATTR_SPARSE_MMA_MASK
	.align		4
.L_1155:
        /*0038*/ 	.byte	0x03, 0x50
        /*003a*/ 	.short	0x0000


	//----- nvinfo : EIATTR_MAXREG_COUNT
	.align		4
        /*003c*/ 	.byte	0x03, 0x1b
        /*003e*/ 	.short	0x00ff


	//----- nvinfo : EIATTR_MERCURY_ISA_VERSION
	.align		4
        /*0040*/ 	.byte	0x03, 0x5f
        /*0042*/ 	.short	0x0101


	//----- nvinfo : EIATTR_EXIT_INSTR_OFFSETS
	.align		4
        /*0044*/ 	.byte	0x04, 0x1c
        /*0046*/ 	.short	(.L_1157 - .L_1156)


	//   ....[0]....
.L_1156:
        /*0048*/ 	.word	0x00000060


	//   ....[1]....
        /*004c*/ 	.word	0x00005720


	//----- nvinfo : EIATTR_MAX_THREADS
	.align		4
.L_1157:
        /*0050*/ 	.byte	0x04, 0x05
        /*0052*/ 	.short	(.L_1159 - .L_1158)
.L_1158:
        /*0054*/ 	.word	0x00000040
        /*0058*/ 	.word	0x00000001
        /*005c*/ 	.word	0x00000001


	//----- nvinfo : EIATTR_CRS_STACK_SIZE
	.align		4
.L_1159:
        /*0060*/ 	.byte	0x04, 0x1e
        /*0062*/ 	.short	(.L_1161 - .L_1160)
.L_1160:
        /*0064*/ 	.word	0x00000000


	//----- nvinfo : EIATTR_CBANK_PARAM_SIZE
	.align		4
.L_1161:
        /*0068*/ 	.byte	0x03, 0x19
        /*006a*/ 	.short	0x0048


	//----- nvinfo : EIATTR_PARAM_CBANK
	.align		4
        /*006c*/ 	.byte	0x04, 0x0a
        /*006e*/ 	.short	(.L_1163 - .L_1162)
	.align		4
.L_1162:
        /*0070*/ 	.word	index@(.nv.constant0._ZN50_GLOBAL__N__f31458b2_17_RangeFactories_cu_38772b0829elementwise_kernel_with_indexIiZZZN2at6native17logspace_cuda_outERKN3c106ScalarES6_ldRNS1_6TensorEENKUlvE0_clEvENKUlvE2_clEvEUllE_EEvT_T0_PN15function_traitsISD_E11result_typeE)
        /*0074*/ 	.short	0x0210
        /*0076*/ 	.short	0x0048


	//----- nvinfo : EIATTR_SW_WAR
	.align		4
.L_1163:
        /*0078*/ 	.byte	0x04, 0x36
        /*007a*/ 	.short	(.L_1165 - .L_1164)
.L_1164:
        /*007c*/ 	.word	0x00000008
.L_1165:


//--------------------- .nv.info._ZN50_GLOBAL__N__f31458b2_17_RangeFactories_cu_38772b0829elementwise_kernel_with_indexIlZZZN2at6native17logspace_cuda_outERKN3c106ScalarES6_ldRNS1_6TensorEENKUlvE0_clEvENKUlvE1_clEvEUllE_EEvT_T0_PN15function_traitsISD_E11result_typeE --------------------------
	.section	.nv.info._ZN50_GLOBAL__N__f31458b2_17_RangeFactories_cu_38772b0829elementwise_kernel_with_indexIlZZZN2at6native17logspace_cuda_outERKN3c106ScalarES6_ldRNS1_6TensorEENKUlvE0_clEvENKUlvE1_clEvEUllE_EEvT_T0_PN15function_traitsISD_E11result_typeE,"",@"SHT_CUDA_INFO"
	.sectionflags	@""
	.align	4


	//----- nvinfo : EIATTR_CUDA_API_VERSION
	.align		4
        /*0000*/ 	.byte	0x04, 0x37
        /*0002*/ 	.short	(.L_1167 - .L_1166)
.L_1166:
        /*0004*/ 	.word	0x00000082


	//----- nvinfo : EIATTR_KPARAM_INFO
	.align		4
.L_1167:
        /*0008*/ 	.byte	0x04, 0x17
        /*000a*/ 	.short	(.L_1169 - .L_1168)
.L_1168:
        /*000c*/ 	.word	0x00000000
        /*0010*/ 	.short	0x0002
        /*0012*/ 	.short	0x0070
        /*0014*/ 	.byte	0x00, 0xf0, 0x21, 0x00


	//----- nvinfo : EIATTR_KPARAM_INFO
	.align		4
.L_1169:
        /*0018*/ 	.byte	0x04, 0x17
        /*001a*/ 	.short	(.L_1171 - .L_1170)
.L_1170:
        /*001c*/ 	.word	0x00000000
        /*0020*/ 	.short	0x0001
        /*0022*/ 	.short	0x0010
        /*0024*/ 	.byte	0x00, 0xf0, 0x81, 0x01


	//----- nvinfo : EIATTR_KPARAM_INFO
	.align		4
.L_1171:
        /*0028*/ 	.byte	0x04, 0x17
        /*002a*/ 	.short	(.L_1173 - .L_1172)
.L_1172:
        /*002c*/ 	.word	0x00000000
        /*0030*/ 	.short	0x0000
        /*0032*/ 	.short	0x0000
        /*0034*/ 	.byte	0x00, 0xf0, 0x21, 0x00


	//----- nvinfo : EIATTR_SPARSE_MMA_MASK
	.align		4
.L_1173:
        /*0038*/ 	.byte	0x03, 0x50
        /*003a*/ 	.short	0x0000


	//----- nvinfo : EIATTR_MAXREG_COUNT
	.align		4
        /*003c*/ 	.byte	0x03, 0x1b
        /*003e*/ 	.short	0x00ff


	//----- nvinfo : EIATTR_MERCURY_ISA_VERSION
	.align		4
        /*0040*/ 	.byte	0x03, 0x5f
        /*0042*/ 	.short	0x0101


	//----- nvinfo : EIATTR_EXIT_INSTR_OFFSETS
	.align		4
        /*0044*/ 	.byte	0x04, 0x1c
        /*0046*/ 	.short	(.L_1175 - .L_1174)


	//   ....[0]....
.L_1174:
        /*0048*/ 	.word	0x00000080


	//   ....[1]....
        /*004c*/ 	.word	0x00013690


	//----- nvinfo : EIATTR_MAX_THREADS
	.align		4
.L_1175:
        /*0050*/ 	.byte	0x04, 0x05
        /*0052*/ 	.short	(.L_1177 - .L_1176)
.L_1176:
        /*0054*/ 	.word	0x00000040
        /*0058*/ 	.word	0x00000001
        /*005c*/ 	.word	0x00000001


	//----- nvinfo : EIATTR_CRS_STACK_SIZE
	.align		4
.L_1177:
        /*0060*/ 	.byte	0x04, 0x1e
        /*0062*/ 	.short	(.L_1179 - .L_1178)
.L_1178:
        /*0064*/ 	.word	0x00000000


	//----- nvinfo : EIATTR_CBANK_PARAM_SIZE
	.align		4
.L_1179:
        /*0068*/ 	.byte	0x03, 0x19
        /*006a*/ 	.short	0x0078


	//----- nvinfo : EIATTR_PARAM_CBANK
	.align		4
        /*006c*/ 	.byte	0x04, 0x0a
        /*006e*/ 	.short	(.L_1181 - .L_1180)
	.align		4
.L_1180:
        /*0070*/ 	.word	index@(.nv.constant0._ZN50_GLOBAL__N__f31458b2_17_RangeFactories_cu_38772b0829elementwise_kernel_with_indexIlZZZN2at6native17logspace_cuda_outERKN3c106ScalarES6_ldRNS1_6TensorEENKUlvE0_clEvENKUlvE1_clEvEUllE_EEvT_T0_PN15function_traitsISD_E11result_typeE)
        /*0074*/ 	.short	0x0210
        /*0076*/ 	.short	0x0078


	//----- nvinfo : EIATTR_SW_WAR
	.align		4
.L_1181:
        /*0078*/ 	.byte	0x04, 0x36
        /*007a*/ 	.short	(.L_1183 - .L_1182)
.L_1182:
        /*007c*/ 	.word	0x00000008
.L_1183:


//--------------------- .nv.info._ZN50_GLOBAL__N__f31458b2_17_RangeFactories_cu_38772b0829elementwise_kernel_with_indexIiZZZN2at6native17logspace_cuda_outERKN3c106ScalarES6_ldRNS1_6TensorEENKUlvE0_clEvENKUlvE1_clEvEUllE_EEvT_T0_PN15function_traitsISD_E11result_typeE --------------------------
	.section	.nv.info._ZN50_GLOBAL__N__f31458b2_17_RangeFactories_cu_38772b0829elementwise_kernel_with_indexIiZZZN2at6native17logspace_cuda_outERKN3c106ScalarES6_ldRNS1_6TensorEENKUlvE0_clEvENKUlvE1_clEvEUllE_EEvT_T0_PN15function_traitsISD_E11result_typeE,"",@"SHT_CUDA_INFO"
	.sectionflags	@""
	.align	4


	//----- nvinfo : EIATTR_CUDA_API_VERSION
	.align		4
        /*0000*/ 	.byte	0x04, 0x37
        /*0002*/ 	.short	(.L_1185 - .L_1184)
.L_1184:
        /*0004*/ 	.word	0x00000082


	//----- nvinfo : EIATTR_KPARAM_INFO
	.align		4
.L_1185:
        /*0008*/ 	.byte	0x04, 0x17
        /*000a*/ 	.short	(.L_1187 - .L_1186)
.L_1186:
        /*000c*/ 	.word	0x00000000
        /*0010*/ 	.short	0x0002
        /*0012*/ 	.short	0x0070
        /*0014*/ 	.byte	0x00, 0xf0, 0x21, 0x00


	//----- nvinfo : EIATTR_KPARAM_INFO
	.align		4
.L_1187:
        /*0018*/ 	.byte	0x04, 0x17
        /*001a*/ 	.short	(.L_1189 - .L_1188)
.L_1188:
        /*001c*/ 	.word	0x00000000
        /*0020*/ 	.short	0x0001
        /*0022*/ 	.short	0x0010
        /*0024*/ 	.byte	0x00, 0xf0, 0x81, 0x01


	//----- nvinfo : EIATTR_KPARAM_INFO
	.align		4
.L_1189:
        /*0028*/ 	.byte	0x04, 0x17
        /*002a*/ 	.short	(.L_1191 - .L_1190)
.L_1190:
        /*002c*/ 	.word	0x00000000
        /*0030*/ 	.short	0x0000
        /*0032*/ 	.short	0x0000
        /*0034*/ 	.byte	0x00, 0xf0, 0x11, 0x00


	//----- nvinfo : EIATTR_SPARSE_MMA_MASK
	.align		4
.L_1191:
        /*0038*/ 	.byte	0x03, 0x50
        /*003a*/ 	.short	0x0000


	//----- nvinfo : EIATTR_MAXREG_COUNT
	.align		4
        /*003c*/ 	.byte	0x03, 0x1b
        /*003e*/ 	.short	0x00ff


	//----- nvinfo : EIATTR_MERCURY_ISA_VERSION
	.align		4
        /*0040*/ 	.byte	0x03, 0x5f
        /*0042*/ 	.short	0x0101


	//----- nvinfo : EIATTR_EXIT_INSTR_OFFSETS
	.align		4
        /*0044*/ 	.byte	0x04, 0x1c
        /*0046*/ 	.short	(.L_1193 - .L_1192)


	//   ....[0]....
.L_1192:
        /*0048*/ 	.word	0x00000070


	//   ....[1]....
        /*004c*/ 	.word	0x000136a0


	//----- nvinfo : EIATTR_MAX_THREADS
	.align		4
.L_1193:
        /*0050*/ 	.byte	0x04, 0x05
        /*0052*/ 	.short	(.L_1195 - .L_1194)
.L_1194:
        /*0054*/ 	.word	0x00000040
        /*0058*/ 	.word	0x00000001
        /*005c*/ 	.word	0x00000001


	//----- nvinfo : EIATTR_CRS_STACK_SIZE
	.align		4
.L_1195:
        /*0060*/ 	.byte	0x04, 0x1e
        /*0062*/ 	.short	(.L_1197 - .L_1196)
.L_1196:
        /*0064*/ 	.word	0x00000000


	//----- nvinfo : EIATTR_CBANK_PARAM_SIZE
	.align		4
.L_1197:
        /*0068*/ 	.byte	0x03, 0x19
        /*006a*/ 	.short	0x0078


	//----- nvinfo : EIATTR_PARAM_CBANK
	.align		4
        /*006c*/ 	.byte	0x04, 0x0a
        /*006e*/ 	.short	(.L_1199 - .L_1198)
	.align		4
.L_1198:
        /*0070*/ 	.word	index@(.nv.constant0._ZN50_GLOBAL__N__f31458b2_17_RangeFactories_cu_38772b0829elementwise_kernel_with_indexIiZZZN2at6native17logspace_cuda_outERKN3c106ScalarES6_ldRNS1_6TensorEENKUlvE0_clEvENKUlvE1_clEvEUllE_EEvT_T0_PN15function_traitsISD_E11result_typeE)
        /*0074*/ 	.short	0x0210
        /*0076*/ 	.short	0x0078


	//----- nvinfo : EIATTR_SW_WAR
	.align		4
.L_1199:
        /*0078*/ 	.byte	0x04, 0x36
        /*007a*/ 	.short	(.L_1201 - .L_1200)
.L_1200:
        /*007c*/ 	.word	0x00000008
.L_1201:


//--------------------- .nv.info._ZN50_GLOBAL__N__f31458b2_17_RangeFactories_cu_38772b0829elementwise_kernel_with_indexIlZZZN2at6native17logspace_cuda_outERKN3c106ScalarES6_ldRNS1_6TensorEENKUlvE0_clEvENKUlvE0_clEvEUllE_EEvT_T0_PN15function_traitsISD_E11result_typeE --------------------------
	.section	.nv.info._ZN50_GLOBAL__N__f31458b2_17_RangeFactories_cu_38772b0829elementwise_kernel_with_indexIlZZZN2at6native17logspace_cuda_outERKN3c106ScalarES6_ldRNS1_6TensorEENKUlvE0_clEvENKUlvE0_clEvEUllE_EEvT_T0_PN15function_traitsISD_E11result_typeE,"",@"SHT_CUDA_INFO"
	.sectionflags	@""
	.align	4


	//----- nvinfo : EIATTR_CUDA_API_VERSION
	.align		4
        /*0000*/ 	.byte	0x04, 0x37
        /*0002*/ 	.short	(.L_1203 - .L_1202)
.L_1202:
        /*0004*/ 	.word	0x00000082


	//----- nvinfo : EIATTR_KPARAM_INFO
	.align		4
.L_1203:
        /*0008*/ 	.byte	0x04, 0x17
        /*000a*/ 	.short	(.L_1205 - .L_1204)
.L_1204:
        /*000c*/ 	.word	0x00000000
        /*0010*/ 	.short	0x0002
        /*0012*/ 	.short	0x0038
        /*0014*/ 	.byte	0x00, 0xf0, 0x21, 0x00


	//----- nvinfo : EIATTR_KPARAM_INFO
	.align		4
.L_1205:
        /*0018*/ 	.byte	0x04, 0x17
        /*001a*/ 	.short	(.L_1207 - .L_1206)
.L_1206:
        /*001c*/ 	.word	0x00000000
        /*0020*/ 	.short	0x0001
        /*0022*/ 	.short	0x0008
        /*0024*/ 	.byte	0x00, 0xf0, 0xc1, 0x00


	//----- nvinfo : EIATTR_KPARAM_INFO
	.align		4
.L_1207:
        /*0028*/ 	.byte	0x04, 0x17
        /*002a*/ 	.short	(.L_1209 - .L_1208)
.L_1208:
        /*002c*/ 	.word	0x00000000
        /*0030*/ 	.short	0x0000
        /*0032*/ 	.short	0x0000
        /*0034*/ 	.byte	0x00, 0xf0, 0x21, 0x00


	//----- nvinfo : EIATTR_SPARSE_MMA_MASK
	.align		4
.L_1209:
        /*0038*/ 	.byte	0x03, 0x50
        /*003a*/ 	.short	0x0000


	//----- nvinfo : EIATTR_MAXREG_COUNT
	.align		4
        /*003c*/ 	.byte	0x03, 0x1b
        /*003e*/ 	.short	0x00ff


	//----- nvinfo : EIATTR_MERCURY_ISA_VERSION
	.align		4
        /*0040*/ 	.byte	0x03, 0x5f
        /*0042*/ 	.short	0x0101


	//----- nvinfo : EIATTR_EXIT_INSTR_OFFSETS
	.align		4
        /*0044*/ 	.byte	0x04, 0x1c
        /*0046*/ 	.short	(.L_1211 - .L_1210)


	//   ....[0]....
.L_1210:
        /*0048*/ 	.word	0x00000070


	//   ....[1]....
        /*004c*/ 	.word	0x000001e0


	//----- nvinfo : EIATTR_MAX_THREADS
	.align		4
.L_1211:
        /*0050*/ 	.byte	0x04, 0x05
        /*0052*/ 	.short	(.L_1213 - .L_1212)
.L_1212:
        /*0054*/ 	.word	0x00000040
        /*0058*/ 	.word	0x00000001
        /*005c*/ 	.word	0x00000001


	//----- nvinfo : EIATTR_CBANK_PARAM_SIZE
	.align		4
.L_1213:
        /*0060*/ 	.byte	0x03, 0x19
        /*0062*/ 	.short	0x0040


	//----- nvinfo : EIATTR_PARAM_CBANK
	.align		4
        /*0064*/ 	.byte	0x04, 0x0a
        /*0066*/ 	.short	(.L_1215 - .L_1214)
	.align		4
.L_1214:
        /*0068*/ 	.word	index@(.nv.constant0._ZN50_GLOBAL__N__f31458b2_17_RangeFactories_cu_38772b0829elementwise_kernel_with_indexIlZZZN2at6native17logspace_cuda_outERKN3c106ScalarES6_ldRNS1_6TensorEENKUlvE0_clEvENKUlvE0_clEvEUllE_EEvT_T0_PN15function_traitsISD_E11result_typeE)
        /*006c*/ 	.short	0x0210
        /*006e*/ 	.short	0x0040


	//----- nvinfo : EIATTR_SW_WAR
	.align		4
.L_1215:
        /*0070*/ 	.byte	0x04, 0x36
        /*0072*/ 	.short	(.L_1217 - .L_1216)
.L_1216:
        /*0074*/ 	.word	0x00000008
.L_1217:


//--------------------- .nv.info._ZN50_GLOBAL__N__f31458b2_17_RangeFactories_cu_38772b0829elementwise_kernel_with_indexIiZZZN2at6native17logspace_cuda_outERKN3c106ScalarES6_ldRNS1_6TensorEENKUlvE0_clEvENKUlvE0_clEvEUllE_EEvT_T0_PN15function_traitsISD_E11result_typeE --------------------------
	.section	.nv.info._ZN50_GLOBAL__N__f31458b2_17_RangeFactories_cu_38772b0829elementwise_kernel_with_indexIiZZZN2at6native17logspace_cuda_outERKN3c106ScalarES6_ldRNS1_6TensorEENKUlvE0_clEvENKUlvE0_clEvEUllE_EEvT_T0_PN15function_traitsISD_E11result_typeE,"",@"SHT_CUDA_INFO"
	.sectionflags	@""
	.align	4


	//----- nvinfo : EIATTR_CUDA_API_VERSION
	.align		4
        /*0000*/ 	.byte	0x04, 0x37
        /*0002*/ 	.short	(.L_1219 - .L_1218)
.L_1218:
        /*0004*/ 	.word	0x00000082


	//----- nvinfo : EIATTR_KPARAM_INFO
	.align		4
.L_1219:
        /*0008*/ 	.byte	0x04, 0x17
        /*000a*/ 	.short	(.L_1221 - .L_1220)
.L_1220:
        /*000c*/ 	.word	0x00000000
        /*0010*/ 	.short	0x0002
        /*0012*/ 	.short	0x0038
        /*0014*/ 	.byte	0x00, 0xf0, 0x21, 0x00


	//----- nvinfo : EIATTR_KPARAM_INFO
	.align		4
.L_1221:
        /*0018*/ 	.byte	0x04, 0x17
        /*001a*/ 	.short	(.L_1223 - .L_1222)
.L_1222:
        /*001c*/ 	.word	0x00000000
        /*0020*/ 	.short	0x0001
        /*0022*/ 	.short	0x0008
        /*0024*/ 	.byte	0x00, 0xf0, 0xc1, 0x00


	//----- nvinfo : EIATTR_KPARAM_INFO
	.align		4
.L_1223:
        /*0028*/ 	.byte	0x04, 0x17
        /*002a*/ 	.short	(.L_1225 - .L_1224)
.L_1224:
        /*002c*/ 	.word	0x00000000
        /*0030*/ 	.short	0x0000
        /*0032*/ 	.short	0x0000
        /*0034*/ 	.byte	0x00, 0xf0, 0x11, 0x00


	//----- nvinfo : EIATTR_SPARSE_MMA_MASK
	.align		4
.L_1225:
        /*0038*/ 	.byte	0x03, 0x50
        /*003a*/ 	.short	0x0000


	//----- nvinfo : EIATTR_MAXREG_COUNT
	.align		4
        /*003c*/ 	.byte	0x03, 0x1b
        /*003e*/ 	.short	0x00ff


	//----- nvinfo : EIATTR_MERCURY_ISA_VERSION
	.align		4
        /*0040*/ 	.byte	0x03, 0x5f
        /*0042*/ 	.short	0x0101


	//----- nvinfo : EIATTR_EXIT_INSTR_OFFSETS
	.align		4
        /*0044*/ 	.byte	0x04, 0x1c
        /*0046*/ 	.short	(.L_1227 - .L_1226)


	//   ....[0]....
.L_1226:
        /*0048*/ 	.word	0x00000060


	//   ....[1]....
        /*004c*/ 	.word	0x000001e0


	//----- nvinfo : EIATTR_MAX_THREADS
	.align		4
.L_1227:
        /*0050*/ 	.byte	0x04, 0x05
        /*0052*/ 	.short	(.L_1229 - .L_1228)
.L_1228:
        /*0054*/ 	.word	0x00000040
        /*0058*/ 	.word	0x00000001
        /*005c*/ 	.word	0x00000001


	//----- nvinfo : EIATTR_CBANK_PARAM_SIZE
	.align		4
.L_1229:
        /*0060*/ 	.byte	0x03, 0x19
        /*0062*/ 	.short	0x0040


	//----- nvinfo : EIATTR_PARAM_CBANK
	.align		4
        /*0064*/ 	.byte	0x04, 0x0a
        /*0066*/ 	.short	(.L_1231 - .L_1230)
	.align		4
.L_1230:
        /*0068*/ 	.word	index@(.nv.constant0._ZN50_GLOBAL__N__f31458b2_17_RangeFactories_cu_38772b0829elementwise_kernel_with_indexIiZZZN2at6native17logspace_cuda_outERKN3c106ScalarES6_ldRNS1_6TensorEENKUlvE0_clEvENKUlvE0_clEvEUllE_EEvT_T0_PN15function_traitsISD_E11result_typeE)
        /*006c*/ 	.short	0x0210
        /*006e*/ 	.short	0x0040


	//----- nvinfo : EIATTR_SW_WAR
	.align		4
.L_1231:
        /*0070*/ 	.byte	0x04, 0x36
        /*0072*/ 	.short	(.L_1233 - .L_1232)
.L_1232:
        /*0074*/ 	.word	0x00000008
.L_1233:


//--------------------- .nv.info._ZN50_GLOBAL__N__f31458b2_17_RangeFactories_cu_38772b0829elementwise_kernel_with_indexIlZZZN2at6native17logspace_cuda_outERKN3c106ScalarES6_ldRNS1_6TensorEENKUlvE0_clEvENKUlvE_clEvEUllE_EEvT_T0_PN15function_traitsISD_E11result_typeE --------------------------
	.section	.nv.info._ZN50_GLOBAL__N__f31458b2_17_RangeFactories_cu_38772b0829elementwise_kernel_with_indexIlZZZN2at6native17logspace_cuda_outERKN3c106ScalarES6_ldRNS1_6TensorEENKUlvE0_clEvENKUlvE_clEvEUllE_EEvT_T0_PN15function_traitsISD_E11result_typeE,"",@"SHT_CUDA_INFO"
	.sectionflags	@""
	.align	4


	//----- nvinfo : EIATTR_CUDA_API_VERSION
	.align		4
        /*0000*/ 	.byte	0x04, 0x37
        /*0002*/ 	.short	(.L_1235 - .L_1234)
.L_1234:
        /*0004*/ 	.word	0x00000082


	//----- nvinfo : EIATTR_KPARAM_INFO
	.align		4
.L_1235:
        /*0008*/ 	.byte	0x04, 0x17
        /*000a*/ 	.short	(.L_1237 - .L_1236)
.L_1236:
        /*000c*/ 	.word	0x00000000
        /*0010*/ 	.short	0x0002
        /*0012*/ 	.short	0x0040
        /*0014*/ 	.byte	0x00, 0xf0, 0x21, 0x00


	//----- nvinfo : EIATTR_KPARAM_INFO
	.align		4
.L_1237:
        /*0018*/ 	.byte	0x04, 0x17
        /*001a*/ 	.short	(.L_1239 - .L_1238)
.L_1238:
        /*001c*/ 	.word	0x00000000
        /*0020*/ 	.short	0x0001
        /*0022*/ 	.short	0x0008
        /*0024*/ 	.byte	0x00, 0xf0, 0xe1, 0x00


	//----- nvinfo : EIATTR_KPARAM_INFO
	.align		4
.L_1239:
        /*0028*/ 	.byte	0x04, 0x17
        /*002a*/ 	.short	(.L_1241 - .L_1240)
.L_1240:
        /*002c*/ 	.word	0x00000000
        /*0030*/ 	.short	0x0000
        /*0032*/ 	.short	0x0000
        /*0034*/ 	.byte	0x00, 0xf0, 0x21, 0x00


	//----- nvinfo : EIATTR_SPARSE_MMA_MASK
	.align		4
.L_1241:
        /*0038*/ 	.byte	0x03, 0x50
        /*003a*/ 	.short	0x0000


	//----- nvinfo : EIATTR_MAXREG_COUNT
	.align		4
        /*003c*/ 	.byte	0x03, 0x1b
        /*003e*/ 	.short	0x00ff


	//----- nvinfo : EIATTR_MERCURY_ISA_VERSION
	.align		4
        /*0040*/ 	.byte	0x03, 0x5f
        /*0042*/ 	.short	0x0101


	//----- nvinfo : EIATTR_EXIT_INSTR_OFFSETS
	.align		4
        /*0044*/ 	.byte	0x04, 0x1c
        /*0046*/ 	.short	(.L_1243 - .L_1242)


	//   ....[0]....
.L_1242:
        /*0048*/ 	.word	0x00000070


	//   ....[1]....
        /*004c*/ 	.word	0x00000c00


	//----- nvinfo : EIATTR_MAX_THREADS
	.align		4
.L_1243:
        /*0050*/ 	.byte	0x04, 0x05
        /*0052*/ 	.short	(.L_1245 - .L_1244)
.L_1244:
        /*0054*/ 	.word	0x00000040
        /*0058*/ 	.word	0x00000001
        /*005c*/ 	.word	0x00000001


	//----- nvinfo : EIATTR_CRS_STACK_SIZE
	.align		4
.L_1245:
        /*0060*/ 	.byte	0x04, 0x1e
        /*0062*/ 	.short	(.L_1247 - .L_1246)
.L_1246:
        /*0064*/ 	.word	0x00000000


	//----- nvinfo : EIATTR_CBANK_PARAM_SIZE
	.align		4
.L_1247:
        /*0068*/ 	.byte	0x03, 0x19
        /*006a*/ 	.short	0x0048


	//----- nvinfo : EIATTR_PARAM_CBANK
	.align		4
        /*006c*/ 	.byte	0x04, 0x0a
        /*006e*/ 	.short	(.L_1249 - .L_1248)
	.align		4
.L_1248:
        /*0070*/ 	.word	index@(.nv.constant0._ZN50_GLOBAL__N__f31458b2_17_RangeFactories_cu_38772b0829elementwise_kernel_with_indexIlZZZN2at6native17logspace_cuda_outERKN3c106ScalarES6_ldRNS1_6TensorEENKUlvE0_clEvENKUlvE_clEvEUllE_EEvT_T0_PN15function_traitsISD_E11result_typeE)
        /*0074*/ 	.short	0x0210
        /*0076*/ 	.short	0x0048


	//----- nvinfo : EIATTR_SW_WAR
	.align		4
.L_1249:
        /*0078*/ 	.byte	0x04, 0x36
        /*007a*/ 	.short	(.L_1251 - .L_1250)
.L_1250:
        /*007c*/ 	.word	0x00000008
.L_1251:


//--------------------- .nv.info._ZN50_GLOBAL__N__f31458b2_17_RangeFactories_cu_38772b0829elementwise_kernel_with_indexIiZZZN2at6native17logspace_cuda_outERKN3c106ScalarES6_ldRNS1_6TensorEENKUlvE0_clEvENKUlvE_clEvEUllE_EEvT_T0_PN15function_traitsISD_E11result_typeE --------------------------
	.section	.nv.info._ZN50_GLOBAL__N__f31458b2_17_RangeFactories_cu_38772b0829elementwise_kernel_with_indexIiZZZN2at6native17logspace_cuda_outERKN3c106ScalarES6_ldRNS1_6TensorEENKUlvE0_clEvENKUlvE_clEvEUllE_EEvT_T0_PN15function_traitsISD_E11result_typeE,"",@"SHT_CUDA_INFO"
	.sectionflags	@""
	.align	4


	//----- nvinfo : EIATTR_CUDA_API_VERSION
	.align		4
        /*0000*/ 	.byte	0x04, 0x37
        /*0002*/ 	.short	(.L_1253 - .L_1252)
.L_1252:
        /*0004*/ 	.word	0x00000082


	//----- nvinfo : EIATTR_KPARAM_INFO
	.align		4
.L_1253:
        /*0008*/ 	.byte	0x04, 0x17
        /*000a*/ 	.short	(.L_1255 - .L_1254)
.L_1254:
        /*000c*/ 	.word	0x00000000
        /*0010*/ 	.short	0x0002
        /*0012*/ 	.short	0x0040
        /*0014*/ 	.byte	0x00, 0xf0, 0x21, 0x00


	//----- nvinfo : EIATTR_KPARAM_INFO
	.align		4
.L_1255:
        /*0018*/ 	.byte	0x04, 0x17
        /*001a*/ 	.short	(.L_1257 - .L_1256)
.L_1256:
        /*001c*/ 	.word	0x00000000
        /*0020*/ 	.short	0x0001
        /*0022*/ 	.short	0x0008
        /*0024*/ 	.byte	0x00, 0xf0, 0xe1, 0x00


	//----- nvinfo : EIATTR_KPARAM_INFO
	.align		4
.L_1257:
        /*0028*/ 	.byte	0x04, 0x17
        /*002a*/ 	.short	(.L_1259 - .L_1258)
.L_1258:
        /*002c*/ 	.word	0x00000000
        /*0030*/ 	.short	0x0000
        /*0032*/ 	.short	0x0000
        /*0034*/ 	.byte	0x00, 0xf0, 0x11, 0x00


	//----- nvinfo : EIATTR_SPARSE_MMA_MASK
	.align		4
.L_1259:
        /*0038*/ 	.byte	0x03, 0x50
        /*003a*/ 	.short	0x0000


	//----- nvinfo : EIATTR_MAXREG_COUNT
	.align		4
        /*003c*/ 	.byte	0x03, 0x1b
        /*003e*/ 	.short	0x00ff


	//----- nvinfo : EIATTR_MERCURY_ISA_VERSION
	.align		4
        /*0040*/ 	.byte	0x03, 0x5f
        /*0042*/ 	.short	0x0101


	//----- nvinfo : EIATTR_EXIT_INSTR_OFFSETS
	.align		4
        /*0044*/ 	.byte	0x04, 0x1c
        /*0046*/ 	.short	(.L_1261 - .L_1260)


	//   ....[0]....
.L_1260:
        /*0048*/ 	.word	0x00000060


	//   ....[1]....
        /*004c*/ 	.word	0x00000c10


	//----- nvinfo : EIATTR_MAX_THREADS
	.align		4
.L_1261:
        /*0050*/ 	.byte	0x04, 0x05
        /*0052*/ 	.short	(.L_1263 - .L_1262)
.L_1262:
        /*0054*/ 	.word	0x00000040
        /*0058*/ 	.word	0x00000001
        /*005c*/ 	.word	0x00000001


	//----- nvinfo : EIATTR_CRS_STACK_SIZE
	.align		4
.L_1263:
        /*0060*/ 	.byte	0x04, 0x1e
        /*0062*/ 	.short	(.L_1265 - .L_1264)
.L_1264:
        /*0064*/ 	.word	0x00000000


	//----- nvinfo : EIATTR_CBANK_PARAM_SIZE
	.align		4
.L_1265:
        /*0068*/ 	.byte	0x03, 0x19
        /*006a*/ 	.short	0x0048


	//----- nvinfo : EIATTR_PARAM_CBANK
	.align		4
        /*006c*/ 	.byte	0x04, 0x0a
        /*006e*/ 	.short	(.L_1267 - .L_1266)
	.align		4
.L_1266:
        /*0070*/ 	.word	index@(.nv.constant0._ZN50_GLOBAL__N__f31458b2_17_RangeFactories_cu_38772b0829elementwise_kernel_with_indexIiZZZN2at6native17logspace_cuda_outERKN3c106ScalarES6_ldRNS1_6TensorEENKUlvE0_clEvENKUlvE_clEvEUllE_EEvT_T0_PN15function_traitsISD_E11result_typeE)
        /*0074*/ 	.short	0x0210
        /*0076*/ 	.short	0x0048


	//----- nvinfo : EIATTR_SW_WAR
	.align		4
.L_1267:
        /*0078*/ 	.byte	0x04, 0x36
        /*007a*/ 	.short	(.L_1269 - .L_1268)
.L_1268:
        /*007c*/ 	.word	0x00000008
.L_1269:


//--------------------- .nv.info._ZN50_GLOBAL__N__f31458b2_17_RangeFactories_cu_38772b0829elementwise_kernel_with_indexIlZZZN2at6native17logspace_cuda_outERKN3c106ScalarES6_ldRNS1_6TensorEENKUlvE_clEvENKUlvE3_clEvEUllE_EEvT_T0_PN15function_traitsISD_E11result_typeE --------------------------
	.section	.nv.info._ZN50_GLOBAL__N__f31458b2_17_RangeFactories_cu_38772b0829elementwise_kernel_with_indexIlZZZN2at6native17logspace_cuda_outERKN3c106ScalarES6_ldRNS1_6TensorEENKUlvE_clEvENKUlvE3_clEvEUllE_EEvT_T0_PN15function_traitsISD_E11result_typeE,"",@"SHT_CUDA_INFO"
	.sectionflags	@""
	.align	4


	//----- nvinfo : EIATTR_CUDA_API_VERSION
	.align		4
        /*0000*/ 	.byte	0x04, 0x37
        /*0002*/ 	.short	(.L_1271 - .L_1270)
.L_1270:
        /*0004*/ 	.word	0x00000082


	//----- nvinfo : EIATTR_KPARAM_INFO
	.align		4
.L_1271:
        /*0008*/ 	.byte	0x04, 0x17
        /*000a*/ 	.short	(.L_1273 - .L_1272)
.L_1272:
        /*000c*/ 	.word	0x00000000
        /*0010*/ 	.short	0x0002
        /*0012*/ 	.short	0x0030
        /*0014*/ 	.byte	0x00, 0xf0, 0x21, 0x00


	//----- nvinfo : EIATTR_KPARAM_INFO
	.align		4
.L_1273:
        /*0018*/ 	.byte	0x04, 0x17
        /*001a*/ 	.short	(.L_1275 - .L_1274)
.L_1274:
        /*001c*/ 	.word	0x00000000
        /*0020*/ 	.short	0x0001
        /*0022*/ 	.short	0x0008
        /*0024*/ 	.byte	0x00, 0xf0, 0xa1, 0x00


	//----- nvinfo : EIATTR_KPARAM_INFO
	.align		4
.L_1275:
        /*0028*/ 	.byte	0x04, 0x17
        /*002a*/ 	.short	(.L_1277 - .L_1276)
.L_1276:
        /*002c*/ 	.word	0x00000000
        /*0030*/ 	.short	0x0000
        /*0032*/ 	.short	0x0000
        /*0034*/ 	.byte	0x00, 0xf0, 0x21, 0x00


	//----- nvinfo : EIATTR_SPARSE_MMA_MASK
	.align		4
.L_1277:
        /*0038*/ 	.byte	0x03, 0x50
        /*003a*/ 	.short	0x0000


	//----- nvinfo : EIATTR_MAXREG_COUNT
	.align		4
        /*003c*/ 	.byte	0x03, 0x1b
        /*003e*/ 	.short	0x00ff


	//----- nvinfo : EIATTR_MERCURY_ISA_VERSION
	.align		4
        /*0040*/ 	.byte	0x03, 0x5f
        /*0042*/ 	.short	0x0101


	//----- nvinfo : EIATTR_EXIT_INSTR_OFFSETS
	.align		4
        /*0044*/ 	.byte	0x04, 0x1c
        /*0046*/ 	.short	(.L_1279 - .L_1278)


	//   ....[0]....
.L_1278:
        /*0048*/ 	.word	0x00000070


	//   ....[1]....
        /*004c*/ 	.word	0x00000270


	//----- nvinfo : EIATTR_MAX_THREADS
	.align		4
.L_1279:
        /*0050*/ 	.byte	0x04, 0x05
        /*0052*/ 	.short	(.L_1281 - .L_1280)
.L_1280:
        /*0054*/ 	.word	0x00000040
        /*0058*/ 	.word	0x00000001
        /*005c*/ 	.word	0x00000001


	//----- nvinfo : EIATTR_CRS_STACK_SIZE
	.align		4
.L_1281:
        /*0060*/ 	.byte	0x04, 0x1e
        /*0062*/ 	.short	(.L_1283 - .L_1282)
.L_1282:
        /*0064*/ 	.word	0x00000000


	//----- nvinfo : EIATTR_CBANK_PARAM_SIZE
	.align		4
.L_1283:
        /*0068*/ 	.byte	0x03, 0x19
        /*006a*/ 	.short	0x0038


	//----- nvinfo : EIATTR_PARAM_CBANK
	.align		4
        /*006c*/ 	.byte	0x04, 0x0a
        /*006e*/ 	.short	(.L_1285 - .L_1284)
	.align		4
.L_1284:
        /*0070*/ 	.word	index@(.nv.constant0._ZN50_GLOBAL__N__f31458b2_17_RangeFactories_cu_38772b0829elementwise_kernel_with_indexIlZZZN2at6native17logspace_cuda_outERKN3c106ScalarES6_ldRNS1_6TensorEENKUlvE_clEvENKUlvE3_clEvEUllE_EEvT_T0_PN15function_traitsISD_E11result_typeE)
        /*0074*/ 	.short	0x0210
        /*0076*/ 	.short	0x0038


	//----- nvinfo : EIATTR_SW_WAR
	.align		4
.L_1285:
        /*0078*/ 	.byte	0x04, 0x36
        /*007a*/ 	.short	(.L_1287 - .L_1286)
.L_1286:
        /*007c*/ 	.word	0x00000008
.L_1287:


//--------------------- .nv.info._ZN50_GLOBAL__N__f31458b2_17_RangeFactories_cu_38772b0829elementwise_kernel_with_indexIiZZZN2at6native17logspace_cuda_outERKN3c106ScalarES6_ldRNS1_6TensorEENKUlvE_clEvENKUlvE3_clEvEUllE_EEvT_T0_PN15function_traitsISD_E11result_typeE --------------------------
	.section	.nv.info._ZN50_GLOBAL__N__f31458b2_17_RangeFactories_cu_38772b0829elementwise_kernel_with_indexIiZZZN2at6native17logspace_cuda_outERKN3c106ScalarES6_ldRNS1_6TensorEENKUlvE_clEvENKUlvE3_clEvEUllE_EEvT_T0_PN15function_traitsISD_E11result_typeE,"",@"SHT_CUDA_INFO"
	.sectionflags	@""
	.align	4


	//----- nvinfo : EIATTR_CUDA_API_VERSION
	.align		4
        /*0000*/ 	.byte	0x04, 0x37
        /*0002*/ 	.short	(.L_1289 - .L_1288)
.L_1288:
        /*0004*/ 	.word	0x00000082


	//----- nvinfo : EIATTR_KPARAM_INFO
	.align		4
.L_1289:
        /*0008*/ 	.byte	0x04, 0x17
        /*000a*/ 	.short	(.L_1291 - .L_1290)
.L_1290:
        /*000c*/ 	.word	0x00000000
        /*0010*/ 	.short	0x0002
        /*0012*/ 	.short	0x0030
        /*0014*/ 	.byte	0x00, 0xf0, 0x21, 0x00


	//----- nvinfo : EIATTR_KPARAM_INFO
	.align		4
.L_1291:
        /*0018*/ 	.byte	0x04, 0x17
        /*001a*/ 	.short	(.L_1293 - .L_1292)
.L_1292:
        /*001c*/ 	.word	0x00000000
        /*0020*/ 	.short	0x0001
        /*0022*/ 	.short	0x0008
        /*0024*/ 	.byte	0x00, 0xf0, 0xa1, 0x00


	//----- nvinfo : EIATTR_KPARAM_INFO
	.align		4
.L_1293:
        /*0028*/ 	.byte	0x04, 0x17
        /*002a*/ 	.short	(.L_1295 - .L_1294)
.L_1294:
        /*002c*/ 	.word	0x00000000
        /*0030*/ 	.short	0x0000
        /*0032*/ 	.short	0x0000
        /*0034*/ 	.byte	0x00, 0xf0, 0x11, 0x00


	//----- nvinfo : EIATTR_SPARSE_MMA_MASK
	.align		4
.L_1295:
        /*0038*/ 	.byte	0x03, 0x50
        /*003a*/ 	.short	0x0000


	//----- nvinfo : EIATTR_MAXREG_COUNT
	.align		4
        /*003c*/ 	.byte	0x03, 0x1b
        /*003e*/ 	.short	0x00ff


	//----- nvinfo : EIATTR_MERCURY_ISA_VERSION
	.align		4
        /*0040*/ 	.byte	0x03, 0x5f
        /*0042*/ 	.short	0x0101


	//----- nvinfo : EIATTR_EXIT_INSTR_OFFSETS
	.align		4
        /*0044*/ 	.byte	0x04, 0x1c
        /*0046*/ 	.short	(.L_1297 - .L_1296)


	//   ....[0]....
.L_1296:
        /*0048*/ 	.word	0x00000060


	//   ....[1]....
        /*004c*/ 	.word	0x00000280


	//----- nvinfo : EIATTR_MAX_THREADS
	.align		4
.L_1297:
        /*0050*/ 	.byte	0x04, 0x05
        /*0052*/ 	.short	(.L_1299 - .L_1298)
.L_1298:
        /*0054*/ 	.word	0x00000040
        /*0058*/ 	.word	0x00000001
        /*005c*/ 	.word	0x00000001


	//----- nvinfo : EIATTR_CRS_STACK_SIZE
	.align		4
.L_1299:
        /*0060*/ 	.byte	0x04, 0x1e
        /*0062*/ 	.short	(.L_1301 - .L_1300)
.L_1300:
        /*0064*/ 	.word	0x00000000


	//----- nvinfo : EIATTR_CBANK_PARAM_SIZE
	.align		4
.L_1301:
        /*0068*/ 	.byte	0x03, 0x19
        /*006a*/ 	.short	0x0038


	//----- nvinfo : EIATTR_PARAM_CBANK
	.align		4
        /*006c*/ 	.byte	0x04, 0x0a
        /*006e*/ 	.short	(.L_1303 - .L_1302)
	.align		4
.L_1302:
        /*0070*/ 	.word	index@(.nv.constant0._ZN50_GLOBAL__N__f31458b2_17_RangeFactories_cu_38772b0829elementwise_kernel_with_indexIiZZZN2at6native17logspace_cuda_outERKN3c106ScalarES6_ldRNS1_6TensorEENKUlvE_clEvENKUlvE3_clEvEUllE_EEvT_T0_PN15function_traitsISD_E11result_typeE)
        /*0074*/ 	.short	0x0210
        /*0076*/ 	.short	0x0038


	//----- nvinfo : EIATTR_SW_WAR
	.align		4
.L_1303:
        /*0078*/ 	.byte	0x04, 0x36
        /*007a*/ 	.short	(.L_1305 - .L_1304)
.L_1304:
        /*007c*/ 	.word	0x00000008
.L_1305:


//--------------------- .nv.info._ZN50_GLOBAL__N__f31458b2_17_RangeFactories_cu_38772b0829elementwise_kernel_with_indexIlZZZN2at6native17logspace_cuda_outERKN3c106ScalarES6_ldRNS1_6TensorEENKUlvE_clEvENKUlvE2_clEvEUllE_EEvT_T0_PN15function_traitsISD_E11result_typeE --------------------------
	.section	.nv.info._ZN50_GLOBAL__N__f31458b2_17_RangeFactories_cu_38772b0829elementwise_kernel_with_indexIlZZZN2at6native17logspace_cuda_outERKN3c106ScalarES6_ldRNS1_6TensorEENKUlvE_clEvENKUlvE2_clEvEUllE_EEvT_T0_PN15function_traitsISD_E11result_typeE,"",@"SHT_CUDA_INFO"
	.sectionflags	@""
	.align	4


	//----- nvinfo : EIATTR_CUDA_API_VERSION
	.align		4
        /*0000*/ 	.byte	0x04, 0x37
        /*0002*/ 	.short	(.L_1307 - .L_1306)
.L_1306:
        /*0004*/ 	.word	0x00000082


	//----- nvinfo : EIATTR_KPARAM_INFO
	.align		4
.L_1307:
        /*0008*/ 	.byte	0x04, 0x17
        /*000a*/ 	.short	(.L_1309 - .L_1308)
.L_1308:
        /*000c*/ 	.word	0x00000000
        /*0010*/ 	.short	0x0002
        /*0012*/ 	.short	0x0040
        /*0014*/ 	.byte	0x00, 0xf0, 0x21, 0x00


	//----- nvinfo : EIATTR_KPARAM_INFO
	.align		4
.L_1309:
        /*0018*/ 	.byte	0x04, 0x17
        /*001a*/ 	.short	(.L_1311 - .L_1310)
.L_1310:
        /*001c*/ 	.word	0x00000000
        /*0020*/ 	.short	0x0001
        /*0022*/ 	.short	0x0008
        /*0024*/ 	.byte	0x00, 0xf0, 0xe1, 0x00


	//----- nvinfo : EIATTR_KPARAM_INFO
	.align		4
.L_1311:
        /*0028*/ 	.byte	0x04, 0x17
        /*002a*/ 	.short	(.L_1313 - .L_1312)
.L_1312:
        /*002c*/ 	.word	0x00000000
        /*0030*/ 	.short	0x0000
        /*0032*/ 	.short	0x0000
        /*0034*/ 	.byte	0x00, 0xf0, 0x21, 0x00


	//----- nvinfo : EIATTR_SPARSE_MMA_MASK
	.align		4
.L_1313:
        /*0038*/ 	.byte	0x03, 0x50
        /*003a*/ 	.short	0x0000


	//----- nvinfo : EIATTR_MAXREG_COUNT
	.align		4
        /*003c*/ 	.byte	0x03, 0x1b
        /*003e*/ 	.short	0x00ff


	//----- nvinfo : EIATTR_MERCURY_ISA_VERSION
	.align		4
        /*0040*/ 	.byte	0x03, 0x5f
        /*0042*/ 	.short	0x0101


	//----- nvinfo : EIATTR_EXIT_INSTR_OFFSETS
	.align		4
        /*0044*/ 	.byte	0x04, 0x1c
        /*0046*/ 	.short	(.L_1315 - .L_1314)


	//   ....[0]....
.L_1314:
        /*0048*/ 	.word	0x00000070


	//   ....[1]....
        /*004c*/ 	.word	0x00000270


	//----- nvinfo : EIATTR_MAX_THREADS
	.align		4
.L_1315:
        /*0050*/ 	.byte	0x04, 0x05
        /*0052*/ 	.short	(.L_1317 - .L_1316)
.L_1316:
        /*0054*/ 	.word	0x00000040
        /*0058*/ 	.word	0x00000001
        /*005c*/ 	.word	0x00000001


	//----- nvinfo : EIATTR_CRS_STACK_SIZE
	.align		4
.L_1317:
        /*0060*/ 	.byte	0x04, 0x1e
        /*0062*/ 	.short	(.L_1319 - .L_1318)
.L_1318:
        /*0064*/ 	.word	0x00000000


	//----- nvinfo : EIATTR_CBANK_PARAM_SIZE
	.align		4
.L_1319:
        /*0068*/ 	.byte	0x03, 0x19
        /*006a*/ 	.short	0x0048


	//----- nvinfo : EIATTR_PARAM_CBANK
	.align		4
        /*006c*/ 	.byte	0x04, 0x0a
        /*006e*/ 	.short	(.L_1321 - .L_1320)
	.align		4
.L_1320:
        /*0070*/ 	.word	index@(.nv.constant0._ZN50_GLOBAL__N__f31458b2_17_RangeFactories_cu_38772b0829elementwise_kernel_with_indexIlZZZN2at6native17logspace_cuda_outERKN3c106ScalarES6_ldRNS1_6TensorEENKUlvE_clEvENKUlvE2_clEvEUllE_EEvT_T0_PN15function_traitsISD_E11result_typeE)
        /*0074*/ 	.short	0x0210
        /*0076*/ 	.short	0x0048


	//----- nvinfo : EIATTR_SW_WAR
	.align		4
.L_1321:
        /*0078*/ 	.byte	0x04, 0x36
        /*007a*/ 	.short	(.L_1323 - .L_1322)
.L_1322:
        /*007c*/ 	.word	0x00000008
.L_1323:


//--------------------- .nv.info._ZN50_GLOBAL__N__f31458b2_17_RangeFactories_cu_38772b0829elementwise_kernel_with_indexIiZZZN2at6native17logspace_cuda_outERKN3c106ScalarES6_ldRNS1_6TensorEENKUlvE_clEvENKUlvE2_clEvEUllE_EEvT_T0_PN15function_traitsISD_E11result_typeE --------------------------
	.section	.nv.info._ZN50_GLOBAL__N__f31458b2_17_RangeFactories_cu_38772b0829elementwise_kernel_with_indexIiZZZN2at6native17logspace_cuda_outERKN3c106ScalarES6_ldRNS1_6TensorEENKUlvE_clEvENKUlvE2_clEvEUllE_EEvT_T0_PN15function_traitsISD_E11result_typeE,"",@"SHT_CUDA_INFO"
	.sectionflags	@""
	.align	4


	//----- nvinfo : EIATTR_CUDA_API_VERSION
	.align		4
        /*0000*/ 	.byte	0x04, 0x37
        /*0002*/ 	.short	(.L_1325 - .L_1324)
.L_1324:
        /*0004*/ 	.word	0x00000082


	//----- nvinfo : EIATTR_KPARAM_INFO
	.align		4
.L_1325:
        /*0008*/ 	.byte	0x04, 0x17
        /*000a*/ 	.short	(.L_1327 - .L_1326)
.L_1326:
        /*000c*/ 	.word	0x00000000
        /*0010*/ 	.short	0x0002
        /*0012*/ 	.short	0x0040
        /*0014*/ 	.byte	0x00, 0xf0, 0x21, 0x00


	//----- nvinfo : EIATTR_KPARAM_INFO
	.align		4
.L_1327:
        /*0018*/ 	.byte	0x04, 0x17
        /*001a*/ 	.short	(.L_1329 - .L_1328)
.L_1328:
        /*001c*/ 	.word	0x00000000
        /*0020*/ 	.short	0x0001
        /*0022*/ 	.short	0x0008
        /*0024*/ 	.byte	0x00, 0xf0, 0xe1, 0x00


	//----- nvinfo : EIATTR_KPARAM_INFO
	.align		4
.L_1329:
        /*0028*/ 	.byte	0x04, 0x17
        /*002a*/ 	.short	(.L_1331 - .L_1330)
.L_1330:
        /*002c*/ 	.word	0x00000000
        /*0030*/ 	.short	0x0000
        /*0032*/ 	.short	0x0000
        /*0034*/ 	.byte	0x00, 0xf0, 0x11, 0x00


	//----- nvinfo : EIATTR_SPARSE_MMA_MASK
	.align		4
.L_1331:
        /*0038*/ 	.byte	0x03, 0x50
        /*003a*/ 	.short	0x0000


	//----- nvinfo : EIATTR_MAXREG_COUNT
	.align		4
        /*003c*/ 	.byte	0x03, 0x1b
        /*003e*/ 	.short	0x00ff


	//----- nvinfo : EIATTR_MERCURY_ISA_VERSION
	.align		4
        /*0040*/ 	.byte	0x03, 0x5f
        /*0042*/ 	.short	0x0101


	//----- nvinfo : EIATTR_EXIT_INSTR_OFFSETS
	.align		4
        /*0044*/ 	.byte	0x04, 0x1c
        /*0046*/ 	.short	(.L_1333 - .L_1332)


	//   ....[0]....
.L_1332:
        /*0048*/ 	.word	0x00000060


	//   ....[1]....
        /*004c*/ 	.word	0x00000280


	//----- nvinfo : EIATTR_MAX_THREADS
	.align		4
.L_1333:
        /*0050*/ 	.byte	0x04, 0x05
        /*0052*/ 	.short	(.L_1335 - .L_1334)
.L_1334:
        /*0054*/ 	.word	0x00000040
        /*0058*/ 	.word	0x00000001
        /*005c*/ 	.word	0x00000001


	//----- nvinfo : EIATTR_CRS_STACK_SIZE
	.align		4
.L_1335:
        /*0060*/ 	.byte	0x04, 0x1e
        /*0062*/ 	.short	(.L_1337 - .L_1336)
.L_1336:
        /*0064*/ 	.word	0x00000000


	//----- nvinfo : EIATTR_CBANK_PARAM_SIZE
	.align		4
.L_1337:
        /*0068*/ 	.byte	0x03, 0x19
        /*006a*/ 	.short	0x0048


	//----- nvinfo : EIATTR_PARAM_CBANK
	.align		4
        /*006c*/ 	.byte	0x04, 0x0a
        /*006e*/ 	.short	(.L_1339 - .L_1338)
	.align		4
.L_1338:
        /*0070*/ 	.word	index@(.nv.constant0._ZN50_GLOBAL__N__f31458b2_17_RangeFactories_cu_38772b0829elementwise_kernel_with_indexIiZZZN2at6native17logspace_cuda_outERKN3c106ScalarES6_ldRNS1_6TensorEENKUlvE_clEvENKUlvE2_clEvEUllE_EEvT_T0_PN15function_traitsISD_E11result_typeE)
        /*0074*/ 	.short	0x0210
        /*0076*/ 	.short	0x0048


	//----- nvinfo : EIATTR_SW_WAR
	.align		4
.L_1339:
        /*0078*/ 	.byte	0x04, 0x36
        /*007a*/ 	.short	(.L_1341 - .L_1340)
.L_1340:
        /*007c*/ 	.word	0x00000008
.L_1341:


//--------------------- .nv.info._ZN50_GLOBAL__N__f31458b2_17_RangeFactories_cu_38772b0829elementwise_kernel_with_indexIlZZZN2at6native17logspace_cuda_outERKN3c106ScalarES6_ldRNS1_6TensorEENKUlvE_clEvENKUlvE1_clEvEUllE_EEvT_T0_PN15function_traitsISD_E11result_typeE --------------------------
	.section	.nv.info._ZN50_GLOBAL__N__f31458b2_17_RangeFactories_cu_38772b0829elementwise_kernel_with_indexIlZZZN2at6native17logspace_cuda_outERKN3c106ScalarES6_ldRNS1_6TensorEENKUlvE_clEvENKUlvE1_clEvEUllE_EEvT_T0_PN15function_traitsISD_E11result_typeE,"",@"SHT_CUDA_INFO"
	.sectionflags	@""
	.align	4


	//----- nvinfo : EIATTR_CUDA_API_VERSION
	.align		4
        /*0000*/ 	.byte	0x04, 0x37
        /*0002*/ 	.short	(.L_1343 - .L_1342)
.L_1342:
        /*0004*/ 	.word	0x00000082


	//----- nvinfo : EIATTR_KPARAM_INFO
	.align		4
.L_1343:
        /*0008*/ 	.byte	0x04, 0x17
        /*000a*/ 	.short	(.L_1345 - .L_1344)
.L_1344:
        /*000c*/ 	.word	0x00000000
        /*0010*/ 	.short	0x0002
        /*0012*/ 	.short	0x0038
        /*0014*/ 	.byte	0x00, 0xf0, 0x21, 0x00


	//----- nvinfo : EIATTR_KPARAM_INFO
	.align		4
.L_1345:
        /*0018*/ 	.byte	0x04, 0x17
        /*001a*/ 	.short	(.L_1347 - .L_1346)
.L_1346:
        /*001c*/ 	.word	0x00000000
        /*0020*/ 	.short	0x0001
        /*0022*/ 	.short	0x0008
        /*0024*/ 	.byte	0x00, 0xf0, 0xc1, 0x00


	//----- nvinfo : EIATTR_KPARAM_INFO
	.align		4
.L_1347:
        /*0028*/ 	.byte	0x04, 0x17
        /*002a*/ 	.short	(.L_1349 - .L_1348)
.L_1348:
        /*002c*/ 	.word	0x00000000
        /*0030*/ 	.short	0x0000
        /*0032*/ 	.short	0x0000
        /*0034*/ 	.byte	0x00, 0xf0, 0x21, 0x00


	//----- nvinfo : EIATTR_SPARSE_MMA_MASK
	.align		4
.L_1349:
        /*0038*/ 	.byte	0x03, 0x50
        /*003a*/ 	.short	0x0000


	//----- nvinfo : EIATTR_MAXREG_COUNT
	.align		4
        /*003c*/ 	.byte	0x03, 0x1b
        /*003e*/ 	.short	0x00ff


	//----- nvinfo : EIATTR_MERCURY_ISA_VERSION
	.align		4
        /*0040*/ 	.byte	0x03, 0x5f
        /*0042*/ 	.short	0x0101


	//----- nvinfo : EIATTR_EXIT_INSTR_OFFSETS
	.align		4
        /*0044*/ 	.byte	0x04, 0x1c
        /*0046*/ 	.short	(.L_1351 - .L_1350)


	//   ....[0]....
.L_1350:
        /*0048*/ 	.word	0x00000070


	//   ....[1]....
        /*004c*/ 	.word	0x00000270


	//----- nvinfo : EIATTR_MAX_THREADS
	.align		4
.L_1351:
        /*0050*/ 	.byte	0x04, 0x05
        /*0052*/ 	.short	(.L_1353 - .L_1352)
.L_1352:
        /*0054*/ 	.word	0x00000040
        /*0058*/ 	.word	0x00000001
        /*005c*/ 	.word	0x00000001


	//----- nvinfo : EIATTR_CRS_STACK_SIZE
	.align		4
.L_1353:
        /*0060*/ 	.byte	0x04, 0x1e
        /*0062*/ 	.short	(.L_1355 - .L_1354)
.L_1354:
        /*0064*/ 	.word	0x00000000


	//----- nvinfo : EIATTR_CBANK_PARAM_SIZE
	.align		4
.L_1355:
        /*0068*/ 	.byte	0x03, 0x19
        /*006a*/ 	.short	0x0040


	//----- nvinfo : EIATTR_PARAM_CBANK
	.align		4
        /*006c*/ 	.byte	0x04, 0x0a
        /*006e*/ 	.short	(.L_1357 - .L_1356)
	.align		4
.L_1356:
        /*0070*/ 	.word	index@(.nv.constant0._ZN50_GLOBAL__N__f31458b2_17_RangeFactories_cu_38772b0829elementwise_kernel_with_indexIlZZZN2at6native17logspace_cuda_outERKN3c106ScalarES6_ldRNS1_6TensorEENKUlvE_clEvENKUlvE1_clEvEUllE_EEvT_T0_PN15function_traitsISD_E11result_typeE)
        /*0074*/ 	.short	0x0210
        /*0076*/ 	.short	0x0040


	//----- nvinfo : EIATTR_SW_WAR
	.align		4
.L_1357:
        /*0078*/ 	.byte	0x04, 0x36
        /*007a*/ 	.short	(.L_1359 - .L_1358)
.L_1358:
        /*007c*/ 	.word	0x00000008
.L_1359:


//--------------------- .nv.info._ZN50_GLOBAL__N__f31458b2_17_RangeFactories_cu_38772b0829elementwise_kernel_with_indexIiZZZN2at6native17logspace_cuda_outERKN3c106ScalarES6_ldRNS1_6TensorEENKUlvE_clEvENKUlvE1_clEvEUllE_EEvT_T0_PN15function_traitsISD_E11result_typeE --------------------------
	.section	.nv.info._ZN50_GLOBAL__N__f31458b2_17_RangeFactories_cu_38772b0829elementwise_kernel_with_indexIiZZZN2at6native17logspace_cuda_outERKN3c106ScalarES6_ldRNS1_6TensorEENKUlvE_clEvENKUlvE1_clEvEUllE_EEvT_T0_PN15function_traitsISD_E11result_typeE,"",@"SHT_CUDA_INFO"
	.sectionflags	@""
	.align	4


	//----- nvinfo : EIATTR_CUDA_API_VERSION
	.align		4
        /*0000*/ 	.byte	0x04, 0x37
        /*0002*/ 	.short	(.L_1361 - .L_1360)
.L_1360:
        /*0004*/ 	.word	0x00000082


	//----- nvinfo : EIATTR_KPARAM_INFO
	.align		4
.L_1361:
        /*0008*/ 	.byte	0x04, 0x17
        /*000a*/ 	.short	(.L_1363 - .L_1362)
.L_1362:
        /*000c*/ 	.word	0x00000000
        /*0010*/ 	.short	0x0002
        /*0012*/ 	.short	0x0038
        /*0014*/ 	.byte	0x00, 0xf0, 0x21, 0x00


	//----- nvinfo : EIATTR_KPARAM_INFO
	.align		4
.L_1363:
        /*0018*/ 	.byte	0x04, 0x17
        /*001a*/ 	.short	(.L_1365 - .L_1364)
.L_1364:
        /*001c*/ 	.word	0x00000000
        /*0020*/ 	.short	0x0001
        /*0022*/ 	.short	0x0008
        /*0024*/ 	.byte	0x00, 0xf0, 0xc1, 0x00


	//----- nvinfo : EIATTR_KPARAM_INFO
	.align		4
.L_1365:
        /*0028*/ 	.byte	0x04, 0x17
        /*002a*/ 	.short	(.L_1367 - .L_1366)
.L_1366:
        /*002c*/ 	.word	0x00000000
        /*0030*/ 	.short	0x0000
        /*0032*/ 	.short	0x0000
        /*0034*/ 	.byte	0x00, 0xf0, 0x11, 0x00


	//----- nvinfo : EIATTR_SPARSE_MMA_MASK
	.align		4
.L_1367:
        /*0038*/ 	.byte	0x03, 0x50
        /*003a*/ 	.short	0x0000


	//----- nvinfo : EIATTR_MAXREG_COUNT
	.align		4
        /*003c*/ 	.byte	0x03, 0x1b
        /*003e*/ 	.short	0x00ff


	//----- nvinfo : EIATTR_MERCURY_ISA_VERSION
	.align		4
        /*0040*/ 	.byte	0x03, 0x5f
        /*0042*/ 	.short	0x0101


	//----- nvinfo : EIATTR_EXIT_INSTR_OFFSETS
	.align		4
        /*0044*/ 	.byte	0x04, 0x1c
        /*0046*/ 	.short	(.L_1369 - .L_1368)


	//   ....[0]....
.L_1368:
        /*0048*/ 	.word	0x00000060


	//   ....[1]....
        /*004c*/ 	.word	0x00000280


	//----- nvinfo : EIATTR_MAX_THREADS
	.align		4
.L_1369:
        /*0050*/ 	.byte	0x04, 0x05
        /*0052*/ 	.short	(.L_1371 - .L_1370)
.L_1370:
        /*0054*/ 	.word	0x00000040
        /*0058*/ 	.word	0x00000001
        /*005c*/ 	.word	0x00000001


	//----- nvinfo : EIATTR_CRS_STACK_SIZE
	.align		4
.L_1371:
        /*0060*/ 	.byte	0x04, 0x1e
        /*0062*/ 	.short	(.L_1373 - .L_1372)
.L_1372:
        /*0064*/ 	.word	0x00000000


	//----- nvinfo : EIATTR_CBANK_PARAM_SIZE
	.align		4
.L_1373:
        /*0068*/ 	.byte	0x03, 0x19
        /*006a*/ 	.short	0x0040


	//----- nvinfo : EIATTR_PARAM_CBANK
	.align		4
        /*006c*/ 	.byte	0x04, 0x0a
        /*006e*/ 	.short	(.L_1375 - .L_1374)
	.align		4
.L_1374:
        /*0070*/ 	.word	index@(.nv.constant0._ZN50_GLOBAL__N__f31458b2_17_RangeFactories_cu_38772b0829elementwise_kernel_with_indexIiZZZN2at6native17logspace_cuda_outERKN3c106ScalarES6_ldRNS1_6TensorEENKUlvE_clEvENKUlvE1_clEvEUllE_EEvT_T0_PN15function_traitsISD_E11result_typeE)
        /*0074*/ 	.short	0x0210
        /*0076*/ 	.short	0x0040


	//----- nvinfo : EIATTR_SW_WAR
	.align		4
.L_1375:
        /*0078*/ 	.byte	0x04, 0x36
        /*007a*/ 	.short	(.L_1377 - .L_1376)
.L_1376:
        /*007c*/ 	.word	0x00000008
.L_1377:


//--------------------- .nv.info._ZN50_GLOBAL__N__f31458b2_17_RangeFactories_cu_38772b0829elementwise_kernel_with_indexIlZZZN2at6native17logspace_cuda_outERKN3c106ScalarES6_ldRNS1_6TensorEENKUlvE_clEvENKUlvE0_clEvEUllE_EEvT_T0_PN15function_traitsISD_E11result_typeE --------------------------
	.section	.nv.info._ZN50_GLOBAL__N__f31458b2_17_RangeFactories_cu_38772b0829elementwise_kernel_with_indexIlZZZN2at6native17logspace_cuda_outERKN3c106ScalarES6_ldRNS1_6TensorEENKUlvE_clEvENKUlvE0_clEvEUllE_EEvT_T0_PN15function_traitsISD_E11result_typeE,"",@"SHT_CUDA_INFO"
	.sectionflags	@""
	.align	4


	//----- nvinfo : EIATTR_CUDA_API_VERSION
	.align		4
        /*0000*/ 	.byte	0x04, 0x37
        /*0002*/ 	.short	(.L_1379 - .L_1378)
.L_1378:
        /*0004*/ 	.word	0x00000082


	//----- nvinfo : EIATTR_KPARAM_INFO
	.align		4
.L_1379:
        /*0008*/ 	.byte	0x04, 0x17
        /*000a*/ 	.short	(.L_1381 - .L_1380)
.L_1380:
        /*000c*/ 	.word	0x00000000
        /*0010*/ 	.short	0x0002
        /*0012*/ 	.short	0x0030
        /*0014*/ 	.byte	0x00, 0xf0, 0x21, 0x00


	//----- nvinfo : EIATTR_KPARAM_INFO
	.align		4
.L_1381:
        /*0018*/ 	.byte	0x04, 0x17
        /*001a*/ 	.short	(.L_1383 - .L_1382)
.L_1382:
        /*001c*/ 	.word	0x00000000
        /*0020*/ 	.short	0x0001
        /*0022*/ 	.short	0x0008
        /*0024*/ 	.byte	0x00, 0xf0, 0xa1, 0x00


	//----- nvinfo : EIATTR_KPARAM_INFO
	.align		4
.L_1383:
        /*0028*/ 	.byte	0x04, 0x17
        /*002a*/ 	.short	(.L_1385 - .L_1384)
.L_1384:
        /*002c*/ 	.word	0x00000000
        /*0030*/ 	.short	0x0000
        /*0032*/ 	.short	0x0000
        /*0034*/ 	.byte	0x00, 0xf0, 0x21, 0x00


	//----- nvinfo : EIATTR_SPARSE_MMA_MASK
	.align		4
.L_1385:
        /*0038*/ 	.byte	0x03, 0x50
        /*003a*/ 	.short	0x0000


	//----- nvinfo : EIATTR_MAXREG_COUNT
	.align		4
        /*003c*/ 	.byte	0x03, 0x1b
        /*003e*/ 	.short	0x00ff


	//----- nvinfo : EIATTR_MERCURY_ISA_VERSION
	.align		4
        /*0040*/ 	.byte	0x03, 0x5f
        /*0042*/ 	.short	0x0101


	//----- nvinfo : EIATTR_EXIT_INSTR_OFFSETS
	.align		4
        /*0044*/ 	.byte	0x04, 0x1c
        /*0046*/ 	.short	(.L_1387 - .L_1386)


	//   ....[0]....
.L_1386:
        /*0048*/ 	.word	0x00000070


	//   ....[1]....
        /*004c*/ 	.word	0x00000270


	//----- nvinfo : EIATTR_MAX_THREADS
	.align		4
.L_1387:
        /*0050*/ 	.byte	0x04, 0x05
        /*0052*/ 	.short	(.L_1389 - .L_1388)
.L_1388:
        /*0054*/ 	.word	0x00000040
        /*0058*/ 	.word	0x00000001
        /*005c*/ 	.word	0x00000001


	//----- nvinfo : EIATTR_CRS_STACK_SIZE
	.align		4
.L_1389:
        /*0060*/ 	.byte	0x04, 0x1e
        /*0062*/ 	.short	(.L_1391 - .L_1390)
.L_1390:
        /*0064*/ 	.word	0x00000000


	//----- nvinfo : EIATTR_CBANK_PARAM_SIZE
	.align		4
.L_1391:
        /*0068*/ 	.byte	0x03, 0x19
        /*006a*/ 	.short	0x0038


	//----- nvinfo : EIATTR_PARAM_CBANK
	.align		4
        /*006c*/ 	.byte	0x04, 0x0a
        /*006e*/ 	.short	(.L_1393 - .L_1392)
	.align		4
.L_1392:
        /*0070*/ 	.word	index@(.nv.constant0._ZN50_GLOBAL__N__f31458b2_17_RangeFactories_cu_38772b0829elementwise_kernel_with_indexIlZZZN2at6native17logspace_cuda_outERKN3c106ScalarES6_ldRNS1_6TensorEENKUlvE_clEvENKUlvE0_clEvEUllE_EEvT_T0_PN15function_traitsISD_E11result_typeE)
        /*0074*/ 	.short	0x0210
        /*0076*/ 	.short	0x0038


	//----- nvinfo : EIATTR_SW_WAR
	.align		4
.L_1393:
        /*0078*/ 	.byte	0x04, 0x36
        /*007a*/ 	.short	(.L_1395 - .L_1394)
.L_1394:
        /*007c*/ 	.word	0x00000008
.L_1395:


//--------------------- .nv.info._ZN50_GLOBAL__N__f31458b2_17_RangeFactories_cu_38772b0829elementwise_kernel_with_indexIiZZZN2at6native17logspace_cuda_outERKN3c106ScalarES6_ldRNS1_6TensorEENKUlvE_clEvENKUlvE0_clEvEUllE_EEvT_T0_PN15function_traitsISD_E11result_typeE --------------------------
	.section	.nv.info._ZN50_GLOBAL__N__f31458b2_17_RangeFactories_cu_38772b0829elementwise_kernel_with_indexIiZZZN2at6native17logspace_cuda_outERKN3c106ScalarES6_ldRNS1_6TensorEENKUlvE_clEvENKUlvE0_clEvEUllE_EEvT_T0_PN15function_traitsISD_E11result_typeE,"",@"SHT_CUDA_INFO"
	.sectionflags	@""
	.align	4


	//----- nvinfo : EIATTR_CUDA_API_VERSION
	.align		4
        /*0000*/ 	.byte	0x04, 0x37
        /*0002*/ 	.short	(.L_1397 - .L_1396)
.L_1396:
        /*0004*/ 	.word	0x00000082


	//----- nvinfo : EIATTR_KPARAM_INFO
	.align		4
.L_1397:
        /*0008*/ 	.byte	0x04, 0x17
        /*000a*/ 	.short	(.L_1399 - .L_1398)
.L_1398:
        /*000c*/ 	.word	0x00000000
        /*0010*/ 	.short	0x0002
        /*0012*/ 	.short	0x0030
        /*0014*/ 	.byte	0x00, 0xf0, 0x21, 0x00


	//----- nvinfo : EIATTR_KPARAM_INFO
	.align		4
.L_1399:
        /*0018*/ 	.byte	0x04, 0x17
        /*001a*/ 	.short	(.L_1401 - .L_1400)
.L_1400:
        /*001c*/ 	.word	0x00000000
        /*0020*/ 	.short	0x0001
        /*0022*/ 	.short	0x0008
        /*0024*/ 	.byte	0x00, 0xf0, 0xa1, 0x00


	//----- nvinfo : EIATTR_KPARAM_INFO
	.align		4
.L_1401:
        /*0028*/ 	.byte	0x04, 0x17
        /*002a*/ 	.short	(.L_1403 - .L_1402)
.L_1402:
        /*002c*/ 	.word	0x00000000
        /*0030*/ 	.short	0x0000
        /*0032*/ 	.short	0x0000
        /*0034*/ 	.byte	0x00, 0xf0, 0x11, 0x00


	//----- nvinfo : EIATTR_SPARSE_MMA_MASK
	.align		4
.L_1403:
        /*0038*/ 	.byte	0x03, 0x50
        /*003a*/ 	.short	0x0000


	//----- nvinfo : EIATTR_MAXREG_COUNT
	.align		4
        /*003c*/ 	.byte	0x03, 0x1b
        /*003e*/ 	.short	0x00ff


	//----- nvinfo : EIATTR_MERCURY_ISA_VERSION
	.align		4
        /*0040*/ 	.byte	0x03, 0x5f
        /*0042*/ 	.short	0x0101


	//----- nvinfo : EIATTR_EXIT_INSTR_OFFSETS
	.align		4
        /*0044*/ 	.byte	0x04, 0x1c
        /*0046*/ 	.short	(.L_1405 - .L_1404)


	//   ....[0]....
.L_1404:
        /*0048*/ 	.word	0x00000060


	//   ....[1]....
        /*004c*/ 	.word	0x00000280


	//----- nvinfo : EIATTR_MAX_THREADS
	.align		4
.L_1405:
        /*0050*/ 	.byte	0x04, 0x05
        /*0052*/ 	.short	(.L_1407 - .L_1406)
.L_1406:
        /*0054*/ 	.word	0x00000040
        /*0058*/ 	.word	0x00000001
        /*005c*/ 	.word	0x00000001


	//----- nvinfo : EIATTR_CRS_STACK_SIZE
	.align		4
.L_1407:
        /*0060*/ 	.byte	0x04, 0x1e
        /*0062*/ 	.short	(.L_1409 - .L_1408)
.L_1408:
        /*0064*/ 	.word	0x00000000


	//----- nvinfo : EIATTR_CBANK_PARAM_SIZE
	.align		4
.L_1409:
        /*0068*/ 	.byte	0x03, 0x19
        /*006a*/ 	.short	0x0038


	//----- nvinfo : EIATTR_PARAM_CBANK
	.align		4
        /*006c*/ 	.byte	0x04, 0x0a
        /*006e*/ 	.short	(.L_1411 - .L_1410)
	.align		4
.L_1410:
        /*0070*/ 	.word	index@(.nv.constant0._ZN50_GLOBAL__N__f31458b2_17_RangeFactories_cu_38772b0829elementwise_kernel_with_indexIiZZZN2at6native17logspace_cuda_outERKN3c106ScalarES6_ldRNS1_6TensorEENKUlvE_clEvENKUlvE0_clEvEUllE_EEvT_T0_PN15function_traitsISD_E11result_typeE)
        /*0074*/ 	.short	0x0210
        /*0076*/ 	.short	0x0038


	//----- nvinfo : EIATTR_SW_WAR
	.align		4
.L_1411:
        /*0078*/ 	.byte	0x04, 0x36
        /*007a*/ 	.short	(.L_1413 - .L_1412)
.L_1412:
        /*007c*/ 	.word	0x00000008
.L_1413:


//--------------------- .nv.info._ZN50_GLOBAL__N__f31458b2_17_RangeFactories_cu_38772b0829elementwise_kernel_with_indexIlZZZN2at6native17logspace_cuda_outERKN3c106ScalarES6_ldRNS1_6TensorEENKUlvE_clEvENKUlvE_clEvEUllE_EEvT_T0_PN15function_traitsISD_E11result_typeE --------------------------
	.section	.nv.info._ZN50_GLOBAL__N__f31458b2_17_RangeFactories_cu_38772b0829elementwise_kernel_with_indexIlZZZN2at6native17logspace_cuda_outERKN3c106ScalarES6_ldRNS1_6TensorEENKUlvE_clEvENKUlvE_clEvEUllE_EEvT_T0_PN15function_traitsISD_E11result_typeE,"",@"SHT_CUDA_INFO"
	.sectionflags	@""
	.align	4


	//----- nvinfo : EIATTR_CUDA_API_VERSION
	.align		4
        /*0000*/ 	.byte	0x04, 0x37
        /*0002*/ 	.short	(.L_1415 - .L_1414)
.L_1414:
        /*0004*/ 	.word	0x00000082


	//----- nvinfo : EIATTR_KPARAM_INFO
	.align		4
.L_1415:
        /*0008*/ 	.byte	0x04, 0x17
        /*000a*/ 	.short	(.L_1417 - .L_1416)
.L_1416:
        /*000c*/ 	.word	0x00000000
        /*0010*/ 	.short	0x0002
        /*0012*/ 	.short	0x0030
        /*0014*/ 	.byte	0x00, 0xf0, 0x21, 0x00


	//----- nvinfo : EIATTR_KPARAM_INFO
	.align		4
.L_1417:
        /*0018*/ 	.byte	0x04, 0x17
        /*001a*/ 	.short	(.L_1419 - .L_1418)
.L_1418:
        /*001c*/ 	.word	0x00000000
        /*0020*/ 	.short	0x0001
        /*0022*/ 	.short	0x0008
        /*0024*/ 	.byte	0x00, 0xf0, 0xa1, 0x00


	//----- nvinfo : EIATTR_KPARAM_INFO
	.align		4
.L_1419:
        /*0028*/ 	.byte	0x04, 0x17
        /*002a*/ 	.short	(.L_1421 - .L_1420)
.L_1420:
        /*002c*/ 	.word	0x00000000
        /*0030*/ 	.short	0x0000
        /*0032*/ 	.short	0x0000
        /*0034*/ 	.byte	0x00, 0xf0, 0x21, 0x00


	//----- nvinfo : EIATTR_SPARSE_MMA_MASK
	.align		4
.L_1421:
        /*0038*/ 	.byte	0x03, 0x50
        /*003a*/ 	.short	0x0000


	//----- nvinfo : EIATTR_MAXREG_COUNT
	.align		4
        /*003c*/ 	.byte	0x03, 0x1b
        /*003e*/ 	.short	0x00ff


	//----- nvinfo : EIATTR_MERCURY_ISA_VERSION
	.align		4
        /*0040*/ 	.byte	0x03, 0x5f
        /*0042*/ 	.short	0x0101


	//----- nvinfo : EIATTR_EXIT_INSTR_OFFSETS
	.align		4
        /*0044*/ 	.byte	0x04, 0x1c
        /*0046*/ 	.short	(.L_1423 - .L_1422)


	//   ....[0]....
.L_1422:
        /*0048*/ 	.word	0x00000070


	//   ....[1]....
        /*004c*/ 	.word	0x00000270


	//----- nvinfo : EIATTR_MAX_THREADS
	.align		4
.L_1423:
        /*0050*/ 	.byte	0x04, 0x05
        /*0052*/ 	.short	(.L_1425 - .L_1424)
.L_1424:
        /*0054*/ 	.word	0x00000040
        /*0058*/ 	.word	0x00000001
        /*005c*/ 	.word	0x00000001


	//----- nvinfo : EIATTR_CRS_STACK_SIZE
	.align		4
.L_1425:
        /*0060*/ 	.byte	0x04, 0x1e
        /*0062*/ 	.short	(.L_1427 - .L_1426)
.L_1426:
        /*0064*/ 	.word	0x00000000


	//----- nvinfo : EIATTR_CBANK_PARAM_SIZE
	.align		4
.L_1427:
        /*0068*/ 	.byte	0x03, 0x19
        /*006a*/ 	.short	0x0038


	//----- nvinfo : EIATTR_PARAM_CBANK
	.align		4
        /*006c*/ 	.byte	0x04, 0x0a
        /*006e*/ 	.short	(.L_1429 - .L_1428)
	.align		4
.L_1428:
        /*0070*/ 	.word	index@(.nv.constant0._ZN50_GLOBAL__N__f31458b2_17_RangeFactories_cu_38772b0829elementwise_kernel_with_indexIlZZZN2at6native17logspace_cuda_outERKN3c106ScalarES6_ldRNS1_6TensorEENKUlvE_clEvENKUlvE_clEvEUllE_EEvT_T0_PN15function_traitsISD_E11result_typeE)
        /*0074*/ 	.short	0x0210
        /*0076*/ 	.short	0x0038


	//----- nvinfo : EIATTR_SW_WAR
	.align		4
.L_1429:
        /*0078*/ 	.byte	0x04, 0x36
        /*007a*/ 	.short	(.L_1431 - .L_1430)
.L_1430:
        /*007c*/ 	.word	0x00000008
.L_1431:


//--------------------- .nv.info._ZN50_GLOBAL__N__f31458b2_17_RangeFactories_cu_38772b0829elementwise_kernel_with_indexIiZZZN2at6native17logspace_cuda_outERKN3c106ScalarES6_ldRNS1_6TensorEENKUlvE_clEvENKUlvE_clEvEUllE_EEvT_T0_PN15function_traitsISD_E11result_typeE --------------------------
	.section	.nv.info._ZN50_GLOBAL__N__f31458b2_17_RangeFactories_cu_38772b0829elementwise_kernel_with_indexIiZZZN2at6native17logspace_cuda_outERKN3c106ScalarES6_ldRNS1_6TensorEENKUlvE_clEvENKUlvE_clEvEUllE_EEvT_T0_PN15function_traitsISD_E11result_typeE,"",@"SHT_CUDA_INFO"
	.sectionflags	@""
	.align	4


	//----- nvinfo : EIATTR_CUDA_API_VERSION
	.align		4
        /*0000*/ 	.byte	0x04, 0x37
        /*0002*/ 	.short	(.L_1433 - .L_1432)
.L_1432:
        /*0004*/ 	.word	0x00000082


	//----- nvinfo : EIATTR_KPARAM_INFO
	.align		4
.L_1433:
        /*0008*/ 	.byte	0x04, 0x17
        /*000a*/ 	.short	(.L_1435 - .L_1434)
.L_1434:
        /*000c*/ 	.word	0x00000000
        /*0010*/ 	.short	0x0002
        /*0012*/ 	.short	0x0030
        /*0014*/ 	.byte	0x00, 0xf0, 0x21, 0x00


	//----- nvinfo : EIATTR_KPARAM_INFO
	.align		4
.L_1435:
        /*0018*/ 	.byte	0x04, 0x17
        /*001a*/ 	.short	(.L_1437 - .L_1436)
.L_1436:
        /*001c*/ 	.word	0x00000000
        /*0020*/ 	.short	0x0001
        /*0022*/ 	.short	0x0008
        /*0024*/ 	.byte	0x00, 0xf0, 0xa1, 0x00


	//----- nvinfo : EIATTR_KPARAM_INFO
	.align		4
.L_1437:
        /*0028*/ 	.byte	0x04, 0x17
        /*002a*/ 	.short	(.L_1439 - .L_1438)
.L_1438:
        /*002c*/ 	.word	0x00000000
        /*0030*/ 	.short	0x0000
        /*0032*/ 	.short	0x0000
        /*0034*/ 	.byte	0x00, 0xf0, 0x11, 0x00


	//----- nvinfo : EIATTR_SPARSE_MMA_MASK
	.align		4
.L_1439:
        /*0038*/ 	.byte	0x03, 0x50
        /*003a*/ 	.short	0x0000


	//----- nvinfo : EIATTR_MAXREG_COUNT
	.align		4
        /*003c*/ 	.byte	0x03, 0x1b
        /*003e*/ 	.short	0x00ff


	//----- nvinfo : EIATTR_MERCURY_ISA_VERSION
	.align		4
        /*0040*/ 	.byte	0x03, 0x5f
        /*0042*/ 	.short	0x0101


	//----- nvinfo : EIATTR_EXIT_INSTR_OFFSETS
	.align		4
        /*0044*/ 	.byte	0x04, 0x1c
        /*0046*/ 	.short	(.L_1441 - .L_1440)


	//   ....[0]....
.L_1440:
        /*0048*/ 	.word	0x00000060


	//   ....[1]....
        /*004c*/ 	.word	0x00000280


	//----- nvinfo : EIATTR_MAX_THREADS
	.align		4
.L_1441:
        /*0050*/ 	.byte	0x04, 0x05
        /*0052*/ 	.short	(.L_1443 - .L_1442)
.L_1442:
        /*0054*/ 	.word	0x00000040
        /*0058*/ 	.word	0x00000001
        /*005c*/ 	.word	0x00000001


	//----- nvinfo : EIATTR_CRS_STACK_SIZE
	.align		4
.L_1443:
        /*0060*/ 	.byte	0x04, 0x1e
        /*0062*/ 	.short	(.L_1445 - .L_1444)
.L_1444:
        /*0064*/ 	.word	0x00000000


	//----- nvinfo : EIATTR_CBANK_PARAM_SIZE
	.align		4
.L_1445:
        /*0068*/ 	.byte	0x03, 0x19
        /*006a*/ 	.short	0x0038


	//----- nvinfo : EIATTR_PARAM_CBANK
	.align		4
        /*006c*/ 	.byte	0x04, 0x0a
        /*006e*/ 	.short	(.L_1447 - .L_1446)
	.align		4
.L_1446:
        /*0070*/ 	.word	index@(.nv.constant0._ZN50_GLOBAL__N__f31458b2_17_RangeFactories_cu_38772b0829elementwise_kernel_with_indexIiZZZN2at6native17logspace_cuda_outERKN3c106ScalarES6_ldRNS1_6TensorEENKUlvE_clEvENKUlvE_clEvEUllE_EEvT_T0_PN15function_traitsISD_E11result_typeE)
        /*0074*/ 	.short	0x0210
        /*0076*/ 	.short	0x0038


	//----- nvinfo : EIATTR_SW_WAR
	.align		4
.L_1447:
        /*0078*/ 	.byte	0x04, 0x36
        /*007a*/ 	.short	(.L_1449 - .L_1448)
.L_1448:
        /*007c*/ 	.word	0x00000008
.L_1449:


//--------------------- .nv.info._ZN50_GLOBAL__N__f31458b2_17_RangeFactories_cu_38772b0829elementwise_kernel_with_indexIlZZZN2at6native17linspace_cuda_outERKN3c106ScalarES6_lRNS1_6TensorEENKUlvE0_clEvENKUlvE4_clEvEUllE_EEvT_T0_PN15function_traitsISD_E11result_typeE --------------------------
	.section	.nv.info._ZN50_GLOBAL__N__f31458b2_17_RangeFactories_cu_38772b0829elementwise_kernel_with_indexIlZZZN2at6native17linspace_cuda_outERKN3c106ScalarES6_lRNS1_6TensorEENKUlvE0_clEvENKUlvE4_clEvEUllE_EEvT_T0_PN15function_traitsISD_E11result_typeE,"",@"SHT_CUDA_INFO"
	.sectionflags	@""
	.align	4


	//----- nvinfo : EIATTR_CUDA_API_VERSION
	.align		4
        /*0000*/ 	.byte	0x04, 0x37
        /*0002*/ 	.short	(.L_1451 - .L_1450)
.L_1450:
        /*0004*/ 	.word	0x00000082


	//----- nvinfo : EIATTR_KPARAM_INFO
	.align		4
.L_1451:
        /*0008*/ 	.byte	0x04, 0x17
        /*000a*/ 	.short	(.L_1453 - .L_1452)
.L_1452:
        /*000c*/ 	.word	0x00000000
        /*0010*/ 	.short	0x0002
        /*0012*/ 	.short	0x0030
        /*0014*/ 	.byte	0x00, 0xf0, 0x21, 0x00


	//----- nvinfo : EIATTR_KPARAM_INFO
	.align		4
.L_1453:
        /*0018*/ 	.byte	0x04, 0x17
        /*001a*/ 	.short	(.L_1455 - .L_1454)
.L_1454:
        /*001c*/ 	.word	0x00000000
        /*0020*/ 	.short	0x0001
        /*0022*/ 	.short	0x0008
        /*0024*/ 	.byte	0x00, 0xf0, 0xa1, 0x00


	//----- nvinfo : EIATTR_KPARAM_INFO
	.align		4
.L_1455:
        /*0028*/ 	.byte	0x04, 0x17
        /*002a*/ 	.short	(.L_1457 - .L_1456)
.L_1456:
        /*002c*/ 	.word	0x00000000
        /*0030*/ 	.short	0x0000
        /*0032*/ 	.short	0x0000
        /*0034*/ 	.byte	0x00, 0xf0, 0x21, 0x00


	//----- nvinfo : EIATTR_SPARSE_MMA_MASK
	.align		4
.L_1457:
        /*0038*/ 	.byte	0x03, 0x50
        /*003a*/ 	.short	0x0000


	//----- nvinfo : EIATTR_MAXREG_COUNT
	.align		4
        /*003c*/ 	.byte	0x03, 0x1b
        /*003e*/ 	.short	0x00ff


	//----- nvinfo : EIATTR_MERCURY_ISA_VERSION
	.align		4
        /*0040*/ 	.byte	0x03, 0x5f
        /*0042*/ 	.short	0x0101


	//----- nvinfo : EIATTR_EXIT_INSTR_OFFSETS
	.align		4
        /*0044*/ 	.byte	0x04, 0x1c
        /*0046*/ 	.short	(.L_1459 - .L_1458)


	//   ....[0]....
.L_1458:
        /*0048*/ 	.word	0x00000070


	//   ....[1]....
        /*004c*/ 	.word	0x000002f0


	//----- nvinfo : EIATTR_MAX_THREADS
	.align		4
.L_1459:
        /*0050*/ 	.byte	0x04, 0x05
        /*0052*/ 	.short	(.L_1461 - .L_1460)
.L_1460:
        /*0054*/ 	.word	0x00000040
        /*0058*/ 	.word	0x00000001
        /*005c*/ 	.word	0x00000001


	//----- nvinfo : EIATTR_CRS_STACK_SIZE
	.align		4
.L_1461:
        /*0060*/ 	.byte	0x04, 0x1e
        /*0062*/ 	.short	(.L_1463 - .L_1462)
.L_1462:
        /*0064*/ 	.word	0x00000000


	//----- nvinfo : EIATTR_CBANK_PARAM_SIZE
	.align		4
.L_1463:
        /*0068*/ 	.byte	0x03, 0x19
        /*006a*/ 	.short	0x0038


	//----- nvinfo : EIATTR_PARAM_CBANK
	.align		4
        /*006c*/ 	.byte	0x04, 0x0a
        /*006e*/ 	.short	(.L_1465 - .L_1464)
	.align		4
.L_1464:
        /*0070*/ 	.word	index@(.nv.constant0._ZN50_GLOBAL__N__f31458b2_17_RangeFactories_cu_38772b0829elementwise_kernel_with_indexIlZZZN2at6native17linspace_cuda_outERKN3c106ScalarES6_lRNS1_6TensorEENKUlvE0_clEvENKUlvE4_clEvEUllE_EEvT_T0_PN15function_traitsISD_E11result_typeE)
        /*0074*/ 	.short	0x0210
        /*0076*/ 	.short	0x0038


	//----- nvinfo : EIATTR_SW_WAR
	.align		4
.L_1465:
        /*0078*/ 	.byte	0x04, 0x36
        /*007a*/ 	.short	(.L_1467 - .L_1466)
.L_1466:
        /*007c*/ 	.word	0x00000008
.L_1467:


//--------------------- .nv.info._ZN50_GLOBAL__N__f31458b2_17_RangeFactories_cu_38772b0829elementwise_kernel_with_indexIiZZZN2at6native17linspace_cuda_outERKN3c106ScalarES6_lRNS1_6TensorEENKUlvE0_clEvENKUlvE4_clEvEUllE_EEvT_T0_PN15function_traitsISD_E11result_typeE --------------------------
	.section	.nv.info._ZN50_GLOBAL__N__f31458b2_17_RangeFactories_cu_38772b0829elementwise_kernel_with_indexIiZZZN2at6native17linspace_cuda_outERKN3c106ScalarES6_lRNS1_6TensorEENKUlvE0_clEvENKUlvE4_clEvEUllE_EEvT_T0_PN15function_traitsISD_E11result_typeE,"",@"SHT_CUDA_INFO"
	.sectionflags	@""
	.align	4


	//----- nvinfo : EIATTR_CUDA_API_VERSION
	.align		4
        /*0000*/ 	.byte	0x04, 0x37
        /*0002*/ 	.short	(.L_1469 - .L_1468)
.L_1468:
        /*0004*/ 	.word	0x00000082


	//----- nvinfo : EIATTR_KPARAM_INFO
	.align		4
.L_1469:
        /*0008*/ 	.byte	0x04, 0x17
        /*000a*/ 	.short	(.L_1471 - .L_1470)
.L_1470:
        /*000c*/ 	.word	0x00000000
        /*0010*/ 	.short	0x0002
        /*0012*/ 	.short	0x0030
        /*0014*/ 	.byte	0x00, 0xf0, 0x21, 0x00


	//----- nvinfo : EIATTR_KPARAM_INFO
	.align		4
.L_1471:
        /*0018*/ 	.byte	0x04, 0x17
        /*001a*/ 	.short	(.L_1473 - .L_1472)
.L_1472:
        /*001c*/ 	.word	0x00000000
        /*0020*/ 	.short	0x0001
        /*0022*/ 	.short	0x0008
        /*0024*/ 	.byte	0x00, 0xf0, 0xa1, 0x00


	//----- nvinfo : EIATTR_KPARAM_INFO
	.align		4
.L_1473:
        /*0028*/ 	.byte	0x04, 0x17
        /*002a*/ 	.short	(.L_1475 - .L_1474)
.L_1474:
        /*002c*/ 	.word	0x00000000
        /*0030*/ 	.short	0x0000
        /*0032*/ 	.short	0x0000
        /*0034*/ 	.byte	0x00, 0xf0, 0x11, 0x00


	//----- nvinfo : EIATTR_SPARSE_MMA_MASK
	.align		4
.L_1475:
        /*0038*/ 	.byte	0x03, 0x50
        /*003a*/ 	.short	0x0000


	//----- nvinfo : EIATTR_MAXREG_COUNT
	.align		4
        /*003c*/ 	.byte	0x03, 0x1b
        /*003e*/ 	.short	0x00ff


	//----- nvinfo : EIATTR_MERCURY_ISA_VERSION
	.align		4
        /*0040*/ 	.byte	0x03, 0x5f
        /*0042*/ 	.short	0x0101


	//----- nvinfo : EIATTR_EXIT_INSTR_OFFSETS
	.align		4
        /*0044*/ 	.byte	0x04, 0x1c
        /*0046*/ 	.short	(.L_1477 - .L_1476)


	//   ....[0]....
.L_1476:
        /*0048*/ 	.word	0x00000060


	//   ....[1]....
        /*004c*/ 	.word	0x00000300


	//----- nvinfo : EIATTR_MAX_THREADS
	.align		4
.L_1477:
        /*0050*/ 	.byte	0x04, 0x05
        /*0052*/ 	.short	(.L_1479 - .L_1478)
.L_1478:
        /*0054*/ 	.word	0x00000040
        /*0058*/ 	.word	0x00000001
        /*005c*/ 	.word	0x00000001


	//----- nvinfo : EIATTR_CRS_STACK_SIZE
	.align		4
.L_1479:
        /*0060*/ 	.byte	0x04, 0x1e
        /*0062*/ 	.short	(.L_1481 - .L_1480)
.L_1480:
        /*0064*/ 	.word	0x00000000


	//----- nvinfo : EIATTR_CBANK_PARAM_SIZE
	.align		4
.L_1481:
        /*0068*/ 	.byte	0x03, 0x19
        /*006a*/ 	.short	0x0038


	//----- nvinfo : EIATTR_PARAM_CBANK
	.align		4
        /*006c*/ 	.byte	0x04, 0x0a
        /*006e*/ 	.short	(.L_1483 - .L_1482)
	.align		4
.L_1482:
        /*0070*/ 	.word	index@(.nv.constant0._ZN50_GLOBAL__N__f31458b2_17_RangeFactories_cu_38772b0829elementwise_kernel_with_indexIiZZZN2at6native17linspace_cuda_outERKN3c106ScalarES6_lRNS1_6TensorEENKUlvE0_clEvENKUlvE4_clEvEUllE_EEvT_T0_PN15function_traitsISD_E11result_typeE)
        /*0074*/ 	.short	0x0210
        /*0076*/ 	.short	0x0038


	//----- nvinfo : EIATTR_SW_WAR
	.align		4
.L_1483:
        /*0078*/ 	.byte	0x04, 0x36
        /*007a*/ 	.short	(.L_1485 - .L_1484)
.L_1484:
        /*007c*/ 	.word	0x00000008
.L_1485:


//--------------------- .nv.info._ZN50_GLOBAL__N__f31458b2_17_RangeFactories_cu_38772b0829elementwise_kernel_with_indexIlZZZN2at6native17linspace_cuda_outERKN3c106ScalarES6_lRNS1_6TensorEENKUlvE0_clEvENKUlvE3_clEvEUllE_EEvT_T0_PN15function_traitsISD_E11result_typeE --------------------------
	.section	.nv.info._ZN50_GLOBAL__N__f31458b2_17_RangeFactories_cu_38772b0829elementwise_kernel_with_indexIlZZZN2at6native17linspace_cuda_outERKN3c106ScalarES6_lRNS1_6TensorEENKUlvE0_clEvENKUlvE3_clEvEUllE_EEvT_T0_PN15function_traitsISD_E11result_typeE,"",@"SHT_CUDA_INFO"
	.sectionflags	@""
	.align	4


	//----- nvinfo : EIATTR_CUDA_API_VERSION
	.align		4
        /*0000*/ 	.byte	0x04, 0x37
        /*0002*/ 	.short	(.L_1487 - .L_1486)
.L_1486:
        /*0004*/ 	.word	0x00000082


	//----- nvinfo : EIATTR_KPARAM_INFO
	.align		4
.L_1487:
        /*0008*/ 	.byte	0x04, 0x17
        /*000a*/ 	.short	(.L_1489 - .L_1488)
.L_1488:
        /*000c*/ 	.word	0x00000000
        /*0010*/ 	.short	0x0002
        /*0012*/ 	.short	0x0030
        /*0014*/ 	.byte	0x00, 0xf0, 0x21, 0x00


	//----- nvinfo : EIATTR_KPARAM_INFO
	.align		4
.L_1489:
        /*0018*/ 	.byte	0x04, 0x17
        /*001a*/ 	.short	(.L_1491 - .L_1490)
.L_1490:
        /*001c*/ 	.word	0x00000000
        /*0020*/ 	.short	0x0001
        /*0022*/ 	.short	0x0008
        /*0024*/ 	.byte	0x00, 0xf0, 0xa1, 0x00


	//----- nvinfo : EIATTR_KPARAM_INFO
	.align		4
.L_1491:
        /*0028*/ 	.byte	0x04, 0x17
        /*002a*/ 	.short	(.L_1493 - .L_1492)
.L_1492:
        /*002c*/ 	.word	0x00000000
        /*0030*/ 	.short	0x0000
        /*0032*/ 	.short	0x0000
        /*0034*/ 	.byte	0x00, 0xf0, 0x21, 0x00


	//----- nvinfo : EIATTR_SPARSE_MMA_MASK
	.align		4
.L_1493:
        /*0038*/ 	.byte	0x03, 0x50
        /*003a*/ 	.short	0x0000


	//----- nvinfo : EIATTR_MAXREG_COUNT
	.align		4
        /*003c*/ 	.byte	0x03, 0x1b
        /*003e*/ 	.short	0x00ff


	//----- nvinfo : EIATTR_MERCURY_ISA_VERSION
	.align		4
        /*0040*/ 	.byte	0x03, 0x5f
        /*0042*/ 	.short	0x0101


	//----- nvinfo : EIATTR_EXIT_INSTR_OFFSETS
	.align		4
        /*0044*/ 	.byte	0x04, 0x1c
        /*0046*/ 	.short	(.L_1495 - .L_1494)


	//   ....[0]....
.L_1494:
        /*0048*/ 	.word	0x00000070


	//   ....[1]....
        /*004c*/ 	.word	0x00000300


	//----- nvinfo : EIATTR_MAX_THREADS
	.align		4
.L_1495:
        /*0050*/ 	.byte	0x04, 0x05
        /*0052*/ 	.short	(.L_1497 - .L_1496)
.L_1496:
        /*0054*/ 	.word	0x00000040
        /*0058*/ 	.word	0x00000001
        /*005c*/ 	.word	0x00000001


	//----- nvinfo : EIATTR_CRS_STACK_SIZE
	.align		4
.L_1497:
        /*0060*/ 	.byte	0x04, 0x1e
        /*0062*/ 	.short	(.L_1499 - .L_1498)
.L_1498:
        /*0064*/ 	.word	0x00000000


	//----- nvinfo : EIATTR_CBANK_PARAM_SIZE
	.align		4
.L_1499:
        /*0068*/ 	.byte	0x03, 0x19
        /*006a*/ 	.short	0x0038


	//----- nvinfo : EIATTR_PARAM_CBANK
	.align		4
        /*006c*/ 	.byte	0x04, 0x0a
        /*006e*/ 	.short	(.L_1501 - .L_1500)
	.align		4
.L_1500:
        /*0070*/ 	.word	index@(.nv.constant0._ZN50_GLOBAL__N__f31458b2_17_RangeFactories_cu_38772b0829elementwise_kernel_with_indexIlZZZN2at6native17linspace_cuda_outERKN3c106ScalarES6_lRNS1_6TensorEENKUlvE0_clEvENKUlvE3_clEvEUllE_EEvT_T0_PN15function_traitsISD_E11result_typeE)
        /*0074*/ 	.short	0x0210
        /*0076*/ 	.short	0x0038


	//----- nvinfo : EIATTR_SW_WAR
	.align		4
.L_1501:
        /*0078*/ 	.byte	0x04, 0x36
        /*007a*/ 	.short	(.L_1503 - .L_1502)
.L_1502:
        /*007c*/ 	.word	0x00000008
.L_1503:


//--------------------- .nv.info._ZN50_GLOBAL__N__f31458b2_17_RangeFactories_cu_38772b0829elementwise_kernel_with_indexIiZZZN2at6native17linspace_cuda_outERKN3c106ScalarES6_lRNS1_6TensorEENKUlvE0_clEvENKUlvE3_clEvEUllE_EEvT_T0_PN15function_traitsISD_E11result_typeE --------------------------
	.section	.nv.info._ZN50_GLOBAL__N__f31458b2_17_RangeFactories_cu_38772b0829elementwise_kernel_with_indexIiZZZN2at6native17linspace_cuda_outERKN3c106ScalarES6_lRNS1_6TensorEENKUlvE0_clEvENKUlvE3_clEvEUllE_EEvT_T0_PN15function_traitsISD_E11result_typeE,"",@"SHT_CUDA_INFO"
	.sectionflags	@""
	.align	4


	//----- nvinfo : EIATTR_CUDA_API_VERSION
	.align		4
        /*0000*/ 	.byte	0x04, 0x37
        /*0002*/ 	.short	(.L_1505 - .L_1504)
.L_1504:
        /*0004*/ 	.word	0x00000082


	//----- nvinfo : EIATTR_KPARAM_INFO
	.align		4
.L_1505:
        /*0008*/ 	.byte	0x04, 0x17
        /*000a*/ 	.short	(.L_1507 - .L_1506)
.L_1506:
        /*000c*/ 	.word	0x00000000
        /*0010*/ 	.short	0x0002
        /*0012*/ 	.short	0x0030
        /*0014*/ 	.byte	0x00, 0xf0, 0x21, 0x00


	//----- nvinfo : EIATTR_KPARAM_INFO
	.align		4
.L_1507:
        /*0018*/ 	.byte	0x04, 0x17
        /*001a*/ 	.short	(.L_1509 - .L_1508)
.L_1508:
        /*001c*/ 	.word	0x00000000
        /*0020*/ 	.short	0x0001
        /*0022*/ 	.short	0x0008
        /*0024*/ 	.byte	0x00, 0xf0, 0xa1, 0x00


	//----- nvinfo : EIATTR_KPARAM_INFO
	.align		4
.L_1509:
        /*0028*/ 	.byte	0x04, 0x17
        /*002a*/ 	.short	(.L_1511 - .L_1510)
.L_1510:
        /*002c*/ 	.word	0x00000000
        /*0030*/ 	.short	0x0000
        /*0032*/ 	.short	0x0000
        /*0034*/ 	.byte	0x00, 0xf0, 0x11, 0x00


	//----- nvinfo : EIATTR_SPARSE_MMA_MASK
	.align		4
.L_1511:
        /*0038*/ 	.byte	0x03, 0x50
        /*003a*/ 	.short	0x0000


	//----- nvinfo : EIATTR_MAXREG_COUNT
	.align		4
        /*003c*/ 	.byte	0x03, 0x1b
        /*003e*/ 	.short	0x00ff


	//----- nvinfo : EIATTR_MERCURY_ISA_VERSION
	.align		4
        /*0040*/ 	.byte	0x03, 0x5f
        /*0042*/ 	.short	0x0101


	//----- nvinfo : EIATTR_EXIT_INSTR_OFFSETS
	.align		4
        /*0044*/ 	.byte	0x04, 0x1c
        /*0046*/ 	.short	(.L_1513 - .L_1512)


	//   ....[0]....
.L_1512:
        /*0048*/ 	.word	0x00000060


	//   ....[1]....
        /*004c*/ 	.word	0x00000310


	//----- nvinfo : EIATTR_MAX_THREADS
	.align		4
.L_1513:
        /*0050*/ 	.byte	0x04, 0x05
        /*0052*/ 	.short	(.L_1515 - .L_1514)
.L_1514:
        /*0054*/ 	.word	0x00000040
        /*0058*/ 	.word	0x00000001
        /*005c*/ 	.word	0x00000001


	//----- nvinfo : EIATTR_CRS_STACK_SIZE
	.align		4
.L_1515:
        /*0060*/ 	.byte	0x04, 0x1e
        /*0062*/ 	.short	(.L_1517 - .L_1516)
.L_1516:
        /*0064*/ 	.word	0x00000000


	//----- nvinfo : EIATTR_CBANK_PARAM_SIZE
	.align		4
.L_1517:
        /*0068*/ 	.byte	0x03, 0x19
        /*006a*/ 	.short	0x0038


	//----- nvinfo : EIATTR_PARAM_CBANK
	.align		4
        /*006c*/ 	.byte	0x04, 0x0a
        /*006e*/ 	.short	(.L_1519 - .L_1518)
	.align		4
.L_1518:
        /*0070*/ 	.word	index@(.nv.constant0._ZN50_GLOBAL__N__f31458b2_17_RangeFactories_cu_38772b0829elementwise_kernel_with_indexIiZZZN2at6native17linspace_cuda_outERKN3c106ScalarES6_lRNS1_6TensorEENKUlvE0_clEvENKUlvE3_clEvEUllE_EEvT_T0_PN15function_traitsISD_E11result_typeE)
        /*0074*/ 	.short	0x0210
        /*0076*/ 	.short	0x0038


	//----- nvinfo : EIATTR_SW_WAR
	.align		4
.L_1519:
        /*0078*/ 	.byte	0x04, 0x36
        /*007a*/ 	.short	(.L_1521 - .L_1520)
.L_1520:
        /*007c*/ 	.word	0x00000008
.L_1521:


//--------------------- .nv.info._ZN50_GLOBAL__N__f31458b2_17_RangeFactories_cu_38772b0829elementwise_kernel_with_indexIlZZZN2at6native17linspace_cuda_outERKN3c106ScalarES6_lRNS1_6TensorEENKUlvE0_clEvENKUlvE2_clEvEUllE_EEvT_T0_PN15function_traitsISD_E11result_typeE --------------------------
	.section	.nv.info._ZN50_GLOBAL__N__f31458b2_17_RangeFactories_cu_38772b0829elementwise_kernel_with_indexIlZZZN2at6native17linspace_cuda_outERKN3c106ScalarES6_lRNS1_6TensorEENKUlvE0_clEvENKUlvE2_clEvEUllE_EEvT_T0_PN15function_traitsISD_E11result_typeE,"",@"SHT_CUDA_INFO"
	.sectionflags	@""
	.align	4


	//----- nvinfo : EIATTR_CUDA_API_VERSION
	.align		4
        /*0000*/ 	.byte	0x04, 0x37
        /*0002*/ 	.short	(.L_1523 - .L_1522)
.L_1522:
        /*0004*/ 	.word	0x00000082


	//----- nvinfo : EIATTR_KPARAM_INFO
	.align		4
.L_1523:
        /*0008*/ 	.byte	0x04, 0x17
        /*000a*/ 	.short	(.L_1525 - .L_1524)
.L_1524:
        /*000c*/ 	.word	0x00000000
        /*0010*/ 	.short	0x0002
        /*0012*/ 	.short	0x0038
        /*0014*/ 	.byte	0x00, 0xf0, 0x21, 0x00


	//----- nvinfo : EIATTR_KPARAM_INFO
	.align		4
.L_1525:
        /*0018*/ 	.byte	0x04, 0x17
        /*001a*/ 	.short	(.L_1527 - .L_1526)
.L_1526:
        /*001c*/ 	.word	0x00000000
        /*0020*/ 	.short	0x0001
        /*0022*/ 	.short	0x0008
        /*0024*/ 	.byte	0x00, 0xf0, 0xc1, 0x00


	//----- nvinfo : EIATTR_KPARAM_INFO
	.align		4
.L_1527:
        /*0028*/ 	.byte	0x04, 0x17
        /*002a*/ 	.short	(.L_1529 - .L_1528)
.L_1528:
        /*002c*/ 	.word	0x00000000
        /*0030*/ 	.short	0x0000
        /*0032*/ 	.short	0x0000
        /*0034*/ 	.byte	0x00, 0xf0, 0x21, 0x00


	//----- nvinfo : EIATTR_SPARSE_MMA_MASK
	.align		4
.L_1529:
        /*0038*/ 	.byte	0x03, 0x50
        /*003a*/ 	.short	0x0000


	//----- nvinfo : EIATTR_MAXREG_COUNT
	.align		4
        /*003c*/ 	.byte	0x03, 0x1b
        /*003e*/ 	.short	0x00ff


	//----- nvinfo : EIATTR_MERCURY_ISA_VERSION
	.align		4
        /*0040*/ 	.byte	0x03, 0x5f
        /*0042*/ 	.short	0x0101


	//----- nvinfo : EIATTR_EXIT_INSTR_OFFSETS
	.align		4
        /*0044*/ 	.byte	0x04, 0x1c
        /*0046*/ 	.short	(.L_1531 - .L_1530)


	//   ....[0]....
.L_1530:
        /*0048*/ 	.word	0x00000070


	//   ....[1]....
        /*004c*/ 	.word	0x00000220


	//----- nvinfo : EIATTR_MAX_THREADS
	.align		4
.L_1531:
        /*0050*/ 	.byte	0x04, 0x05
        /*0052*/ 	.short	(.L_1533 - .L_1532)
.L_1532:
        /*0054*/ 	.word	0x00000040
        /*0058*/ 	.word	0x00000001
        /*005c*/ 	.word	0x00000001


	//----- nvinfo : EIATTR_CRS_STACK_SIZE
	.align		4
.L_1533:
        /*0060*/ 	.byte	0x04, 0x1e
        /*0062*/ 	.short	(.L_1535 - .L_1534)
.L_1534:
        /*0064*/ 	.word	0x00000000


	//----- nvinfo : EIATTR_CBANK_PARAM_SIZE
	.align		4
.L_1535:
        /*0068*/ 	.byte	0x03, 0x19
        /*006a*/ 	.short	0x0040


	//----- nvinfo : EIATTR_PARAM_CBANK
	.align		4
        /*006c*/ 	.byte	0x04, 0x0a
        /*006e*/ 	.short	(.L_1537 - .L_1536)
	.align		4
.L_1536:
        /*0070*/ 	.word	index@(.nv.constant0._ZN50_GLOBAL__N__f31458b2_17_RangeFactories_cu_38772b0829elementwise_kernel_with_indexIlZZZN2at6native17linspace_cuda_outERKN3c106ScalarES6_lRNS1_6TensorEENKUlvE0_clEvENKUlvE2_clEvEUllE_EEvT_T0_PN15function_traitsISD_E11result_typeE)
        /*0074*/ 	.short	0x0210
        /*0076*/ 	.short	0x0040


	//----- nvinfo : EIATTR_SW_WAR
	.align		4
.L_1537:
        /*0078*/ 	.byte	0x04, 0x36
        /*007a*/ 	.short	(.L_1539 - .L_1538)
.L_1538:
        /*007c*/ 	.word	0x00000008
.L_1539:


//--------------------- .nv.info._ZN50_GLOBAL__N__f31458b2_17_RangeFactories_cu_38772b0829elementwise_kernel_with_indexIiZZZN2at6native17linspace_cuda_outERKN3c106ScalarES6_lRNS1_6TensorEENKUlvE0_clEvENKUlvE2_clEvEUllE_EEvT_T0_PN15function_traitsISD_E11result_typeE --------------------------
	.section	.nv.info._ZN50_GLOBAL__N__f31458b2_17_RangeFactories_cu_38772b0829elementwise_kernel_with_indexIiZZZN2at6native17linspace_cuda_outERKN3c106ScalarES6_lRNS1_6TensorEENKUlvE0_clEvENKUlvE2_clEvEUllE_EEvT_T0_PN15function_traitsISD_E11result_typeE,"",@"SHT_CUDA_INFO"
	.sectionflags	@""
	.align	4


	//----- nvinfo : EIATTR_CUDA_API_VERSION
	.align		4
        /*0000*/ 	.byte	0x04, 0x37
        /*0002*/ 	.short	(.L_1541 - .L_1540)
.L_1540:
        /*0004*/ 	.word	0x00000082


	//----- nvinfo : EIATTR_KPARAM_INFO
	.align		4
.L_1541:
        /*0008*/ 	.byte	0x04, 0x17
        /*000a*/ 	.short	(.L_1543 - .L_1542)
.L_1542:
        /*000c*/ 	.word	0x00000000
        /*0010*/ 	.short	0x0002
        /*0012*/ 	.short	0x0038
        /*0014*/ 	.byte	0x00, 0xf0, 0x21, 0x00


	//----- nvinfo : EIATTR_KPARAM_INFO
	.align		4
.L_1543:
        /*0018*/ 	.byte	0x04, 0x17
        /*001a*/ 	.short	(.L_1545 - .L_1544)
.L_1544:
        /*001c*/ 	.word	0x00000000
        /*0020*/ 	.short	0x0001
        /*0022*/ 	.short	0x0008
        /*0024*/ 	.byte	0x00, 0xf0, 0xc1, 0x00


	//----- nvinfo : EIATTR_KPARAM_INFO
	.align		4
.L_1545:
        /*0028*/ 	.byte	0x04, 0x17
        /*002a*/ 	.short	(.L_1547 - .L_1546)
.L_1546:
        /*002c*/ 	.word	0x00000000
        /*0030*/ 	.short	0x0000
        /*0032*/ 	.short	0x0000
        /*0034*/ 	.byte	0x00, 0xf0, 0x11, 0x00


	//----- nvinfo : EIATTR_SPARSE_MMA_MASK
	.align		4
.L_1547:
        /*0038*/ 	.byte	0x03, 0x50
        /*003a*/ 	.short	0x0000


	//----- nvinfo : EIATTR_MAXREG_COUNT
	.align		4
        /*003c*/ 	.byte	0x03, 0x1b
        /*003e*/ 	.short	0x00ff


	//----- nvinfo : EIATTR_MERCURY_ISA_VERSION
	.align		4
        /*0040*/ 	.byte	0x03, 0x5f
        /*0042*/ 	.short	0x0101


	//----- nvinfo : EIATTR_EXIT_INSTR_OFFSETS
	.align		4
        /*0044*/ 	.byte	0x04, 0x1c
        /*0046*/ 	.short	(.L_1549 - .L_1548)


	//   ....[0]....
.L_1548:
        /*0048*/ 	.word	0x00000060


	//   ....[1]....
        /*004c*/ 	.word	0x00000230


	//----- nvinfo : EIATTR_MAX_THREADS
	.align		4
.L_1549:
        /*0050*/ 	.byte	0x04, 0x05
        /*0052*/ 	.short	(.L_1551 - .L_1550)
.L_1550:
        /*0054*/ 	.word	0x00000040
        /*0058*/ 	.word	0x00000001
        /*005c*/ 	.word	0x00000001


	//----- nvinfo : EIATTR_CRS_STACK_SIZE
	.align		4
.L_1551:
        /*0060*/ 	.byte	0x04, 0x1e
        /*0062*/ 	.short	(.L_1553 - .L_1552)
.L_1552:
        /*0064*/ 	.word	0x00000000


	//----- nvinfo : EIATTR_CBANK_PARAM_SIZE
	.align		4
.L_1553:
        /*0068*/ 	.byte	0x03, 0x19
        /*006a*/ 	.short	0x0040


	//----- nvinfo : EIATTR_PARAM_CBANK
	.align		4
        /*006c*/ 	.byte	0x04, 0x0a
        /*006e*/ 	.short	(.L_1555 - .L_1554)
	.align		4
.L_1554:
        /*0070*/ 	.word	index@(.nv.constant0._ZN50_GLOBAL__N__f31458b2_17_RangeFactories_cu_38772b0829elementwise_kernel_with_indexIiZZZN2at6native17linspace_cuda_outERKN3c106ScalarES6_lRNS1_6TensorEENKUlvE0_clEvENKUlvE2_clEvEUllE_EEvT_T0_PN15function_traitsISD_E11result_typeE)
        /*0074*/ 	.short	0x0210
        /*0076*/ 	.short	0x0040


	//----- nvinfo : EIATTR_SW_WAR
	.align		4
.L_1555:
        /*0078*/ 	.byte	0x04, 0x36
        /*007a*/ 	.short	(.L_1557 - .L_1556)
.L_1556:
        /*007c*/ 	.word	0x00000008
.L_1557:


//--------------------- .nv.info._ZN50_GLOBAL__N__f31458b2_17_RangeFactories_cu_38772b0829elementwise_kernel_with_indexIlZZZN2at6native17linspace_cuda_outERKN3c106ScalarES6_lRNS1_6TensorEENKUlvE0_clEvENKUlvE1_clEvEUllE_EEvT_T0_PN15function_traitsISD_E11result_typeE --------------------------
	.section	.nv.info._ZN50_GLOBAL__N__f31458b2_17_RangeFactories_cu_38772b0829elementwise_kernel_with_indexIlZZZN2at6native17linspace_cuda_outERKN3c106ScalarES6_lRNS1_6TensorEENKUlvE0_clEvENKUlvE1_clEvEUllE_EEvT_T0_PN15function_traitsISD_E11result_typeE,"",@"SHT_CUDA_INFO"
	.sectionflags	@""
	.align	4


	//----- nvinfo : EIATTR_CUDA_API_VERSION
	.align		4
        /*0000*/ 	.byte	0x04, 0x37
        /*0002*/ 	.short	(.L_1559 - .L_1558)
.L_1558:
        /*0004*/ 	.word	0x00000082


	//----- nvinfo : EIATTR_KPARAM_INFO
	.align		4
.L_1559:
        /*0008*/ 	.byte	0x04, 0x17
        /*000a*/ 	.short	(.L_1561 - .L_1560)
.L_1560:
        /*000c*/ 	.word	0x00000000
        /*0010*/ 	.short	0x0002
        /*0012*/ 	.short	0x0060
        /*0014*/ 	.byte	0x00, 0xf0, 0x21, 0x00


	//----- nvinfo : EIATTR_KPARAM_INFO
	.align		4
.L_1561:
        /*0018*/ 	.byte	0x04, 0x17
        /*001a*/ 	.short	(.L_1563 - .L_1562)
.L_1562:
        /*001c*/ 	.word	0x00000000
        /*0020*/ 	.short	0x0001
        /*0022*/ 	.short	0x0010
        /*0024*/ 	.byte	0x00, 0xf0, 0x41, 0x01


	//----- nvinfo : EIATTR_KPARAM_INFO
	.align		4
.L_1563:
        /*0028*/ 	.byte	0x04, 0x17
        /*002a*/ 	.short	(.L_1565 - .L_1564)
.L_1564:
        /*002c*/ 	.word	0x00000000
        /*0030*/ 	.short	0x0000
        /*0032*/ 	.short	0x0000
        /*0034*/ 	.byte	0x00, 0xf0, 0x21, 0x00


	//----- nvinfo : EIATTR_SPARSE_MMA_MASK
	.align		4
.L_1565:
        /*0038*/ 	.byte	0x03, 0x50
        /*003a*/ 	.short	0x0000


	//----- nvinfo : EIATTR_MAXREG_COUNT
	.align		4
        /*003c*/ 	.byte	0x03, 0x1b
        /*003e*/ 	.short	0x00ff


	//----- nvinfo : EIATTR_MERCURY_ISA_VERSION
	.align		4
        /*0040*/ 	.byte	0x03, 0x5f
        /*0042*/ 	.short	0x0101


	//----- nvinfo : EIATTR_EXIT_INSTR_OFFSETS
	.align		4
        /*0044*/ 	.byte	0x04, 0x1c
        /*0046*/ 	.short	(.L_1567 - .L_1566)


	//   ....[0]....
.L_1566:
        /*0048*/ 	.word	0x00000070


	//   ....[1]....
        /*004c*/ 	.word	0x00000260


	//----- nvinfo : EIATTR_MAX_THREADS
	.align		4
.L_1567:
        /*0050*/ 	.byte	0x04, 0x05
        /*0052*/ 	.short	(.L_1569 - .L_1568)
.L_1568:
        /*0054*/ 	.word	0x00000040
        /*0058*/ 	.word	0x00000001
        /*005c*/ 	.word	0x00000001


	//----- nvinfo : EIATTR_CRS_STACK_SIZE
	.align		4
.L_1569:
        /*0060*/ 	.byte	0x04, 0x1e
        /*0062*/ 	.short	(.L_1571 - .L_1570)
.L_1570:
        /*0064*/ 	.word	0x00000000


	//----- nvinfo : EIATTR_CBANK_PARAM_SIZE
	.align		4
.L_1571:
        /*0068*/ 	.byte	0x03, 0x19
        /*006a*/ 	.short	0x0068


	//----- nvinfo : EIATTR_PARAM_CBANK
	.align		4
        /*006c*/ 	.byte	0x04, 0x0a
        /*006e*/ 	.short	(.L_1573 - .L_1572)
	.align		4
.L_1572:
        /*0070*/ 	.word	index@(.nv.constant0._ZN50_GLOBAL__N__f31458b2_17_RangeFactories_cu_38772b0829elementwise_kernel_with_indexIlZZZN2at6native17linspace_cuda_outERKN3c106ScalarES6_lRNS1_6TensorEENKUlvE0_clEvENKUlvE1_clEvEUllE_EEvT_T0_PN15function_traitsISD_E11result_typeE)
        /*0074*/ 	.short	0x0210
        /*0076*/ 	.short	0x0068


	//----- nvinfo : EIATTR_SW_WAR
	.align		4
.L_1573:
        /*0078*/ 	.byte	0x04, 0x36
        /*007a*/ 	.short	(.L_1575 - .L_1574)
.L_1574:
        /*007c*/ 	.word	0x00000008
.L_1575:


//--------------------- .nv.info._ZN50_GLOBAL__N__f31458b2_17_RangeFactories_cu_38772b0829elementwise_kernel_with_indexIiZZZN2at6native17linspace_cuda_outERKN3c106ScalarES6_lRNS1_6TensorEENKUlvE0_clEvENKUlvE1_clEvEUllE_EEvT_T0_PN15function_traitsISD_E11result_typeE --------------------------
	.section	.nv.info._ZN50_GLOBAL__N__f31458b2_17_RangeFactories_cu_38772b0829elementwise_kernel_with_indexIiZZZN2at6native17linspace_cuda_outERKN3c106ScalarES6_lRNS1_6TensorEENKUlvE0_clEvENKUlvE1_clEvEUllE_EEvT_T0_PN15function_traitsISD_E11result_typeE,"",@"SHT_CUDA_INFO"
	.sectionflags	@""
	.align	4


	//----- nvinfo : EIATTR_CUDA_API_VERSION
	.align		4
        /*0000*/ 	.byte	0x04, 0x37
        /*0002*/ 	.short	(.L_1577 - .L_1576)
.L_1576:
        /*0004*/ 	.word	0x00000082


	//----- nvinfo : EIATTR_KPARAM_INFO
	.align		4
.L_1577:
        /*0008*/ 	.byte	0x04, 0x17
        /*000a*/ 	.short	(.L_1579 - .L_1578)
.L_1578:
        /*000c*/ 	.word	0x00000000
        /*0010*/ 	.short	0x0002
        /*0012*/ 	.short	0x0060
        /*0014*/ 	.byte	0x00, 0xf0, 0x21, 0x00


	//----- nvinfo : EIATTR_KPARAM_INFO
	.align		4
.L_1579:
        /*0018*/ 	.byte	0x04, 0x17
        /*001a*/ 	.short	(.L_1581 - .L_1580)
.L_1580:
        /*001c*/ 	.word	0x00000000
        /*0020*/ 	.short	0x0001
        /*0022*/ 	.short	0x0010
        /*0024*/ 	.byte	0x00, 0xf0, 0x41, 0x01


	//----- nvinfo : EIATTR_KPARAM_INFO
	.align		4
.L_1581:
        /*0028*/ 	.byte	0x04, 0x17
        /*002a*/ 	.short	(.L_1583 - .L_1582)
.L_1582:
        /*002c*/ 	.word	0x00000000
        /*0030*/ 	.short	0x0000
        /*0032*/ 	.short	0x0000
        /*0034*/ 	.byte	0x00, 0xf0, 0x11, 0x00


	//----- nvinfo : EIATTR_SPARSE_MMA_MASK
	.align		4
.L_1583:
        /*0038*/ 	.byte	0x03, 0x50
        /*003a*/ 	.short	0x0000


	//----- nvinfo : EIATTR_MAXREG_COUNT
	.align		4
        /*003c*/ 	.byte	0x03, 0x1b
        /*003e*/ 	.short	0x00ff


	//----- nvinfo : EIATTR_MERCURY_ISA_VERSION
	.align		4
        /*0040*/ 	.byte	0x03, 0x5f
        /*0042*/ 	.short	0x0101


	//----- nvinfo : EIATTR_EXIT_INSTR_OFFSETS
	.align		4
        /*0044*/ 	.byte	0x04, 0x1c
        /*0046*/ 	.short	(.L_1585 - .L_1584)


	//   ....[0]....
.L_1584:
        /*0048*/ 	.word	0x00000060


	//   ....[1]....
        /*004c*/ 	.word	0x00000270


	//----- nvinfo : EIATTR_MAX_THREADS
	.align		4
.L_1585:
        /*0050*/ 	.byte	0x04, 0x05
        /*0052*/ 	.short	(.L_1587 - .L_1586)
.L_1586:
        /*0054*/ 	.word	0x00000040
        /*0058*/ 	.word	0x00000001
        /*005c*/ 	.word	0x00000001


	//----- nvinfo : EIATTR_CRS_STACK_SIZE
	.align		4
.L_1587:
        /*0060*/ 	.byte	0x04, 0x1e
        /*0062*/ 	.short	(.L_1589 - .L_1588)
.L_1588:
        /*0064*/ 	.word	0x00000000


	//----- nvinfo : EIATTR_CBANK_PARAM_SIZE
	.align		4
.L_1589:
        /*0068*/ 	.byte	0x03, 0x19
        /*006a*/ 	.short	0x0068


	//----- nvinfo : EIATTR_PARAM_CBANK
	.align		4
        /*006c*/ 	.byte	0x04, 0x0a
        /*006e*/ 	.short	(.L_1591 - .L_1590)
	.align		4
.L_1590:
        /*0070*/ 	.word	index@(.nv.constant0._ZN50_GLOBAL__N__f31458b2_17_RangeFactories_cu_38772b0829elementwise_kernel_with_indexIiZZZN2at6native17linspace_cuda_outERKN3c106ScalarES6_lRNS1_6TensorEENKUlvE0_clEvENKUlvE1_clEvEUllE_EEvT_T0_PN15function_traitsISD_E11result_typeE)
        /*0074*/ 	.short	0x0210
        /*0076*/ 	.short	0x0068


	//----- nvinfo : EIATTR_SW_WAR
	.align		4
.L_1591:
        /*0078*/ 	.byte	0x04, 0x36
        /*007a*/ 	.short	(.L_1593 - .L_1592)
.L_1592:
        /*007c*/ 	.word	0x00000008
.L_1593:


//--------------------- .nv.info._ZN50_GLOBAL__N__f31458b2_17_RangeFactories_cu_38772b0829elementwise_kernel_with_indexIlZZZN2at6native17linspace_cuda_outERKN3c106ScalarES6_lRNS1_6TensorEENKUlvE0_clEvENKUlvE0_clEvEUllE_EEvT_T0_PN15function_traitsISD_E11result_typeE --------------------------
	.section	.nv.info._ZN50_GLOBAL__N__f31458b2_17_RangeFactories_cu_38772b0829elementwise_kernel_with_indexIlZZZN2at6native17linspace_cuda_outERKN3c106ScalarES6_lRNS1_6TensorEENKUlvE0_clEvENKUlvE0_clEvEUllE_EEvT_T0_PN15function_traitsISD_E11result_typeE,"",@"SHT_CUDA_INFO"
	.sectionflags	@""
	.align	4


	//----- nvinfo : EIATTR_CUDA_API_VERSION
	.align		4
        /*0000*/ 	.byte	0x04, 0x37
        /*0002*/ 	.short	(.L_1595 - .L_1594)
.L_1594:
        /*0004*/ 	.word	0x00000082


	//----- nvinfo : EIATTR_KPARAM_INFO
	.align		4
.L_1595:
        /*0008*/ 	.byte	0x04, 0x17
        /*000a*/ 	.short	(.L_1597 - .L_1596)
.L_1596:
        /*000c*/ 	.word	0x00000000
        /*0010*/ 	.short	0x0002
        /*0012*/ 	.short	0x0030
        /*0014*/ 	.byte	0x00, 0xf0, 0x21, 0x00


	//----- nvinfo : EIATTR_KPARAM_INFO
	.align		4
.L_1597:
        /*0018*/ 	.byte	0x04, 0x17
        /*001a*/ 	.short	(.L_1599 - .L_1598)
.L_1598:
        /*001c*/ 	.word	0x00000000
        /*0020*/ 	.short	0x0001
        /*0022*/ 	.short	0x0008
        /*0024*/ 	.byte	0x00, 0xf0, 0xa1, 0x00


	//----- nvinfo : EIATTR_KPARAM_INFO
	.align		4
.L_1599:
        /*0028*/ 	.byte	0x04, 0x17
        /*002a*/ 	.short	(.L_1601 - .L_1600)
.L_1600:
        /*002c*/ 	.word	0x00000000
        /*0030*/ 	.short	0x0000
        /*0032*/ 	.short	0x0000
        /*0034*/ 	.byte	0x00, 0xf0, 0x21, 0x00


	//----- nvinfo : EIATTR_SPARSE_MMA_MASK
	.align		4
.L_1601:
        /*0038*/ 	.byte	0x03, 0x50
        /*003a*/ 	.short	0x0000


	//----- nvinfo : EIATTR_MAXREG_COUNT
	.align		4
        /*003c*/ 	.byte	0x03, 0x1b
        /*003e*/ 	.short	0x00ff


	//----- nvinfo : EIATTR_MERCURY_ISA_VERSION
	.align		4
        /*0040*/ 	.byte	0x03, 0x5f
        /*0042*/ 	.short	0x0101


	//----- nvinfo : EIATTR_EXIT_INSTR_OFFSETS
	.align		4
        /*0044*/ 	.byte	0x04, 0x1c
        /*0046*/ 	.short	(.L_1603 - .L_1602)


	//   ....[0]....
.L_1602:
        /*0048*/ 	.word	0x00000070


	//   ....[1]....
        /*004c*/ 	.word	0x000001a0


	//----- nvinfo : EIATTR_MAX_THREADS
	.align		4
.L_1603:
        /*0050*/ 	.byte	0x04, 0x05
        /*0052*/ 	.short	(.L_1605 - .L_1604)
.L_1604:
        /*0054*/ 	.word	0x00000040
        /*0058*/ 	.word	0x00000001
        /*005c*/ 	.word	0x00000001


	//----- nvinfo : EIATTR_CBANK_PARAM_SIZE
	.align		4
.L_1605:
        /*0060*/ 	.byte	0x03, 0x19
        /*0062*/ 	.short	0x0038


	//----- nvinfo : EIATTR_PARAM_CBANK
	.align		4
        /*0064*/ 	.byte	0x04, 0x0a
        /*0066*/ 	.short	(.L_1607 - .L_1606)
	.align		4
.L_1606:
        /*0068*/ 	.word	index@(.nv.constant0._ZN50_GLOBAL__N__f31458b2_17_RangeFactories_cu_38772b0829elementwise_kernel_with_indexIlZZZN2at6native17linspace_cuda_outERKN3c106ScalarES6_lRNS1_6TensorEENKUlvE0_clEvENKUlvE0_clEvEUllE_EEvT_T0_PN15function_traitsISD_E11result_typeE)
        /*006c*/ 	.short	0x0210
        /*006e*/ 	.short	0x0038


	//----- nvinfo : EIATTR_SW_WAR
	.align		4
.L_1607:
        /*0070*/ 	.byte	0x04, 0x36
        /*0072*/ 	.short	(.L_1609 - .L_1608)
.L_1608:
        /*0074*/ 	.word	0x00000008
.L_1609:


//--------------------- .nv.info._ZN50_GLOBAL__N__f31458b2_17_RangeFactories_cu_38772b0829elementwise_kernel_with_indexIiZZZN2at6native17linspace_cuda_outERKN3c106ScalarES6_lRNS1_6TensorEENKUlvE0_clEvENKUlvE0_clEvEUllE_EEvT_T0_PN15function_traitsISD_E11result_typeE --------------------------
	.section	.nv.info._ZN50_GLOBAL__N__f31458b2_17_RangeFactories_cu_38772b0829elementwise_kernel_with_indexIiZZZN2at6native17linspace_cuda_outERKN3c106ScalarES6_lRNS1_6TensorEENKUlvE0_clEvENKUlvE0_clEvEUllE_EEvT_T0_PN15function_traitsISD_E11result_typeE,"",@"SHT_CUDA_INFO"
	.sectionflags	@""
	.align	4


	//----- nvinfo : EIATTR_CUDA_API_VERSION
	.align		4
        /*0000*/ 	.byte	0x04, 0x37
        /*0002*/ 	.short	(.L_1611 - .L_1610)
.L_1610:
        /*0004*/ 	.word	0x00000082


	//----- nvinfo : EIATTR_KPARAM_INFO
	.align		4
.L_1611:
        /*0008*/ 	.byte	0x04, 0x17
        /*000a*/ 	.short	(.L_1613 - .L_1612)
.L_1612:
        /*000c*/ 	.word	0x00000000
        /*0010*/ 	.short	0x0002
        /*0012*/ 	.short	0x0030
        /*0014*/ 	.byte	0x00, 0xf0, 0x21, 0x00


	//----- nvinfo : EIATTR_KPARAM_INFO
	.align		4
.L_1613:
        /*0018*/ 	.byte	0x04, 0x17
        /*001a*/ 	.short	(.L_1615 - .L_1614)
.L_1614:
        /*001c*/ 	.word	0x00000000
        /*0020*/ 	.short	0x0001
        /*0022*/ 	.short	0x0008
        /*0024*/ 	.byte	0x00, 0xf0, 0xa1, 0x00


	//----- nvinfo : EIATTR_KPARAM_INFO
	.align		4
.L_1615:
        /*0028*/ 	.byte	0x04, 0x17
        /*002a*/ 	.short	(.L_1617 - .L_1616)
.L_1616:
        /*002c*/ 	.word	0x00000000
        /*0030*/ 	.short	0x0000
        /*0032*/ 	.short	0x0000
        /*0034*/ 	.byte	0x00, 0xf0, 0x11, 0x00


	//----- nvinfo : EIATTR_SPARSE_MMA_MASK
	.align		4
.L_1617:
        /*0038*/ 	.byte	0x03, 0x50
        /*003a*/ 	.short	0x0000


	//----- nvinfo : EIATTR_MAXREG_COUNT
	.align		4
        /*003c*/ 	.byte	0x03, 0x1b
        /*003e*/ 	.short	0x00ff


	//----- nvinfo : EIATTR_MERCURY_ISA_VERSION
	.align		4
        /*0040*/ 	.byte	0x03, 0x5f
        /*0042*/ 	.short	0x0101


	//----- nvinfo : EIATTR_EXIT_INSTR_OFFSETS
	.align		4
        /*0044*/ 	.byte	0x04, 0x1c
        /*0046*/ 	.short	(.L_1619 - .L_1618)


	//   ....[0]....
.L_1618:
        /*0048*/ 	.word	0x00000060


	//   ....[1]....
        /*004c*/ 	.word	0x000001a0


	//----- nvinfo : EIATTR_MAX_THREADS
	.align		4
.L_1619:
        /*0050*/ 	.byte	0x04, 0x05
        /*0052*/ 	.short	(.L_1621 - .L_1620)
.L_1620:
        /*0054*/ 	.word	0x00000040
        /*0058*/ 	.word	0x00000001
        /*005c*/ 	.word	0x00000001


	//----- nvinfo : EIATTR_CBANK_PARAM_SIZE
	.align		4
.L_1621:
        /*0060*/ 	.byte	0x03, 0x19
        /*0062*/ 	.short	0x0038


	//----- nvinfo : EIATTR_PARAM_CBANK
	.align		4
        /*0064*/ 	.byte	0x04, 0x0a
        /*0066*/ 	.short	(.L_1623 - .L_1622)
	.align		4
.L_1622:
        /*0068*/ 	.word	index@(.nv.constant0._ZN50_GLOBAL__N__f31458b2_17_RangeFactories_cu_38772b0829elementwise_kernel_with_indexIiZZZN2at6native17linspace_cuda_outERKN3c106ScalarES6_lRNS1_6TensorEENKUlvE0_clEvENKUlvE0_clEvEUllE_EEvT_T0_PN15function_traitsISD_E11result_typeE)
        /*006c*/ 	.short	0x0210
        /*006e*/ 	.short	0x0038


	//----- nvinfo : EIATTR_SW_WAR
	.align		4
.L_1623:
        /*0070*/ 	.byte	0x04, 0x36
        /*0072*/ 	.short	(.L_1625 - .L_1624)
.L_1624:
        /*0074*/ 	.word	0x00000008
.L_1625:


//--------------------- .nv.info._ZN50_GLOBAL__N__f31458b2_17_RangeFactories_cu_38772b0829elementwise_kernel_with_indexIlZZZN2at6native17linspace_cuda_outERKN3c106ScalarES6_lRNS1_6TensorEENKUlvE0_clEvENKUlvE_clEvEUllE_EEvT_T0_PN15function_traitsISD_E11result_typeE --------------------------
	.section	.nv.info._ZN50_GLOBAL__N__f31458b2_17_RangeFactories_cu_38772b0829elementwise_kernel_with_indexIlZZZN2at6native17linspace_cuda_outERKN3c106ScalarES6_lRNS1_6TensorEENKUlvE0_clEvENKUlvE_clEvEUllE_EEvT_T0_PN15function_traitsISD_E11result_typeE,"",@"SHT_CUDA_INFO"
	.sectionflags	@""
	.align	4


	//----- nvinfo : EIATTR_CUDA_API_VERSION
	.align		4
        /*0000*/ 	.byte	0x04, 0x37
        /*0002*/ 	.short	(.L_1627 - .L_1626)
.L_1626:
        /*0004*/ 	.word	0x00000082


	//----- nvinfo : EIATTR_KPARAM_INFO
	.align		4
.L_1627:
        /*0008*/ 	.byte	0x04, 0x17
        /*000a*/ 	.short	(.L_1629 - .L_1628)
.L_1628:
        /*000c*/ 	.word	0x00000000
        /*0010*/ 	.short	0x0002
        /*0012*/ 	.short	0x0038
        /*0014*/ 	.byte	0x00, 0xf0, 0x21, 0x00


	//----- nvinfo : EIATTR_KPARAM_INFO
	.align		4
.L_1629:
        /*0018*/ 	.byte	0x04, 0x17
        /*001a*/ 	.short	(.L_1631 - .L_1630)
.L_1630:
        /*001c*/ 	.word	0x00000000
        /*0020*/ 	.short	0x0001
        /*0022*/ 	.short	0x0008
        /*0024*/ 	.byte	0x00, 0xf0, 0xc1, 0x00


	//----- nvinfo : EIATTR_KPARAM_INFO
	.align		4
.L_1631:
        /*0028*/ 	.byte	0x04, 0x17
        /*002a*/ 	.short	(.L_1633 - .L_1632)
.L_1632:
        /*002c*/ 	.word	0x00000000
        /*0030*/ 	.short	0x0000
        /*0032*/ 	.short	0x0000
        /*0034*/ 	.byte	0x00, 0xf0, 0x21, 0x00


	//----- nvinfo : EIATTR_SPARSE_MMA_MASK
	.align		4
.L_1633:
        /*0038*/ 	.byte	0x03, 0x50
        /*003a*/ 	.short	0x0000


	//----- nvinfo : EIATTR_MAXREG_COUNT
	.align		4
        /*003c*/ 	.byte	0x03, 0x1b
        /*003e*/ 	.short	0x00ff


	//----- nvinfo : EIATTR_MERCURY_ISA_VERSION
	.align		4
        /*0040*/ 	.byte	0x03, 0x5f
        /*0042*/ 	.short	0x0101


	//----- nvinfo : EIATTR_EXIT_INSTR_OFFSETS
	.align		4
        /*0044*/ 	.byte	0x04, 0x1c
        /*0046*/ 	.short	(.L_1635 - .L_1634)


	//   ....[0]....
.L_1634:
        /*0048*/ 	.word	0x00000070


	//   ....[1]....
        /*004c*/ 	.word	0x000001d0


	//----- nvinfo : EIATTR_MAX_THREADS
	.align		4
.L_1635:
        /*0050*/ 	.byte	0x04, 0x05
        /*0052*/ 	.short	(.L_1637 - .L_1636)
.L_1636:
        /*0054*/ 	.word	0x00000040
        /*0058*/ 	.word	0x00000001
        /*005c*/ 	.word	0x00000001


	//----- nvinfo : EIATTR_CBANK_PARAM_SIZE
	.align		4
.L_1637:
        /*0060*/ 	.byte	0x03, 0x19
        /*0062*/ 	.short	0x0040


	//----- nvinfo : EIATTR_PARAM_CBANK
	.align		4
        /*0064*/ 	.byte	0x04, 0x0a
        /*0066*/ 	.short	(.L_1639 - .L_1638)
	.align		4
.L_1638:
        /*0068*/ 	.word	index@(.nv.constant0._ZN50_GLOBAL__N__f31458b2_17_RangeFactories_cu_38772b0829elementwise_kernel_with_indexIlZZZN2at6native17linspace_cuda_outERKN3c106ScalarES6_lRNS1_6TensorEENKUlvE0_clEvENKUlvE_clEvEUllE_EEvT_T0_PN15function_traitsISD_E11result_typeE)
        /*006c*/ 	.short	0x0210
        /*006e*/ 	.short	0x0040


	//----- nvinfo : EIATTR_SW_WAR
	.align		4
.L_1639:
        /*0070*/ 	.byte	0x04, 0x36
        /*0072*/ 	.short	(.L_1641 - .L_1640)
.L_1640:
        /*0074*/ 	.word	0x00000008
.L_1641:


//--------------------- .nv.info._ZN50_GLOBAL__N__f31458b2_17_RangeFactories_cu_38772b0829elementwise_kernel_with_indexIiZZZN2at6native17linspace_cuda_outERKN3c106ScalarES6_lRNS1_6TensorEENKUlvE0_clEvENKUlvE_clEvEUllE_EEvT_T0_PN15function_traitsISD_E11result_typeE --------------------------
	.section	.nv.info._ZN50_GLOBAL__N__f31458b2_17_RangeFactories_cu_38772b0829elementwise_kernel_with_indexIiZZZN2at6native17linspace_cuda_outERKN3c106ScalarES6_lRNS1_6TensorEENKUlvE0_clEvENKUlvE_clEvEUllE_EEvT_T0_PN15function_traitsISD_E11result_typeE,"",@"SHT_CUDA_INFO"
	.sectionflags	@""
	.align	4


	//----- nvinfo : EIATTR_CUDA_API_VERSION
	.align		4
        /*0000*/ 	.byte	0x04, 0x37
        /*0002*/ 	.short	(.L_1643 - .L_1642)
.L_1642:
        /*0004*/ 	.word	0x00000082


	//----- nvinfo : EIATTR_KPARAM_INFO
	.align		4
.L_1643:
        /*0008*/ 	.byte	0x04, 0x17
        /*000a*/ 	.short	(.L_1645 - .L_1644)
.L_1644:
        /*000c*/ 	.word	0x00000000
        /*0010*/ 	.short	0x0002
        /*0012*/ 	.short	0x0038
        /*0014*/ 	.byte	0x00, 0xf0, 0x21, 0x00


	//----- nvinfo : EIATTR_KPARAM_INFO
	.align		4
.L_1645:
        /*0018*/ 	.byte	0x04, 0x17
        /*001a*/ 	.short	(.L_1647 - .L_1646)
.L_1646:
        /*001c*/ 	.word	0x00000000
        /*0020*/ 	.short	0x0001
        /*0022*/ 	.short	0x0008
        /*0024*/ 	.byte	0x00, 0xf0, 0xc1, 0x00


	//----- nvinfo : EIATTR_KPARAM_INFO
	.align		4
.L_1647:
        /*0028*/ 	.byte	0x04, 0x17
        /*002a*/ 	.short	(.L_1649 - .L_1648)
.L_1648:
        /*002c*/ 	.word	0x00000000
        /*0030*/ 	.short	0x0000
        /*0032*/ 	.short	0x0000
        /*0034*/ 	.byte	0x00, 0xf0, 0x11, 0x00


	//----- nvinfo : EIATTR_SPARSE_MMA_MASK
	.align		4
.L_1649:
        /*0038*/ 	.byte	0x03, 0x50
        /*003a*/ 	.short	0x0000


	//----- nvinfo : EIATTR_MAXREG_COUNT
	.align		4
        /*003c*/ 	.byte	0x03, 0x1b
        /*003e*/ 	.short	0x00ff


	//----- nvinfo : EIATTR_MERCURY_ISA_VERSION
	.align		4
        /*0040*/ 	.byte	0x03, 0x5f
        /*0042*/ 	.short	0x0101


	//----- nvinfo : EIATTR_EXIT_INSTR_OFFSETS
	.align		4
        /*0044*/ 	.byte	0x04, 0x1c
        /*0046*/ 	.short	(.L_1651 - .L_1650)


	//   ....[0]....
.L_1650:
        /*0048*/ 	.word	0x00000060


	//   ....[1]....
        /*004c*/ 	.word	0x000001d0


	//----- nvinfo : EIATTR_MAX_THREADS
	.align		4
.L_1651:
        /*0050*/ 	.byte	0x04, 0x05
        /*0052*/ 	.short	(.L_1653 - .L_1652)
.L_1652:
        /*0054*/ 	.word	0x00000040
        /*0058*/ 	.word	0x00000001
        /*005c*/ 	.word	0x00000001


	//----- nvinfo : EIATTR_CBANK_PARAM_SIZE
	.align		4
.L_1653:
        /*0060*/ 	.byte	0x03, 0x19
        /*0062*/ 	.short	0x0040


	//----- nvinfo : EIATTR_PARAM_CBANK
	.align		4
        /*0064*/ 	.byte	0x04, 0x0a
        /*0066*/ 	.short	(.L_1655 - .L_1654)
	.align		4
.L_1654:
        /*0068*/ 	.word	index@(.nv.constant0._ZN50_GLOBAL__N__f31458b2_17_RangeFactories_cu_38772b0829elementwise_kernel_with_indexIiZZZN2at6native17linspace_cuda_outERKN3c106ScalarES6_lRNS1_6TensorEENKUlvE0_clEvENKUlvE_clEvEUllE_EEvT_T0_PN15function_traitsISD_E11result_typeE)
        /*006c*/ 	.short	0x0210
        /*006e*/ 	.short	0x0040


	//----- nvinfo : EIATTR_SW_WAR
	.align		4
.L_1655:
        /*0070*/ 	.byte	0x04, 0x36
        /*0072*/ 	.short	(.L_1657 - .L_1656)
.L_1656:
        /*0074*/ 	.word	0x00000008
.L_1657:


//--------------------- .nv.info._ZN50_GLOBAL__N__f31458b2_17_RangeFactories_cu_38772b0829elementwise_kernel_with_indexIlZZZN2at6native17linspace_cuda_outERKN3c106ScalarES6_lRNS1_6TensorEENKUlvE_clEvENKUlvE3_clEvEUllE_EEvT_T0_PN15function_traitsISD_E11result_typeE --------------------------
	.section	.nv.info._ZN50_GLOBAL__N__f31458b2_17_RangeFactories_cu_38772b0829elementwise_kernel_with_indexIlZZZN2at6native17linspace_cuda_outERKN3c106ScalarES6_lRNS1_6TensorEENKUlvE_clEvENKUlvE3_clEvEUllE_EEvT_T0_PN15function_traitsISD_E11result_typeE,"",@"SHT_CUDA_INFO"
	.sectionflags	@""
	.align	4


	//----- nvinfo : EIATTR_CUDA_API_VERSION
	.align		4
        /*0000*/ 	.byte	0x04, 0x37
        /*0002*/ 	.short	(.L_1659 - .L_1658)
.L_1658:
        /*0004*/ 	.word	0x00000082


	//----- nvinfo : EIATTR_KPARAM_INFO
	.align		4
.L_1659:
        /*0008*/ 	.byte	0x04, 0x17
        /*000a*/ 	.short	(.L_1661 - .L_1660)
.L_1660:
        /*000c*/ 	.word	0x00000000
        /*0010*/ 	.short	0x0002
        /*0012*/ 	.short	0x0030
        /*0014*/ 	.byte	0x00, 0xf0, 0x21, 0x00


	//----- nvinfo : EIATTR_KPARAM_INFO
	.align		4
.L_1661:
        /*0018*/ 	.byte	0x04, 0x17
        /*001a*/ 	.short	(.L_1663 - .L_1662)
.L_1662:
        /*001c*/ 	.word	0x00000000
        /*0020*/ 	.short	0x0001
        /*0022*/ 	.short	0x0008
        /*0024*/ 	.byte	0x00, 0xf0, 0xa1, 0x00


	//----- nvinfo : EIATTR_KPARAM_INFO
	.align		4
.L_1663:
        /*0028*/ 	.byte	0x04, 0x17
        /*002a*/ 	.short	(.L_1665 - .L_1664)
.L_1664:
        /*002c*/ 	.word	0x00000000
        /*0030*/ 	.short	0x0000
        /*0032*/ 	.short	0x0000
        /*0034*/ 	.byte	0x00, 0xf0, 0x21, 0x00


	//----- nvinfo : EIATTR_SPARSE_MMA_MASK
	.align		4
.L_1665:
        /*0038*/ 	.byte	0x03, 0x50
        /*003a*/ 	.short	0x0000


	//----- nvinfo : EIATTR_MAXREG_COUNT
	.align		4
        /*003c*/ 	.byte	0x03, 0x1b
        /*003e*/ 	.short	0x00ff


	//----- nvinfo : EIATTR_MERCURY_ISA_VERSION
	.align		4
        /*0040*/ 	.byte	0x03, 0x5f
        /*0042*/ 	.short	0x0101


	//----- nvinfo : EIATTR_EXIT_INSTR_OFFSETS
	.align		4
        /*0044*/ 	.byte	0x04, 0x1c
        /*0046*/ 	.short	(.L_1667 - .L_1666)


	//   ....[0]....
.L_1666:
        /*0048*/ 	.word	0x00000070


	//   ....[1]....
        /*004c*/ 	.word	0x00000240


	//----- nvinfo : EIATTR_MAX_THREADS
	.align		4
.L_1667:
        /*0050*/ 	.byte	0x04, 0x05
        /*0052*/ 	.short	(.L_1669 - .L_1668)
.L_1668:
        /*0054*/ 	.word	0x00000040
        /*0058*/ 	.word	0x00000001
        /*005c*/ 	.word	0x00000001


	//----- nvinfo : EIATTR_CRS_STACK_SIZE
	.align		4
.L_1669:
        /*0060*/ 	.byte	0x04, 0x1e
        /*0062*/ 	.short	(.L_1671 - .L_1670)
.L_1670:
        /*0064*/ 	.word	0x00000000


	//----- nvinfo : EIATTR_CBANK_PARAM_SIZE
	.align		4
.L_1671:
        /*0068*/ 	.byte	0x03, 0x19
        /*006a*/ 	.short	0x0038


	//----- nvinfo : EIATTR_PARAM_CBANK
	.align		4
        /*006c*/ 	.byte	0x04, 0x0a
        /*006e*/ 	.short	(.L_1673 - .L_1672)
	.align		4
.L_1672:
        /*0070*/ 	.word	index@(.nv.constant0._ZN50_GLOBAL__N__f31458b2_17_RangeFactories_cu_38772b0829elementwise_kernel_with_indexIlZZZN2at6native17linspace_cuda_outERKN3c106ScalarES6_lRNS1_6TensorEENKUlvE_clEvENKUlvE3_clEvEUllE_EEvT_T0_PN15function_traitsISD_E11result_typeE)
        /*0074*/ 	.short	0x0210
        /*0076*/ 	.short	0x0038


	//----- nvinfo : EIATTR_SW_WAR
	.align		4
.L_1673:
        /*0078*/ 	.byte	0x04, 0x36
        /*007a*/ 	.short	(.L_1675 - .L_1674)
.L_1674:
        /*007c*/ 	.word	0x00000008
.L_1675:


//--------------------- .nv.info._ZN50_GLOBAL__N__f31458b2_17_RangeFactories_cu_38772b0829elementwise_kernel_with_indexIiZZZN2at6native17linspace_cuda_outERKN3c106ScalarES6_lRNS1_6TensorEENKUlvE_clEvENKUlvE3_clEvEUllE_EEvT_T0_PN15function_traitsISD_E11result_typeE --------------------------
	.section	.nv.info._ZN50_GLOBAL__N__f31458b2_17_RangeFactories_cu_38772b0829elementwise_kernel_with_indexIiZZZN2at6native17linspace_cuda_outERKN3c106ScalarES6_lRNS1_6TensorEENKUlvE_clEvENKUlvE3_clEvEUllE_EEvT_T0_PN15function_traitsISD_E11result_typeE,"",@"SHT_CUDA_INFO"
	.sectionflags	@""
	.align	4


	//----- nvinfo : EIATTR_CUDA_API_VERSION
	.align		4
        /*0000*/ 	.byte	0x04, 0x37
        /*0002*/ 	.short	(.L_1677 - .L_1676)
.L_1676:
        /*0004*/ 	.word	0x00000082


	//----- nvinfo : EIATTR_KPARAM_INFO
	.align		4
.L_1677:
        /*0008*/ 	.byte	0x04, 0x17
        /*000a*/ 	.short	(.L_1679 - .L_1678)
.L_1678:
        /*000c*/ 	.word	0x00000000
        /*0010*/ 	.short	0x0002
        /*0012*/ 	.short	0x0030
        /*0014*/ 	.byte	0x00, 0xf0, 0x21, 0x00


	//----- nvinfo : EIATTR_KPARAM_INFO
	.align		4
.L_1679:
        /*0018*/ 	.byte	0x04, 0x17
        /*001a*/ 	.short	(.L_1681 - .L_1680)
.L_1680:
        /*001c*/ 	.word	0x00000000
        /*0020*/ 	.short	0x0001
        /*0022*/ 	.short	0x0008
        /*0024*/ 	.byte	0x00, 0xf0, 0xa1, 0x00


	//----- nvinfo : EIATTR_KPARAM_INFO
	.align		4
.L_1681:
        /*0028*/ 	.byte	0x04, 0x17
        /*002a*/ 	.short	(.L_1683 - .L_1682)
.L_1682:
        /*002c*/ 	.word	0x00000000
        /*0030*/ 	.short	0x0000
        /*0032*/ 	.short	0x0000
        /*0034*/ 	.byte	0x00, 0xf0, 0x11, 0x00


	//----- nvinfo : EIATTR_SPARSE_MMA_MASK
	.align		4
.L_1683:
        /*0038*/ 	.byte	0x03, 0x50
        /*003a*/ 	.short	0x0000


	//----- nvinfo : EIATTR_MAXREG_COUNT
	.align		4
        /*003c*/ 	.byte	0x03, 0x1b
        /*003e*/ 	.short	0x00ff


	//----- nvinfo : EIATTR_MERCURY_ISA_VERSION
	.align		4
        /*0040*/ 	.byte	0x03, 0x5f
        /*0042*/ 	.short	0x0101


	//----- nvinfo : EIATTR_EXIT_INSTR_OFFSETS
	.align		4
        /*0044*/ 	.byte	0x04, 0x1c
        /*0046*/ 	.short	(.L_1685 - .L_1684)


	//   ....[0]....
.L_1684:
        /*0048*/ 	.word	0x00000060


	//   ....[1]....
        /*004c*/ 	.word	0x00000250


	//----- nvinfo : EIATTR_MAX_THREADS
	.align		4
.L_1685:
        /*0050*/ 	.byte	0x04, 0x05
        /*0052*/ 	.short	(.L_1687 - .L_1686)
.L_1686:
        /*0054*/ 	.word	0x00000040
        /*0058*/ 	.word	0x00000001
        /*005c*/ 	.word	0x00000001


	//----- nvinfo : EIATTR_CRS_STACK_SIZE
	.align		4
.L_1687:
        /*0060*/ 	.byte	0x04, 0x1e
        /*0062*/ 	.short	(.L_1689 - .L_1688)
.L_1688:
        /*0064*/ 	.word	0x00000000


	//----- nvinfo : EIATTR_CBANK_PARAM_SIZE
	.align		4
.L_1689:
        /*0068*/ 	.byte	0x03, 0x19
        /*006a*/ 	.short	0x0038


	//----- nvinfo : EIATTR_PARAM_CBANK
	.align		4
        /*006c*/ 	.byte	0x04, 0x0a
        /*006e*/ 	.short	(.L_1691 - .L_1690)
	.align		4
.L_1690:
        /*0070*/ 	.word	index@(.nv.constant0._ZN50_GLOBAL__N__f31458b2_17_RangeFactories_cu_38772b0829elementwise_kernel_with_indexIiZZZN2at6native17linspace_cuda_outERKN3c106ScalarES6_lRNS1_6TensorEENKUlvE_clEvENKUlvE3_clEvEUllE_EEvT_T0_PN15function_traitsISD_E11result_typeE)
        /*0074*/ 	.short	0x0210
        /*0076*/ 	.short	0x0038


	//----- nvinfo : EIATTR_SW_WAR
	.align		4
.L_1691:
        /*0078*/ 	.byte	0x04, 0x36
        /*007a*/ 	.short	(.L_1693 - .L_1692)
.L_1692:
        /*007c*/ 	.word	0x00000008
.L_1693:


//--------------------- .nv.info._ZN50_GLOBAL__N__f31458b2_17_RangeFactories_cu_38772b0829elementwise_kernel_with_indexIlZZZN2at6native17linspace_cuda_outERKN3c106ScalarES6_lRNS1_6TensorEENKUlvE_clEvENKUlvE2_clEvEUllE_EEvT_T0_PN15function_traitsISD_E11result_typeE --------------------------
	.section	.nv.info._ZN50_GLOBAL__N__f31458b2_17_RangeFactories_cu_38772b0829elementwise_kernel_with_indexIlZZZN2at6native17linspace_cuda_outERKN3c106ScalarES6_lRNS1_6TensorEENKUlvE_clEvENKUlvE2_clEvEUllE_EEvT_T0_PN15function_traitsISD_E11result_typeE,"",@"SHT_CUDA_INFO"
	.sectionflags	@""
	.align	4


	//----- nvinfo : EIATTR_CUDA_API_VERSION
	.align		4
        /*0000*/ 	.byte	0x04, 0x37
        /*0002*/ 	.short	(.L_1695 - .L_1694)
.L_1694:
        /*0004*/ 	.word	0x00000082


	//----- nvinfo : EIATTR_KPARAM_INFO
	.align		4
.L_1695:
        /*0008*/ 	.byte	0x04, 0x17
        /*000a*/ 	.short	(.L_1697 - .L_1696)
.L_1696:
        /*000c*/ 	.word	0x00000000
        /*0010*/ 	.short	0x0002
        /*0012*/ 	.short	0x0038
        /*0014*/ 	.byte	0x00, 0xf0, 0x21, 0x00


	//----- nvinfo : EIATTR_KPARAM_INFO
	.align		4
.L_1697:
        /*0018*/ 	.byte	0x04, 0x17
        /*001a*/ 	.short	(.L_1699 - .L_1698)
.L_1698:
        /*001c*/ 	.word	0x00000000
        /*0020*/ 	.short	0x0001
        /*0022*/ 	.short	0x0008
        /*0024*/ 	.byte	0x00, 0xf0, 0xc1, 0x00


	//----- nvinfo : EIATTR_KPARAM_INFO
	.align		4
.L_1699:
        /*0028*/ 	.byte	0x04, 0x17
        /*002a*/ 	.short	(.L_1701 - .L_1700)
.L_1700:
        /*002c*/ 	.word	0x00000000
        /*0030*/ 	.short	0x0000
        /*0032*/ 	.short	0x0000
        /*0034*/ 	.byte	0x00, 0xf0, 0x21, 0x00


	//----- nvinfo : EIATTR_SPARSE_MMA_MASK
	.align		4
.L_1701:
        /*0038*/ 	.byte	0x03, 0x50
        /*003a*/ 	.short	0x0000


	//----- nvinfo : EIATTR_MAXREG_COUNT
	.align		4
        /*003c*/ 	.byte	0x03, 0x1b
        /*003e*/ 	.short	0x00ff


	//----- nvinfo : EIATTR_MERCURY_ISA_VERSION
	.align		4
        /*0040*/ 	.byte	0x03, 0x5f
        /*0042*/ 	.short	0x0101


	//----- nvinfo : EIATTR_EXIT_INSTR_OFFSETS
	.align		4
        /*0044*/ 	.byte	0x04, 0x1c
        /*0046*/ 	.short	(.L_1703 - .L_1702)


	//   ....[0]....
.L_1702:
        /*0048*/ 	.word	0x00000070


	//   ....[1]....
        /*004c*/ 	.word	0x00000240


	//----- nvinfo : EIATTR_MAX_THREADS
	.align		4
.L_1703:
        /*0050*/ 	.byte	0x04, 0x05
        /*0052*/ 	.short	(.L_1705 - .L_1704)
.L_1704:
        /*0054*/ 	.word	0x00000040
        /*0058*/ 	.word	0x00000001
        /*005c*/ 	.word	0x00000001


	//----- nvinfo : EIATTR_CRS_STACK_SIZE
	.align		4
.L_1705:
        /*0060*/ 	.byte	0x04, 0x1e
        /*0062*/ 	.short	(.L_1707 - .L_1706)
.L_1706:
        /*0064*/ 	.word	0x00000000


	//----- nvinfo : EIATTR_CBANK_PARAM_SIZE
	.align		4
.L_1707:
        /*0068*/ 	.byte	0x03, 0x19
        /*006a*/ 	.short	0x0040


	//----- nvinfo : EIATTR_PARAM_CBANK
	.align		4
        /*006c*/ 	.byte	0x04, 0x0a
        /*006e*/ 	.short	(.L_1709 - .L_1708)
	.align		4
.L_1708:
        /*0070*/ 	.word	index@(.nv.constant0._ZN50_GLOBAL__N__f31458b2_17_RangeFactories_cu_38772b0829elementwise_kernel_with_indexIlZZZN2at6native17linspace_cuda_outERKN3c106ScalarES6_lRNS1_6TensorEENKUlvE_clEvENKUlvE2_clEvEUllE_EEvT_T0_PN15function_traitsISD_E11result_typeE)
        /*0074*/ 	.short	0x0210
        /*0076*/ 	.short	0x0040


	//----- nvinfo : EIATTR_SW_WAR
	.align		4
.L_1709:
        /*0078*/ 	.byte	0x04, 0x36
        /*007a*/ 	.short	(.L_1711 - .L_1710)
.L_1710:
        /*007c*/ 	.word	0x00000008
.L_1711:


//--------------------- .nv.info._ZN50_GLOBAL__N__f31458b2_17_RangeFactories_cu_38772b0829elementwise_kernel_with_indexIiZZZN2at6native17linspace_cuda_outERKN3c106ScalarES6_lRNS1_6TensorEENKUlvE_clEvENKUlvE2_clEvEUllE_EEvT_T0_PN15function_traitsISD_E11result_typeE --------------------------
	.section	.nv.info._ZN50_GLOBAL__N__f31458b2_17_RangeFactories_cu_38772b0829elementwise_kernel_with_indexIiZZZN2at6native17linspace_cuda_outERKN3c106ScalarES6_lRNS1_6TensorEENKUlvE_clEvENKUlvE2_clEvEUllE_EEvT_T0_PN15function_traitsISD_E11result_typeE,"",@"SHT_CUDA_INFO"
	.sectionflags	@""
	.align	4


	//----- nvinfo : EIATTR_CUDA_API_VERSION
	.align		4
        /*0000*/ 	.byte	0x04, 0x37
        /*0002*/ 	.short	(.L_1713 - .L_1712)
.L_1712:
        /*0004*/ 	.word	0x00000082


	//----- nvinfo : EIATTR_KPARAM_INFO
	.align		4
.L_1713:
        /*0008*/ 	.byte	0x04, 0x17
        /*000a*/ 	.short	(.L_1715 - .L_1714)
.L_1714:
        /*000c*/ 	.word	0x00000000
        /*0010*/ 	.short	0x0002
        /*0012*/ 	.short	0x0038
        /*0014*/ 	.byte	0x00, 0xf0, 0x21, 0x00


	//----- nvinfo : EIATTR_KPARAM_INFO
	.align		4
.L_1715:
        /*0018*/ 	.byte	0x04, 0x17
        /*001a*/ 	.short	(.L_1717 - .L_1716)
.L_1716:
        /*001c*/ 	.word	0x00000000
        /*0020*/ 	.short	0x0001
        /*0022*/ 	.short	0x0008
        /*0024*/ 	.byte	0x00, 0xf0, 0xc1, 0x00


	//----- nvinfo : EIATTR_KPARAM_INFO
	.align		4
.L_1717:
        /*0028*/ 	.byte	0x04, 0x17
        /*002a*/ 	.short	(.L_1719 - .L_1718)
.L_1718:
        /*002c*/ 	.word	0x00000000
        /*0030*/ 	.short	0x0000
        /*0032*/ 	.short	0x0000
        /*0034*/ 	.byte	0x00, 0xf0, 0x11, 0x00


	//----- nvinfo : EIATTR_SPARSE_MMA_MASK
	.align		4
.L_1719:
        /*0038*/ 	.byte	0x03, 0x50
        /*003a*/ 	.short	0x0000


	//----- nvinfo : EIATTR_MAXREG_COUNT
	.align		4
        /*003c*/ 	.byte	0x03, 0x1b
        /*003e*/ 	.short	0x00ff


	//----- nvinfo : EIATTR_MERCURY_ISA_VERSION
	.align		4
        /*0040*/ 	.byte	0x03, 0x5f
        /*0042*/ 	.short	0x0101


	//----- nvinfo : EIATTR_EXIT_INSTR_OFFSETS
	.align		4
        /*0044*/ 	.byte	0x04, 0x1c
        /*0046*/ 	.short	(.L_1721 - .L_1720)


	//   ....[0]....
.L_1720:
        /*0048*/ 	.word	0x00000060


	//   ....[1]....
        /*004c*/ 	.word	0x00000250


	//----- nvinfo : EIATTR_MAX_THREADS
	.align		4
.L_1721:
        /*0050*/ 	.byte	0x04, 0x05
        /*0052*/ 	.short	(.L_1723 - .L_1722)
.L_1722:
        /*0054*/ 	.word	0x00000040
        /*0058*/ 	.word	0x00000001
        /*005c*/ 	.word	0x00000001


	//----- nvinfo : EIATTR_CRS_STACK_SIZE
	.align		4
.L_1723:
        /*0060*/ 	.byte	0x04, 0x1e
        /*0062*/ 	.short	(.L_1725 - .L_1724)
.L_1724:
        /*0064*/ 	.word	0x00000000


	//----- nvinfo : EIATTR_CBANK_PARAM_SIZE
	.align		4
.L_1725:
        /*0068*/ 	.byte	0x03, 0x19
        /*006a*/ 	.short	0x0040


	//----- nvinfo : EIATTR_PARAM_CBANK
	.align		4
        /*006c*/ 	.byte	0x04, 0x0a
        /*006e*/ 	.short	(.L_1727 - .L_1726)
	.align		4
.L_1726:
        /*0070*/ 	.word	index@(.nv.constant0._ZN50_GLOBAL__N__f31458b2_17_RangeFactories_cu_38772b0829elementwise_kernel_with_indexIiZZZN2at6native17linspace_cuda_outERKN3c106ScalarES6_lRNS1_6TensorEENKUlvE_clEvENKUlvE2_clEvEUllE_EEvT_T0_PN15function_traitsISD_E11result_typeE)
        /*0074*/ 	.short	0x0210
        /*0076*/ 	.short	0x0040


	//----- nvinfo : EIATTR_SW_WAR
	.align		4
.L_1727:
        /*0078*/ 	.byte	0x04, 0x36
        /*007a*/ 	.short	(.L_1729 - .L_1728)
.L_1728:
        /*007c*/ 	.word	0x00000008
.L_1729:


//--------------------- .nv.info._ZN50_GLOBAL__N__f31458b2_17_RangeFactories_cu_38772b0829elementwise_kernel_with_indexIlZZZN2at6native17linspace_cuda_outERKN3c106ScalarES6_lRNS1_6TensorEENKUlvE_clEvENKUlvE1_clEvEUllE_EEvT_T0_PN15function_traitsISD_E11result_typeE --------------------------
	.section	.nv.info._ZN50_GLOBAL__N__f31458b2_17_RangeFactories_cu_38772b0829elementwise_kernel_with_indexIlZZZN2at6native17linspace_cuda_outERKN3c106ScalarES6_lRNS1_6TensorEENKUlvE_clEvENKUlvE1_clEvEUllE_EEvT_T0_PN15function_traitsISD_E11result_typeE,"",@"SHT_CUDA_INFO"
	.sectionflags	@""
	.align	4


	//----- nvinfo : EIATTR_CUDA_API_VERSION
	.align		4
        /*0000*/ 	.byte	0x04, 0x37
        /*0002*/ 	.short	(.L_1731 - .L_1730)
.L_1730:
        /*0004*/ 	.word	0x00000082


	//----- nvinfo : EIATTR_KPARAM_INFO
	.align		4
.L_1731:
        /*0008*/ 	.byte	0x04, 0x17
        /*000a*/ 	.short	(.L_1733 - .L_1732)
.L_1732:
        /*000c*/ 	.word	0x00000000
        /*0010*/ 	.short	0x0002
        /*0012*/ 	.short	0x0030
        /*0014*/ 	.byte	0x00, 0xf0, 0x21, 0x00


	//----- nvinfo : EIATTR_KPARAM_INFO
	.align		4
.L_1733:
        /*0018*/ 	.byte	0x04, 0x17
        /*001a*/ 	.short	(.L_1735 - .L_1734)
.L_1734:
        /*001c*/ 	.word	0x00000000
        /*0020*/ 	.short	0x0001
        /*0022*/ 	.short	0x0008
        /*0024*/ 	.byte	0x00, 0xf0, 0xa1, 0x00


	//----- nvinfo : EIATTR_KPARAM_INFO
	.align		4
.L_1735:
        /*0028*/ 	.byte	0x04, 0x17
        /*002a*/ 	.short	(.L_1737 - .L_1736)
.L_1736:
        /*002c*/ 	.word	0x00000000
        /*0030*/ 	.short	0x0000
        /*0032*/ 	.short	0x0000
        /*0034*/ 	.byte	0x00, 0xf0, 0x21, 0x00


	//----- nvinfo : EIATTR_SPARSE_MMA_MASK
	.align		4
.L_1737:
        /*0038*/ 	.byte	0x03, 0x50
        /*003a*/ 	.short	0x0000


	//----- nvinfo : EIATTR_MAXREG_COUNT
	.align		4
        /*003c*/ 	.byte	0x03, 0x1b
        /*003e*/ 	.short	0x00ff


	//----- nvinfo : EIATTR_MERCURY_ISA_VERSION
	.align		4
        /*0040*/ 	.byte	0x03, 0x5f
        /*0042*/ 	.short	0x0101


	//----- nvinfo : EIATTR_EXIT_INSTR_OFFSETS
	.align		4
        /*0044*/ 	.byte	0x04, 0x1c
        /*0046*/ 	.short	(.L_1739 - .L_1738)


	//   ....[0]....
.L_1738:
        /*0048*/ 	.word	0x00000070


	//   ....[1]....
        /*004c*/ 	.word	0x00000240


	//----- nvinfo : EIATTR_MAX_THREADS
	.align		4
.L_1739:
        /*0050*/ 	.byte	0x04, 0x05
        /*0052*/ 	.short	(.L_1741 - .L_1740)
.L_1740:
        /*0054*/ 	.word	0x00000040
        /*0058*/ 	.word	0x00000001
        /*005c*/ 	.word	0x00000001


	//----- nvinfo : EIATTR_CRS_STACK_SIZE
	.align		4
.L_1741:
        /*0060*/ 	.byte	0x04, 0x1e
        /*0062*/ 	.short	(.L_1743 - .L_1742)
.L_1742:
        /*0064*/ 	.word	0x00000000


	//----- nvinfo : EIATTR_CBANK_PARAM_SIZE
	.align		4
.L_1743:
        /*0068*/ 	.byte	0x03, 0x19
        /*006a*/ 	.short	0x0038


	//----- nvinfo : EIATTR_PARAM_CBANK
	.align		4
        /*006c*/ 	.byte	0x04, 0x0a
        /*006e*/ 	.short	(.L_1745 - .L_1744)
	.align		4
.L_1744:
        /*0070*/ 	.word	index@(.nv.constant0._ZN50_GLOBAL__N__f31458b2_17_RangeFactories_cu_38772b0829elementwise_kernel_with_indexIlZZZN2at6native17linspace_cuda_outERKN3c106ScalarES6_lRNS1_6TensorEENKUlvE_clEvENKUlvE1_clEvEUllE_EEvT_T0_PN15function_traitsISD_E11result_typeE)
        /*0074*/ 	.short	0x0210
        /*0076*/ 	.short	0x0038


	//----- nvinfo : EIATTR_SW_WAR
	.align		4
.L_1745:
        /*0078*/ 	.byte	0x04, 0x36
        /*007a*/ 	.short	(.L_1747 - .L_1746)
.L_1746:
        /*007c*/ 	.word	0x00000008
.L_1747:


//--------------------- .nv.info._ZN50_GLOBAL__N__f31458b2_17_RangeFactories_cu_38772b0829elementwise_kernel_with_indexIiZZZN2at6native17linspace_cuda_outERKN3c106ScalarES6_lRNS1_6TensorEENKUlvE_clEvENKUlvE1_clEvEUllE_EEvT_T0_PN15function_traitsISD_E11result_typeE --------------------------
	.section	.nv.info._ZN50_GLOBAL__N__f31458b2_17_RangeFactories_cu_38772b0829elementwise_kernel_with_indexIiZZZN2at6native17linspace_cuda_outERKN3c106ScalarES6_lRNS1_6TensorEENKUlvE_clEvENKUlvE1_clEvEUllE_EEvT_T0_PN15function_traitsISD_E11result_typeE,"",@"SHT_CUDA_INFO"
	.sectionflags	@""
	.align	4


	//----- nvinfo : EIATTR_CUDA_API_VERSION
	.align		4
        /*0000*/ 	.byte	0x04, 0x37
        /*0002*/ 	.short	(.L_1749 - .L_1748)
.L_1748:
        /*0004*/ 	.word	0x00000082


	//----- nvinfo : EIATTR_KPARAM_INFO
	.align		4
.L_1749:
        /*0008*/ 	.byte	0x04, 0x17
        /*000a*/ 	.short	(.L_1751 - .L_1750)
.L_1750:
        /*000c*/ 	.word	0x00000000
        /*0010*/ 	.short	0x0002
        /*0012*/ 	.short	0x0030
        /*0014*/ 	.byte	0x00, 0xf0, 0x21, 0x00


	//----- nvinfo : EIATTR_KPARAM_INFO
	.align		4
.L_1751:
        /*0018*/ 	.byte	0x04, 0x17
        /*001a*/ 	.short	(.L_1753 - .L_1752)
.L_1752:
        /*001c*/ 	.word	0x00000000
        /*0020*/ 	.short	0x0001
        /*0022*/ 	.short	0x0008
        /*0024*/ 	.byte	0x00, 0xf0, 0xa1, 0x00


	//----- nvinfo : EIATTR_KPARAM_INFO
	.align		4
.L_1753:
        /*0028*/ 	.byte	0x04, 0x17
        /*002a*/ 	.short	(.L_1755 - .L_1754)
.L_1754:
        /*002c*/ 	.word	0x00000000
        /*0030*/ 	.short	0x0000
        /*0032*/ 	.short	0x0000
        /*0034*/ 	.byte	0x00, 0xf0, 0x11, 0x00


	//----- nvinfo : EIATTR_SPARSE_MMA_MASK
	.align		4
.L_1755:
        /*0038*/ 	.byte	0x03, 0x50
        /*003a*/ 	.short	0x0000


	//----- nvinfo : EIATTR_MAXREG_COUNT
	.align		4
        /*003c*/ 	.byte	0x03, 0x1b
        /*003e*/ 	.short	0x00ff


	//----- nvinfo : EIATTR_MERCURY_ISA_VERSION
	.align		4
        /*0040*/ 	.byte	0x03, 0x5f
        /*0042*/ 	.short	0x0101


	//----- nvinfo : EIATTR_EXIT_INSTR_OFFSETS
	.align		4
        /*0044*/ 	.byte	0x04, 0x1c
        /*0046*/ 	.short	(.L_1757 - .L_1756)


	//   ....[0]....
.L_1756:
        /*0048*/ 	.word	0x00000060


	//   ....[1]....
        /*004c*/ 	.word	0x00000250


	//----- nvinfo : EIATTR_MAX_THREADS
	.align		4
.L_1757:
        /*0050*/ 	.byte	0x04, 0x05
        /*0052*/ 	.short	(.L_1759 - .L_1758)
.L_1758:
        /*0054*/ 	.word	0x00000040
        /*0058*/ 	.word	0x00000001
        /*005c*/ 	.word	0x00000001


	//----- nvinfo : EIATTR_CRS_STACK_SIZE
	.align		4
.L_1759:
        /*0060*/ 	.byte	0x04, 0x1e
        /*0062*/ 	.short	(.L_1761 - .L_1760)
.L_1760:
        /*0064*/ 	.word	0x00000000


	//----- nvinfo : EIATTR_CBANK_PARAM_SIZE
	.align		4
.L_1761:
        /*0068*/ 	.byte	0x03, 0x19
        /*006a*/ 	.short	0x0038


	//----- nvinfo : EIATTR_PARAM_CBANK
	.align		4
        /*006c*/ 	.byte	0x04, 0x0a
        /*006e*/ 	.short	(.L_1763 - .L_1762)
	.align		4
.L_1762:
        /*0070*/ 	.word	index@(.nv.constant0._ZN50_GLOBAL__N__f31458b2_17_RangeFactories_cu_38772b0829elementwise_kernel_with_indexIiZZZN2at6native17linspace_cuda_outERKN3c106ScalarES6_lRNS1_6TensorEENKUlvE_clEvENKUlvE1_clEvEUllE_EEvT_T0_PN15function_traitsISD_E11result_typeE)
        /*0074*/ 	.short	0x0210
        /*0076*/ 	.short	0x0038


	//----- nvinfo : EIATTR_SW_WAR
	.align		4
.L_1763:
        /*0078*/ 	.byte	0x04, 0x36
        /*007a*/ 	.short	(.L_1765 - .L_1764)
.L_1764:
        /*007c*/ 	.word	0x00000008
.L_1765:


//--------------------- .nv.info._ZN50_GLOBAL__N__f31458b2_17_RangeFactories_cu_38772b0829elementwise_kernel_with_indexIlZZZN2at6native17linspace_cuda_outERKN3c106ScalarES6_lRNS1_6TensorEENKUlvE_clEvENKUlvE0_clEvEUllE_EEvT_T0_PN15function_traitsISD_E11result_typeE --------------------------
	.section	.nv.info._ZN50_GLOBAL__N__f31458b2_17_RangeFactories_cu_38772b0829elementwise_kernel_with_indexIlZZZN2at6native17linspace_cuda_outERKN3c106ScalarES6_lRNS1_6TensorEENKUlvE_clEvENKUlvE0_clEvEUllE_EEvT_T0_PN15function_traitsISD_E11result_typeE,"",@"SHT_CUDA_INFO"
	.sectionflags	@""
	.align	4


	//----- nvinfo : EIATTR_CUDA_API_VERSION
	.align		4
        /*0000*/ 	.byte	0x04, 0x37
        /*0002*/ 	.short	(.L_1767 - .L_1766)
.L_1766:
        /*0004*/ 	.word	0x00000082


	//----- nvinfo : EIATTR_KPARAM_INFO
	.align		4
.L_1767:
        /*0008*/ 	.byte	0x04, 0x17
        /*000a*/ 	.short	(.L_1769 - .L_1768)
.L_1768:
        /*000c*/ 	.word	0x00000000
        /*0010*/ 	.short	0x0002
        /*0012*/ 	.short	0x0030
        /*0014*/ 	.byte	0x00, 0xf0, 0x21, 0x00


	//----- nvinfo : EIATTR_KPARAM_INFO
	.align		4
.L_1769:
        /*0018*/ 	.byte	0x04, 0x17
        /*001a*/ 	.short	(.L_1771 - .L_1770)
.L_1770:
        /*001c*/ 	.word	0x00000000
        /*0020*/ 	.short	0x0001
        /*0022*/ 	.short	0x0008
        /*0024*/ 	.byte	0x00, 0xf0, 0xa1, 0x00


	//----- nvinfo : EIATTR_KPARAM_INFO
	.align		4
.L_1771:
        /*0028*/ 	.byte	0x04, 0x17
        /*002a*/ 	.short	(.L_1773 - .L_1772)
.L_1772:
        /*002c*/ 	.word	0x00000000
        /*0030*/ 	.short	0x0000
        /*0032*/ 	.short	0x0000
        /*0034*/ 	.byte	0x00, 0xf0, 0x21, 0x00


	//----- nvinfo : EIATTR_SPARSE_MMA_MASK
	.align		4
.L_1773:
        /*0038*/ 	.byte	0x03, 0x50
        /*003a*/ 	.short	0x0000


	//----- nvinfo : EIATTR_MAXREG_COUNT
	.align		4
        /*003c*/ 	.byte	0x03, 0x1b
        /*003e*/ 	.short	0x00ff


	//----- nvinfo : EIATTR_MERCURY_ISA_VERSION
	.align		4
        /*0040*/ 	.byte	0x03, 0x5f
        /*0042*/ 	.short	0x0101


	//----- nvinfo : EIATTR_EXIT_INSTR_OFFSETS
	.align		4
        /*0044*/ 	.byte	0x04, 0x1c
        /*0046*/ 	.short	(.L_1775 - .L_1774)


	//   ....[0]....
.L_1774:
        /*0048*/ 	.word	0x00000070


	//   ....[1]....
        /*004c*/ 	.word	0x00000240


	//----- nvinfo : EIATTR_MAX_THREADS
	.align		4
.L_1775:
        /*0050*/ 	.byte	0x04, 0x05
        /*0052*/ 	.short	(.L_1777 - .L_1776)
.L_1776:
        /*0054*/ 	.word	0x00000040
        /*0058*/ 	.word	0x00000001
        /*005c*/ 	.word	0x00000001


	//----- nvinfo : EIATTR_CRS_STACK_SIZE
	.align		4
.L_1777:
        /*0060*/ 	.byte	0x04, 0x1e
        /*0062*/ 	.short	(.L_1779 - .L_1778)
.L_1778:
        /*0064*/ 	.word	0x00000000


	//----- nvinfo : EIATTR_CBANK_PARAM_SIZE
	.align		4
.L_1779:
        /*0068*/ 	.byte	0x03, 0x19
        /*006a*/ 	.short	0x0038


	//----- nvinfo : EIATTR_PARAM_CBANK
	.align		4
        /*006c*/ 	.byte	0x04, 0x0a
        /*006e*/ 	.short	(.L_1781 - .L_1780)
	.align		4
.L_1780:
        /*0070*/ 	.word	index@(.nv.constant0._ZN50_GLOBAL__N__f31458b2_17_RangeFactories_cu_38772b0829elementwise_kernel_with_indexIlZZZN2at6native17linspace_cuda_outERKN3c106ScalarES6_lRNS1_6TensorEENKUlvE_clEvENKUlvE0_clEvEUllE_EEvT_T0_PN15function_traitsISD_E11result_typeE)
        /*0074*/ 	.short	0x0210
        /*0076*/ 	.short	0x0038


	//----- nvinfo : EIATTR_SW_WAR
	.align		4
.L_1781:
        /*0078*/ 	.byte	0x04, 0x36
        /*007a*/ 	.short	(.L_1783 - .L_1782)
.L_1782:
        /*007c*/ 	.word	0x00000008
.L_1783:


//--------------------- .nv.info._ZN50_GLOBAL__N__f31458b2_17_RangeFactories_cu_38772b0829elementwise_kernel_with_indexIiZZZN2at6native17linspace_cuda_outERKN3c106ScalarES6_lRNS1_6TensorEENKUlvE_clEvENKUlvE0_clEvEUllE_EEvT_T0_PN15function_traitsISD_E11result_typeE --------------------------
	.section	.nv.info._ZN50_GLOBAL__N__f31458b2_17_RangeFactories_cu_38772b0829elementwise_kernel_with_indexIiZZZN2at6native17linspace_cuda_outERKN3c106ScalarES6_lRNS1_6TensorEENKUlvE_clEvENKUlvE0_clEvEUllE_EEvT_T0_PN15function_traitsISD_E11result_typeE,"",@"SHT_CUDA_INFO"
	.sectionflags	@""
	.align	4


	//----- nvinfo : EIATTR_CUDA_API_VERSION
	.align		4
        /*0000*/ 	.byte	0x04, 0x37
        /*0002*/ 	.short	(.L_1785 - .L_1784)
.L_1784:
        /*0004*/ 	.word	0x00000082


	//----- nvinfo : EIATTR_KPARAM_INFO
	.align		4
.L_1785:
        /*0008*/ 	.byte	0x04, 0x17
        /*000a*/ 	.short	(.L_1787 - .L_1786)
.L_1786:
        /*000c*/ 	.word	0x00000000
        /*0010*/ 	.short	0x0002
        /*0012*/ 	.short	0x0030
        /*0014*/ 	.byte	0x00, 0xf0, 0x21, 0x00


	//----- nvinfo : EIATTR_KPARAM_INFO
	.align		4
.L_1787:
        /*0018*/ 	.byte	0x04, 0x17
        /*001a*/ 	.short	(.L_1789 - .L_1788)
.L_1788:
        /*001c*/ 	.word	0x00000000
        /*0020*/ 	.short	0x0001
        /*0022*/ 	.short	0x0008
        /*0024*/ 	.byte	0x00, 0xf0, 0xa1, 0x00


	//----- nvinfo : EIATTR_KPARAM_INFO
	.align		4
.L_1789:
        /*0028*/ 	.byte	0x04, 0x17
        /*002a*/ 	.short	(.L_1791 - .L_1790)
.L_1790:
        /*002c*/ 	.word	0x00000000
        /*0030*/ 	.short	0x0000
        /*0032*/ 	.short	0x0000
        /*0034*/ 	.byte	0x00, 0xf0, 0x11, 0x00


	//----- nvinfo : EIATTR_SPARSE_MMA_MASK
	.align		4
.L_1791:
        /*0038*/ 	.byte	0x03, 0x50
        /*003a*/ 	.short	0x0000


	//----- nvinfo : EIATTR_MAXREG_COUNT
	.align		4
        /*003c*/ 	.byte	0x03, 0x1b
        /*003e*/ 	.short	0x00ff


	//----- nvinfo : EIATTR_MERCURY_ISA_VERSION
	.align		4
        /*0040*/ 	.byte	0x03, 0x5f
        /*0042*/ 	.short	0x0101


	//----- nvinfo : EIATTR_EXIT_INSTR_OFFSETS
	.align		4
        /*0044*/ 	.byte	0x04, 0x1c
        /*0046*/ 	.short	(.L_1793 - .L_1792)


	//   ....[0]....
.L_1792:
        /*0048*/ 	.word	0x00000060


	//   ....[1]....
        /*004c*/ 	.word	0x00000250


	//----- nvinfo : EIATTR_MAX_THREADS
	.align		4
.L_1793:
        /*0050*/ 	.byte	0x04, 0x05
        /*0052*/ 	.short	(.L_1795 - .L_1794)
.L_1794:
        /*0054*/ 	.word	0x00000040
        /*0058*/ 	.word	0x00000001
        /*005c*/ 	.word	0x00000001


	//----- nvinfo : EIATTR_CRS_STACK_SIZE
	.align		4
.L_1795:
        /*0060*/ 	.byte	0x04, 0x1e
        /*0062*/ 	.short	(.L_1797 - .L_1796)
.L_1796:
        /*0064*/ 	.word	0x00000000


	//----- nvinfo : EIATTR_CBANK_PARAM_SIZE
	.align		4
.L_1797:
        /*0068*/ 	.byte	0x03, 0x19
        /*006a*/ 	.short	0x0038


	//----- nvinfo : EIATTR_PARAM_CBANK
	.align		4
        /*006c*/ 	.byte	0x04, 0x0a
        /*006e*/ 	.short	(.L_1799 - .L_1798)
	.align		4
.L_1798:
        /*0070*/ 	.word	index@(.nv.constant0._ZN50_GLOBAL__N__f31458b2_17_RangeFactories_cu_38772b0829elementwise_kernel_with_indexIiZZZN2at6native17linspace_cuda_outERKN3c106ScalarES6_lRNS1_6TensorEENKUlvE_clEvENKUlvE0_clEvEUllE_EEvT_T0_PN15function_traitsISD_E11result_typeE)
        /*0074*/ 	.short	0x0210
        /*0076*/ 	.short	0x0038


	//----- nvinfo : EIATTR_SW_WAR
	.align		4
.L_1799:
        /*0078*/ 	.byte	0x04, 0x36
        /*007a*/ 	.short	(.L_1801 - .L_1800)
.L_1800:
        /*007c*/ 	.word	0x00000008
.L_1801:


//--------------------- .nv.info._ZN50_GLOBAL__N__f31458b2_17_RangeFactories_cu_38772b0829elementwise_kernel_with_indexIlZZZN2at6native17linspace_cuda_outERKN3c106ScalarES6_lRNS1_6TensorEENKUlvE_clEvENKUlvE_clEvEUllE_EEvT_T0_PN15function_traitsISD_E11result_typeE --------------------------
	.section	.nv.info._ZN50_GLOBAL__N__f31458b2_17_RangeFactories_cu_38772b0829elementwise_kernel_with_indexIlZZZN2at6native17linspace_cuda_outERKN3c106ScalarES6_lRNS1_6TensorEENKUlvE_clEvENKUlvE_clEvEUllE_EEvT_T0_PN15function_traitsISD_E11result_typeE,"",@"SHT_CUDA_INFO"
	.sectionflags	@""
	.align	4


	//----- nvinfo : EIATTR_CUDA_API_VERSION
	.align		4
        /*0000*/ 	.byte	0x04, 0x37
        /*0002*/ 	.short	(.L_1803 - .L_1802)
.L_1802:
        /*0004*/ 	.word	0x00000082


	//----- nvinfo : EIATTR_KPARAM_INFO
	.align		4
.L_1803:
        /*0008*/ 	.byte	0x04, 0x17
        /*000a*/ 	.short	(.L_1805 - .L_1804)
.L_1804:
        /*000c*/ 	.word	0x00000000
        /*0010*/ 	.short	0x0002
        /*0012*/ 	.short	0x0030
        /*0014*/ 	.byte	0x00, 0xf0, 0x21, 0x00


	//----- nvinfo : EIATTR_KPARAM_INFO
	.align		4
.L_1805:
        /*0018*/ 	.byte	0x04, 0x17
        /*001a*/ 	.short	(.L_1807 - .L_1806)
.L_1806:
        /*001c*/ 	.word	0x00000000
        /*0020*/ 	.short	0x0001
        /*0022*/ 	.short	0x0008
        /*0024*/ 	.byte	0x00, 0xf0, 0xa1, 0x00


	//----- nvinfo : EIATTR_KPARAM_INFO
	.align		4
.L_1807:
        /*0028*/ 	.byte	0x04, 0x17
        /*002a*/ 	.short	(.L_1809 - .L_1808)
.L_1808:
        /*002c*/ 	.word	0x00000000
        /*0030*/ 	.short	0x0000
        /*0032*/ 	.short	0x0000
        /*0034*/ 	.byte	0x00, 0xf0, 0x21, 0x00


	//----- nvinfo : EIATTR_SPARSE_MMA_MASK
	.align		4
.L_1809:
        /*0038*/ 	.byte	0x03, 0x50
        /*003a*/ 	.short	0x0000


	//----- nvinfo : EIATTR_MAXREG_COUNT
	.align		4
        /*003c*/ 	.byte	0x03, 0x1b
        /*003e*/ 	.short	0x00ff


	//----- nvinfo : EIATTR_MERCURY_ISA_VERSION
	.align		4
        /*0040*/ 	.byte	0x03, 0x5f
        /*0042*/ 	.short	0x0101


	//----- nvinfo : EIATTR_EXIT_INSTR_OFFSETS
	.align		4
        /*0044*/ 	.byte	0x04, 0x1c
        /*0046*/ 	.short	(.L_1811 - .L_1810)


	//   ....[0]....
.L_1810:
        /*0048*/ 	.word	0x00000070


	//   ....[1]....
        /*004c*/ 	.word	0x00000240


	//----- nvinfo : EIATTR_MAX_THREADS
	.align		4
.L_1811:
        /*0050*/ 	.byte	0x04, 0x05
        /*0052*/ 	.short	(.L_1813 - .L_1812)
.L_1812:
        /*0054*/ 	.word	0x00000040
        /*0058*/ 	.word	0x00000001
        /*005c*/ 	.word	0x00000001


	//----- nvinfo : EIATTR_CRS_STACK_SIZE
	.align		4
.L_1813:
        /*0060*/ 	.byte	0x04, 0x1e
        /*0062*/ 	.short	(.L_1815 - .L_1814)
.L_1814:
        /*0064*/ 	.word	0x00000000


	//----- nvinfo : EIATTR_CBANK_PARAM_SIZE
	.align		4
.L_1815:
        /*0068*/ 	.byte	0x03, 0x19
        /*006a*/ 	.short	0x0038


	//----- nvinfo : EIATTR_PARAM_CBANK
	.align		4
        /*006c*/ 	.byte	0x04, 0x0a
        /*006e*/ 	.short	(.L_1817 - .L_1816)
	.align		4
.L_1816:
        /*0070*/ 	.word	index@(.nv.constant0._ZN50_GLOBAL__N__f31458b2_17_RangeFactories_cu_38772b0829elementwise_kernel_with_indexIlZZZN2at6native17linspace_cuda_outERKN3c106ScalarES6_lRNS1_6TensorEENKUlvE_clEvENKUlvE_clEvEUllE_EEvT_T0_PN15function_traitsISD_E11result_typeE)
        /*0074*/ 	.short	0x0210
        /*0076*/ 	.short	0x0038


	//----- nvinfo : EIATTR_SW_WAR
	.align		4
.L_1817:
        /*0078*/ 	.byte	0x04, 0x36
        /*007a*/ 	.short	(.L_1819 - .L_1818)
.L_1818:
        /*007c*/ 	.word	0x00000008
.L_1819:


//--------------------- .nv.info._ZN50_GLOBAL__N__f31458b2_17_RangeFactories_cu_38772b0829elementwise_kernel_with_indexIiZZZN2at6native17linspace_cuda_outERKN3c106ScalarES6_lRNS1_6TensorEENKUlvE_clEvENKUlvE_clEvEUllE_EEvT_T0_PN15function_traitsISD_E11result_typeE --------------------------
	.section	.nv.info._ZN50_GLOBAL__N__f31458b2_17_RangeFactories_cu_38772b0829elementwise_kernel_with_indexIiZZZN2at6native17linspace_cuda_outERKN3c106ScalarES6_lRNS1_6TensorEENKUlvE_clEvENKUlvE_clEvEUllE_EEvT_T0_PN15function_traitsISD_E11result_typeE,"",@"SHT_CUDA_INFO"
	.sectionflags	@""
	.align	4


	//----- nvinfo : EIATTR_CUDA_API_VERSION
	.align		4
        /*0000*/ 	.byte	0x04, 0x37
        /*0002*/ 	.short	(.L_1821 - .L_1820)
.L_1820:
        /*0004*/ 	.word	0x00000082


	//----- nvinfo : EIATTR_KPARAM_INFO
	.align		4
.L_1821:
        /*0008*/ 	.byte	0x04, 0x17
        /*000a*/ 	.short	(.L_1823 - .L_1822)
.L_1822:
        /*000c*/ 	.word	0x00000000
        /*0010*/ 	.short	0x0002
        /*0012*/ 	.short	0x0030
        /*0014*/ 	.byte	0x00, 0xf0, 0x21, 0x00


	//----- nvinfo : EIATTR_KPARAM_INFO
	.align		4
.L_1823:
        /*0018*/ 	.byte	0x04, 0x17
        /*001a*/ 	.short	(.L_1825 - .L_1824)
.L_1824:
        /*001c*/ 	.word	0x00000000
        /*0020*/ 	.short	0x0001
        /*0022*/ 	.short	0x0008
        /*0024*/ 	.byte	0x00, 0xf0, 0xa1, 0x00


	//----- nvinfo : EIATTR_KPARAM_INFO
	.align		4
.L_1825:
        /*0028*/ 	.byte	0x04, 0x17
        /*002a*/ 	.short	(.L_1827 - .L_1826)
.L_1826:
        /*002c*/ 	.word	0x00000000
        /*0030*/ 	.short	0x0000
        /*0032*/ 	.short	0x0000
        /*0034*/ 	.byte	0x00, 0xf0, 0x11, 0x00


	//----- nvinfo : EIATTR_SPARSE_MMA_MASK
	.align		4
.L_1827:
        /*0038*/ 	.byte	0x03, 0x50
        /*003a*/ 	.short	0x0000


	//----- nvinfo : EIATTR_MAXREG_COUNT
	.align		4
        /*003c*/ 	.byte	0x03, 0x1b
        /*003e*/ 	.short	0x00ff


	//----- nvinfo : EIATTR_MERCURY_ISA_VERSION
	.align		4
        /*0040*/ 	.byte	0x03, 0x5f
        /*0042*/ 	.short	0x0101


	//----- nvinfo : EIATTR_EXIT_INSTR_OFFSETS
	.align		4
        /*0044*/ 	.byte	0x04, 0x1c
        /*0046*/ 	.short	(.L_1829 - .L_1828)


	//   ....[0]....
.L_1828:
        /*0048*/ 	.word	0x00000060


	//   ....[1]....
        /*004c*/ 	.word	0x00000250


	//----- nvinfo : EIATTR_MAX_THREADS
	.align		4
.L_1829:
        /*0050*/ 	.byte	0x04, 0x05
        /*0052*/ 	.short	(.L_1831 - .L_1830)
.L_1830:
        /*0054*/ 	.word	0x00000040
        /*0058*/ 	.word	0x00000001
        /*005c*/ 	.word	0x00000001


	//----- nvinfo : EIATTR_CRS_STACK_SIZE
	.align		4
.L_1831:
        /*0060*/ 	.byte	0x04, 0x1e
        /*0062*/ 	.short	(.L_1833 - .L_1832)
.L_1832:
        /*0064*/ 	.word	0x00000000


	//----- nvinfo : EIATTR_CBANK_PARAM_SIZE
	.align		4
.L_1833:
        /*0068*/ 	.byte	0x03, 0x19
        /*006a*/ 	.short	0x0038


	//----- nvinfo : EIATTR_PARAM_CBANK
	.align		4
        /*006c*/ 	.byte	0x04, 0x0a
        /*006e*/ 	.short	(.L_1835 - .L_1834)
	.align		4
.L_1834:
        /*0070*/ 	.word	index@(.nv.constant0._ZN50_GLOBAL__N__f31458b2_17_RangeFactories_cu_38772b0829elementwise_kernel_with_indexIiZZZN2at6native17linspace_cuda_outERKN3c106ScalarES6_lRNS1_6TensorEENKUlvE_clEvENKUlvE_clEvEUllE_EEvT_T0_PN15function_traitsISD_E11result_typeE)
        /*0074*/ 	.short	0x0210
        /*0076*/ 	.short	0x0038


	//----- nvinfo : EIATTR_SW_WAR
	.align		4
.L_1835:
        /*0078*/ 	.byte	0x04, 0x36
        /*007a*/ 	.short	(.L_1837 - .L_1836)
.L_1836:
        /*007c*/ 	.word	0x00000008
.L_1837:


//--------------------- .nv.callgraph             --------------------------
	.section	.nv.callgraph,"",@"SHT_CUDA_CALLGRAPH"
	.align	4
	.sectionentsize	8
	.align		4
        /*0000*/ 	.word	0x00000000
	.align		4
        /*0004*/ 	.word	0xffffffff
	.align		4
        /*0008*/ 	.word	0x00000000
	.align		4
        /*000c*/ 	.word	0xfffffffe
	.align		4
        /*0010*/ 	.word	0x00000000
	.align		4
        /*0014*/ 	.word	0xfffffffd
	.align		4
        /*0018*/ 	.word	0x00000000
	.align		4
        /*001c*/ 	.word	0xfffffffc


//--------------------- .nv.constant4             --------------------------
	.section	.nv.constant4,"a",@progbits
	.align	8
	.align		8
.nv.constant4:
        /*0000*/ 	.dword	_ZN48_INTERNAL_f31458b2_17_RangeFactories_cu_38772b084cuda3std3__45__cpo5beginE
	.align		8
        /*0008*/ 	.dword	_ZN48_INTERNAL_f31458b2_17_RangeFactories_cu_38772b084cuda3std3__45__cpo3endE
	.align		8
        /*0010*/ 	.dword	_ZN48_INTERNAL_f31458b2_17_RangeFactories_cu_38772b084cuda3std3__45__cpo6cbeginE
	.align		8
        /*0018*/ 	.dword	_ZN48_INTERNAL_f31458b2_17_RangeFactories_cu_38772b084cuda3std3__45__cpo4cendE
	.align		8
        /*0020*/ 	.dword	_ZN48_INTERNAL_f31458b2_17_RangeFactories_cu_38772b084cuda3std3__45__cpo6rbeginE
	.align		8
        /*0028*/ 	.dword	_ZN48_INTERNAL_f31458b2_17_RangeFactories_cu_38772b084cuda3std3__45__cpo4rendE
	.align		8
        /*0030*/ 	.dword	_ZN48_INTERNAL_f31458b2_17_RangeFactories_cu_38772b084cuda3std3__45__cpo7crbeginE
	.align		8
        /*0038*/ 	.dword	_ZN48_INTERNAL_f31458b2_17_RangeFactories_cu_38772b084cuda3std3__45__cpo5crendE
	.align		8
        /*0040*/ 	.dword	_ZN48_INTERNAL_f31458b2_17_RangeFactories_cu_38772b084cuda3std3__450_GLOBAL__N__f31458b2_17_RangeFactories_cu_38772b086ignoreE
	.align		8
        /*0048*/ 	.dword	_ZN48_INTERNAL_f31458b2_17_RangeFactories_cu_38772b084cuda3std3__419piecewise_constructE
	.align		8
        /*0050*/ 	.dword	_ZN48_INTERNAL_f31458b2_17_RangeFactories_cu_38772b084cuda3std3__48in_placeE
	.align		8
        /*0058*/ 	.dword	_ZN48_INTERNAL_f31458b2_17_RangeFactories_cu_38772b084cuda3std3__420unreachable_sentinelE
	.align		8
        /*0060*/ 	.dword	_ZN48_INTERNAL_f31458b2_17_RangeFactories_cu_38772b084cuda3std6ranges3__45__cpo4swapE
	.align		8
        /*0068*/ 	.dword	_ZN48_INTERNAL_f31458b2_17_RangeFactories_cu_38772b084cuda3std6ranges3__45__cpo9iter_moveE
	.align		8
        /*0070*/ 	.dword	_ZN48_INTERNAL_f31458b2_17_RangeFactories_cu_38772b084cuda3std6ranges3__45__cpo5beginE
	.align		8
        /*0078*/ 	.dword	_ZN48_INTERNAL_f31458b2_17_RangeFactories_cu_38772b084cuda3std6ranges3__45__cpo3endE
	.align		8
        /*0080*/ 	.dword	_ZN48_INTERNAL_f31458b2_17_RangeFactories_cu_38772b084cuda3std6ranges3__45__cpo6cbeginE
	.align		8
        /*0088*/ 	.dword	_ZN48_INTERNAL_f31458b2_17_RangeFactories_cu_38772b084cuda3std6ranges3__45__cpo4cendE
	.align		8
        /*0090*/ 	.dword	_ZN48_INTERNAL_f31458b2_17_RangeFactories_cu_38772b084cuda3std6ranges3__45__cpo7advanceE
	.align		8
        /*0098*/ 	.dword	_ZN48_INTERNAL_f31458b2_17_RangeFactories_cu_38772b084cuda3std6ranges3__45__cpo9iter_swapE
	.align		8
        /*00a0*/ 	.dword	_ZN48_INTERNAL_f31458b2_17_RangeFactories_cu_38772b084cuda3std6ranges3__45__cpo4nextE
	.align		8
        /*00a8*/ 	.dword	_ZN48_INTERNAL_f31458b2_17_RangeFactories_cu_38772b084cuda3std6ranges3__45__cpo4prevE
	.align		8
        /*00b0*/ 	.dword	_ZN48_INTERNAL_f31458b2_17_RangeFactories_cu_38772b084cuda3std6ranges3__45__cpo4dataE
	.align		8
        /*00b8*/ 	.dword	_ZN48_INTERNAL_f31458b2_17_RangeFactories_cu_38772b084cuda3std6ranges3__45__cpo5cdataE
	.align		8
        /*00c0*/ 	.dword	_ZN48_INTERNAL_f31458b2_17_RangeFactories_cu_38772b084cuda3std6ranges3__45__cpo4sizeE
	.align		8
        /*00c8*/ 	.dword	_ZN48_INTERNAL_f31458b2_17_RangeFactories_cu_38772b084cuda3std6ranges3__45__cpo5ssizeE
	.align		8
        /*00d0*/ 	.dword	_ZN48_INTERNAL_f31458b2_17_RangeFactories_cu_38772b084cuda3std6ranges3__45__cpo8distanceE
	.align		8
        /*00d8*/ 	.dword	_ZN48_INTERNAL_f31458b2_17_RangeFactories_cu_38772b086thrust23THRUST_300001_SM_900_NS6system6detail10sequential3seqE
	.align		8
        /*00e0*/ 	.dword	__cudart_sin_cos_coeffs
	.align		8
        /*00e8*/ 	.dword	__cudart_i2opi_d


//--------------------- .text._ZN50_GLOBAL__N__f31458b2_17_RangeFactories_cu_38772b0829elementwise_kernel_with_indexIlZZZN2at6native15arange_cuda_outERKN3c106ScalarES6_S6_RNS1_6TensorEENKUlvE_clEvENKUlvE7_clEvEUllE_EEvT_T0_PN15function_traitsISD_E11result_typeE --------------------------
	.section	.text._ZN50_GLOBAL__N__f31458b2_17_RangeFactories_cu_38772b0829elementwise_kernel_with_indexIlZZZN2at6native15arange_cuda_outERKN3c106ScalarES6_S6_RNS1_6TensorEENKUlvE_clEvENKUlvE7_clEvEUllE_EEvT_T0_PN15function_traitsISD_E11result_typeE,"ax",@progbits
	.align	128
.text._ZN50_GLOBAL__N__f31458b2_17_RangeFactories_cu_38772b0829elementwise_kernel_with_indexIlZZZN2at6native15arange_cuda_outERKN3c106ScalarES6_S6_RNS1_6TensorEENKUlvE_clEvENKUlvE7_clEvEUllE_EEvT_T0_PN15function_traitsISD_E11result_typeE:
        .type           _ZN50_GLOBAL__N__f31458b2_17_RangeFactories_cu_38772b0829elementwise_kernel_with_indexIlZZZN2at6native15arange_cuda_outERKN3c106ScalarES6_S6_RNS1_6TensorEENKUlvE_clEvENKUlvE7_clEvEUllE_EEvT_T0_PN15function_traitsISD_E11result_typeE,@function
        .size           _ZN50_GLOBAL__N__f31458b2_17_RangeFactories_cu_38772b0829elementwise_kernel_with_indexIlZZZN2at6native15arange_cuda_outERKN3c106ScalarES6_S6_RNS1_6TensorEENKUlvE_clEvENKUlvE7_clEvEUllE_EEvT_T0_PN15function_traitsISD_E11result_typeE,(.L_x_734 - _ZN50_GLOBAL__N__f31458b2_17_RangeFactories_cu_38772b0829elementwise_kernel_with_indexIlZZZN2at6native15arange_cuda_outERKN3c106ScalarES6_S6_RNS1_6TensorEENKUlvE_clEvENKUlvE7_clEvEUllE_EEvT_T0_PN15function_traitsISD_E11result_typeE)
        .other          _ZN50_GLOBAL__N__f31458b2_17_RangeFactories_cu_38772b0829elementwise_kernel_with_indexIlZZZN2at6native15arange_cuda_outERKN3c106ScalarES6_S6_RNS1_6TensorEENKUlvE_clEvENKUlvE7_clEvEUllE_EEvT_T0_PN15function_traitsISD_E11result_typeE,@"STO_CUDA_ENTRY STV_DEFAULT"
_ZN50_GLOBAL__N__f31458b2_17_RangeFactories_cu_38772b0829elementwise_kernel_with_indexIlZZZN2at6native15arange_cuda_outERKN3c106ScalarES6_S6_RNS1_6TensorEENKUlvE_clEvENKUlvE7_clEvEUllE_EEvT_T0_PN15function_traitsISD_E11result_typeE:
[----:B------:R-:W-:Y:S01]  /*0000*/  LDC R1, c[0x0][0x28] ;  /* 0x00000a00ff017b82 */ /* 0x000fe20000000800 */
[----:B------:R-:W0:Y:S01]  /*0010*/  S2R R0, SR_CTAID.X ;  /* 0x0000000000007919 */ /* 0x000e220000002500 */
[----:B------:R-:W-:Y:S01]  /*0020*/  ULDC.64 UR4, c[0x0][0x210] ;  /* 0x0000840000047ab9 */ /* 0x000fe20000000a00 */
[----:B------:R-:W0:Y:S02]  /*0030*/  S2R R3, SR_TID.X ;  /* 0x0000000000037919 */ /* 0x000e240000002100 */
[----:B0-----:R-:W-:-:S05]  /*0040*/  IMAD R0, R0, 0x40, R3 ;  /* 0x0000004000007824 */ /* 0x001fca00078e0203 */
[----:B------:R-:W-:-:S04]  /*0050*/  ISETP.GE.U32.AND P0, PT, R0, UR4, PT ;  /* 0x0000000400007c0c */ /* 0x000fc8000bf06070 */
[----:B------:R-:W-:-:S13]  /*0060*/  ISETP.GE.AND.EX P0, PT, RZ, UR5, PT, P0 ;  /* 0x00000005ff007c0c */ /* 0x000fda000bf06300 */
[----:B------:R-:W-:Y:S05]  /*0070*/  @P0 EXIT ;  /* 0x000000000000094d */ /* 0x000fea0003800000 */
[----:B------:R-:W0:Y:S01]  /*0080*/  LDC.64 R4, c[0x0][0x218] ;  /* 0x00008600ff047b82 */ /* 0x000e220000000a00 */
[----:B------:R-:W-:Y:S01]  /*0090*/  I2FP.F32.U32 R3, R0 ;  /* 0x0000000000037245 */ /* 0x000fe20000201000 */
[----:B------:R-:W-:Y:S02]  /*00a0*/  ULDC.64 UR4, c[0x0][0x228] ;  /* 0x00008a0000047ab9 */ /* 0x000fe40000000a00 */
[----:B------:R-:W-:Y:S02]  /*00b0*/  LEA R2, P0, R0, UR4, 0x1 ;  /* 0x0000000400027c11 */ /* 0x000fe4000f8008ff */
[----:B0-----:R-:W-:-:S05]  /*00c0*/  FFMA.FTZ R3, R3, R5, R4 ;  /* 0x0000000503037223 */ /* 0x001fca0000010004 */
[----:B------:R-:W-:Y:S02]  /*00d0*/  F2FP.BF16.F32.PACK_AB R4, RZ, R3 ;  /* 0x00000003ff04723e */ /* 0x000fe400000010ff */
[----:B------:R-:W-:Y:S01]  /*00e0*/  LEA.HI.X R3, R0, UR5, RZ, 0x1, P0 ;  /* 0x0000000500037c11 */ /* 0x000fe200080f0cff */
[----:B------:R-:W-:-:S04]  /*00f0*/  ULDC.64 UR4, c[0x0][0x208] ;  /* 0x0000820000047ab9 */ /* 0x000fc80000000a00 */
[----:B------:R-:W-:Y:S01]  /*0100*/  STG.E.U16 desc[UR4][R2.64], R4 ;  /* 0x0000000402007986 */ /* 0x000fe2000c101504 */
[----:B------:R-:W-:Y:S05]  /*0110*/  EXIT ;  /* 0x000000000000794d */ /* 0x000fea0003800000 */
.L_x_0:
[----:B------:R-:W-:-:S00]  /*0120*/  BRA `(.L_x_0) ;  /* 0xfffffffc00fc7947 */ /* 0x000fc0000383ffff */
[----:B------:R-:W-:-:S00]  /*0130*/  NOP ;  /* 0x0000000000007918 */ /* 0x000fc00000000000 */
        /* <DEDUP_REMOVED lines=12> */
.L_x_734:


//--------------------- .text._ZN50_GLOBAL__N__f31458b2_17_RangeFactories_cu_38772b0829elementwise_kernel_with_indexIiZZZN2at6native15arange_cuda_outERKN3c106ScalarES6_S6_RNS1_6TensorEENKUlvE_clEvENKUlvE7_clEvEUllE_EEvT_T0_PN15function_traitsISD_E11result_typeE --------------------------
	.section	.text._ZN50_GLOBAL__N__f31458b2_17_RangeFactories_cu_38772b0829elementwise_kernel_with_indexIiZZZN2at6native15arange_cuda_outERKN3c106ScalarES6_S6_RNS1_6TensorEENKUlvE_clEvENKUlvE7_clEvEUllE_EEvT_T0_PN15function_traitsISD_E11result_typeE,"ax",@progbits
	.align	128
.text._ZN50_GLOBAL__N__f31458b2_17_RangeFactories_cu_38772b0829elementwise_kernel_with_indexIiZZZN2at6native15arange_cuda_outERKN3c106ScalarES6_S6_RNS1_6TensorEENKUlvE_clEvENKUlvE7_clEvEUllE_EEvT_T0_PN15function_traitsISD_E11result_typeE:
        .type           _ZN50_GLOBAL__N__f31458b2_17_RangeFactories_cu_38772b0829elementwise_kernel_with_indexIiZZZN2at6native15arange_cuda_outERKN3c106ScalarES6_S6_RNS1_6TensorEENKUlvE_clEvENKUlvE7_clEvEUllE_EEvT_T0_PN15function_traitsISD_E11result_typeE,@function
        .size           _ZN50_GLOBAL__N__f31458b2_17_RangeFactories_cu_38772b0829elementwise_kernel_with_indexIiZZZN2at6native15arange_cuda_outERKN3c106ScalarES6_S6_RNS1_6TensorEENKUlvE_clEvENKUlvE7_clEvEUllE_EEvT_T0_PN15function_traitsISD_E11result_typeE,(.L_x_735 - _ZN50_GLOBAL__N__f31458b2_17_RangeFactories_cu_38772b0829elementwise_kernel_with_indexIiZZZN2at6native15arange_cuda_outERKN3c106ScalarES6_S6_RNS1_6TensorEENKUlvE_clEvENKUlvE7_clEvEUllE_EEvT_T0_PN15function_traitsISD_E11result_typeE)
        .other          _ZN50_GLOBAL__N__f31458b2_17_RangeFactories_cu_38772b0829elementwise_kernel_with_indexIiZZZN2at6native15arange_cuda_outERKN3c106ScalarES6_S6_RNS1_6TensorEENKUlvE_clEvENKUlvE7_clEvEUllE_EEvT_T0_PN15function_traitsISD_E11result_typeE,@"STO_CUDA_ENTRY STV_DEFAULT"
_ZN50_GLOBAL__N__f31458b2_17_RangeFactories_cu_38772b0829elementwise_kernel_with_indexIiZZZN2at6native15arange_cuda_outERKN3c106ScalarES6_S6_RNS1_6TensorEENKUlvE_clEvENKUlvE7_clEvEUllE_EEvT_T0_PN15function_traitsISD_E11result_typeE:
[----:B------:R-:W-:Y:S01]  /*0000*/  LDC R1, c[0x0][0x28] ;  /* 0x00000a00ff017b82 */ /* 0x000fe20000000800 */
[----:B------:R-:W0:Y:S01]  /*0010*/  S2R R5, SR_CTAID.X ;  /* 0x0000000000057919 */ /* 0x000e220000002500 */
[----:B------:R-:W-:Y:S01]  /*0020*/  ULDC UR4, c[0x0][0x210] ;  /* 0x0000840000047ab9 */ /* 0x000fe20000000800 */
[----:B------:R-:W0:Y:S02]  /*0030*/  S2R R0, SR_TID.X ;  /* 0x0000000000007919 */ /* 0x000e240000002100 */
[----:B0-----:R-:W-:-:S04]  /*0040*/  LEA R5, R5, R0, 0x6 ;  /* 0x0000000005057211 */ /* 0x001fc800078e30ff */
[----:B------:R-:W-:-:S13]  /*0050*/  ISETP.GE.AND P0, PT, R5, UR4, PT ;  /* 0x0000000405007c0c */ /* 0x000fda000bf06270 */
[----:B------:R-:W-:Y:S05]  /*0060*/  @P0 EXIT ;  /* 0x000000000000094d */ /* 0x000fea0003800000 */
[----:B------:R-:W0:Y:S01]  /*0070*/  LDC.64 R8, c[0x0][0x218] ;  /* 0x00008600ff087b82 */ /* 0x000e220000000a00 */
[----:B------:R-:W-:Y:S01]  /*0080*/  I2FP.F32.S32 R7, R5 ;  /* 0x0000000500077245 */ /* 0x000fe20000201400 */
[----:B------:R-:W-:-:S06]  /*0090*/  ULDC.64 UR4, c[0x0][0x208] ;  /* 0x0000820000047ab9 */ /* 0x000fcc0000000a00 */
[----:B------:R-:W1:Y:S01]  /*00a0*/  LDC.64 R2, c[0x0][0x228] ;  /* 0x00008a00ff027b82 */ /* 0x000e620000000a00 */
[----:B0-----:R-:W-:-:S05]  /*00b0*/  FFMA.FTZ R7, R7, R9, R8 ;  /* 0x0000000907077223 */ /* 0x001fca0000010008 */
[----:B------:R-:W-:Y:S01]  /*00c0*/  F2FP.BF16.F32.PACK_AB R7, RZ, R7 ;  /* 0x00000007ff07723e */ /* 0x000fe200000010ff */
[----:B-1----:R-:W-:-:S05]  /*00d0*/  IMAD.WIDE R2, R5, 0x2, R2 ;  /* 0x0000000205027825 */ /* 0x002fca00078e0202 */
[----:B------:R-:W-:Y:S01]  /*00e0*/  STG.E.U16 desc[UR4][R2.64], R7 ;  /* 0x0000000702007986 */ /* 0x000fe2000c101504 */
[----:B------:R-:W-:Y:S05]  /*00f0*/  EXIT ;  /* 0x000000000000794d */ /* 0x000fea0003800000 */
.L_x_1:
        /* <DEDUP_REMOVED lines=16> */
.L_x_735:


//--------------------- .text._ZN50_GLOBAL__N__f31458b2_17_RangeFactories_cu_38772b0829elementwise_kernel_with_indexIlZZZN2at6native15arange_cuda_outERKN3c106ScalarES6_S6_RNS1_6TensorEENKUlvE_clEvENKUlvE6_clEvEUllE_EEvT_T0_PN15function_traitsISD_E11result_typeE --------------------------
	.section	.text._ZN50_GLOBAL__N__f31458b2_17_RangeFactories_cu_38772b0829elementwise_kernel_with_indexIlZZZN2at6native15arange_cuda_outERKN3c106ScalarES6_S6_RNS1_6TensorEENKUlvE_clEvENKUlvE6_clEvEUllE_EEvT_T0_PN15function_traitsISD_E11result_typeE,"ax",@progbits
	.align	128
.text._ZN50_GLOBAL__N__f31458b2_17_RangeFactories_cu_38772b0829elementwise_kernel_with_indexIlZZZN2at6native15arange_cuda_outERKN3c106ScalarES6_S6_RNS1_6TensorEENKUlvE_clEvENKUlvE6_clEvEUllE_EEvT_T0_PN15function_traitsISD_E11result_typeE:
        .type           _ZN50_GLOBAL__N__f31458b2_17_RangeFactories_cu_38772b0829elementwise_kernel_with_indexIlZZZN2at6native15arange_cuda_outERKN3c106ScalarES6_S6_RNS1_6TensorEENKUlvE_clEvENKUlvE6_clEvEUllE_EEvT_T0_PN15function_traitsISD_E11result_typeE,@function
        .size           _ZN50_GLOBAL__N__f31458b2_17_RangeFactories_cu_38772b0829elementwise_kernel_with_indexIlZZZN2at6native15arange_cuda_outERKN3c106ScalarES6_S6_RNS1_6TensorEENKUlvE_clEvENKUlvE6_clEvEUllE_EEvT_T0_PN15function_traitsISD_E11result_typeE,(.L_x_736 - _ZN50_GLOBAL__N__f31458b2_17_RangeFactories_cu_38772b0829elementwise_kernel_with_indexIlZZZN2at6native15arange_cuda_outERKN3c106ScalarES6_S6_RNS1_6TensorEENKUlvE_clEvENKUlvE6_clEvEUllE_EEvT_T0_PN15function_traitsISD_E11result_typeE)
        .other          _ZN50_GLOBAL__N__f31458b2_17_RangeFactories_cu_38772b0829elementwise_kernel_with_indexIlZZZN2at6native15arange_cuda_outERKN3c106ScalarES6_S6_RNS1_6TensorEENKUlvE_clEvENKUlvE6_clEvEUllE_EEvT_T0_PN15function_traitsISD_E11result_typeE,@"STO_CUDA_ENTRY STV_DEFAULT"
_ZN50_GLOBAL__N__f31458b2_17_RangeFactories_cu_38772b0829elementwise_kernel_with_indexIlZZZN2at6native15arange_cuda_outERKN3c106ScalarES6_S6_RNS1_6TensorEENKUlvE_clEvENKUlvE6_clEvEUllE_EEvT_T0_PN15function_traitsISD_E11result_typeE:
        /* <DEDUP_REMOVED lines=13> */
[----:B------:R-:W-:Y:S02]  /*00d0*/  F2FP.F16.F32.PACK_AB R4, RZ, R3 ;  /* 0x00000003ff04723e */ /* 0x000fe400000000ff */
[----:B------:R-:W-:Y:S01]  /*00e0*/  LEA.HI.X R3, R0, UR5, RZ, 0x1, P0 ;  /* 0x0000000500037c11 */ /* 0x000fe200080f0cff */
[----:B------:R-:W-:-:S04]  /*00f0*/  ULDC.64 UR4, c[0x0][0x208] ;  /* 0x0000820000047ab9 */ /* 0x000fc80000000a00 */
[----:B------:R-:W-:Y:S01]  /*0100*/  STG.E.U16 desc[UR4][R2.64], R4 ;  /* 0x0000000402007986 */ /* 0x000fe2000c101504 */
[----:B------:R-:W-:Y:S05]  /*0110*/  EXIT ;  /* 0x000000000000794d */ /* 0x000fea0003800000 */
.L_x_2:
        /* <DEDUP_REMOVED lines=14> */
.L_x_736:


//--------------------- .text._ZN50_GLOBAL__N__f31458b2_17_RangeFactories_cu_38772b0829elementwise_kernel_with_indexIiZZZN2at6native15arange_cuda_outERKN3c106ScalarES6_S6_RNS1_6TensorEENKUlvE_clEvENKUlvE6_clEvEUllE_EEvT_T0_PN15function_traitsISD_E11result_typeE --------------------------
	.section	.text._ZN50_GLOBAL__N__f31458b2_17_RangeFactories_cu_38772b0829elementwise_kernel_with_indexIiZZZN2at6native15arange_cuda_outERKN3c106ScalarES6_S6_RNS1_6TensorEENKUlvE_clEvENKUlvE6_clEvEUllE_EEvT_T0_PN15function_traitsISD_E11result_typeE,"ax",@progbits
	.align	128
.text._ZN50_GLOBAL__N__f31458b2_17_RangeFactories_cu_38772b0829elementwise_kernel_with_indexIiZZZN2at6native15arange_cuda_outERKN3c106ScalarES6_S6_RNS1_6TensorEENKUlvE_clEvENKUlvE6_clEvEUllE_EEvT_T0_PN15function_traitsISD_E11result_typeE:
        .type           _ZN50_GLOBAL__N__f31458b2_17_RangeFactories_cu_38772b0829elementwise_kernel_with_indexIiZZZN2at6native15arange_cuda_outERKN3c106ScalarES6_S6_RNS1_6TensorEENKUlvE_clEvENKUlvE6_clEvEUllE_EEvT_T0_PN15function_traitsISD_E11result_typeE,@function
        .size           _ZN50_GLOBAL__N__f31458b2_17_RangeFactories_cu_38772b0829elementwise_kernel_with_indexIiZZZN2at6native15arange_cuda_outERKN3c106ScalarES6_S6_RNS1_6TensorEENKUlvE_clEvENKUlvE6_clEvEUllE_EEvT_T0_PN15function_traitsISD_E11result_typeE,(.L_x_737 - _ZN50_GLOBAL__N__f31458b2_17_RangeFactories_cu_38772b0829elementwise_kernel_with_indexIiZZZN2at6native15arange_cuda_outERKN3c106ScalarES6_S6_RNS1_6TensorEENKUlvE_clEvENKUlvE6_clEvEUllE_EEvT_T0_PN15function_traitsISD_E11result_typeE)
        .other          _ZN50_GLOBAL__N__f31458b2_17_RangeFactories_cu_38772b0829elementwise_kernel_with_indexIiZZZN2at6native15arange_cuda_outERKN3c106ScalarES6_S6_RNS1_6TensorEENKUlvE_clEvENKUlvE6_clEvEUllE_EEvT_T0_PN15function_traitsISD_E11result_typeE,@"STO_CUDA_ENTRY STV_DEFAULT"
_ZN50_GLOBAL__N__f31458b2_17_RangeFactories_cu_38772b0829elementwise_kernel_with_indexIiZZZN2at6native15arange_cuda_outERKN3c106ScalarES6_S6_RNS1_6TensorEENKUlvE_clEvENKUlvE6_clEvEUllE_EEvT_T0_PN15function_traitsISD_E11result_typeE:
        /* <DEDUP_REMOVED lines=12> */
[----:B------:R-:W-:Y:S01]  /*00c0*/  F2FP.F16.F32.PACK_AB R7, RZ, R7 ;  /* 0x00000007ff07723e */ /* 0x000fe200000000ff */
[----:B-1----:R-:W-:-:S05]  /*00d0*/  IMAD.WIDE R2, R5, 0x2, R2 ;  /* 0x0000000205027825 */ /* 0x002fca00078e0202 */
[----:B------:R-:W-:Y:S01]  /*00e0*/  STG.E.U16 desc[UR4][R2.64], R7 ;  /* 0x0000000702007986 */ /* 0x000fe2000c101504 */
[----:B------:R-:W-:Y:S05]  /*00f0*/  EXIT ;  /* 0x000000000000794d */ /* 0x000fea0003800000 */
.L_x_3:
        /* <DEDUP_REMOVED lines=16> */
.L_x_737:


//--------------------- .text._ZN50_GLOBAL__N__f31458b2_17_RangeFactories_cu_38772b0829elementwise_kernel_with_indexIlZZZN2at6native15arange_cuda_outERKN3c106ScalarES6_S6_RNS1_6TensorEENKUlvE_clEvENKUlvE5_clEvEUllE_EEvT_T0_PN15function_traitsISD_E11result_typeE --------------------------
	.section	.text._ZN50_GLOBAL__N__f31458b2_17_RangeFactories_cu_38772b0829elementwise_kernel_with_indexIlZZZN2at6native15arange_cuda_outERKN3c106ScalarES6_S6_RNS1_6TensorEENKUlvE_clEvENKUlvE5_clEvEUllE_EEvT_T0_PN15function_traitsISD_E11result_typeE,"ax",@progbits
	.align	128
.text._ZN50_GLOBAL__N__f31458b2_17_RangeFactories_cu_38772b0829elementwise_kernel_with_indexIlZZZN2at6native15arange_cuda_outERKN3c106ScalarES6_S6_RNS1_6TensorEENKUlvE_clEvENKUlvE5_clEvEUllE_EEvT_T0_PN15function_traitsISD_E11result_typeE:
        .type           _ZN50_GLOBAL__N__f31458b2_17_RangeFactories_cu_38772b0829elementwise_kernel_with_indexIlZZZN2at6native15arange_cuda_outERKN3c106ScalarES6_S6_RNS1_6TensorEENKUlvE_clEvENKUlvE5_clEvEUllE_EEvT_T0_PN15function_traitsISD_E11result_typeE,@function
        .size           _ZN50_GLOBAL__N__f31458b2_17_RangeFactories_cu_38772b0829elementwise_kernel_with_indexIlZZZN2at6native15arange_cuda_outERKN3c106ScalarES6_S6_RNS1_6TensorEENKUlvE_clEvENKUlvE5_clEvEUllE_EEvT_T0_PN15function_traitsISD_E11result_typeE,(.L_x_738 - _ZN50_GLOBAL__N__f31458b2_17_RangeFactories_cu_38772b0829elementwise_kernel_with_indexIlZZZN2at6native15arange_cuda_outERKN3c106ScalarES6_S6_RNS1_6TensorEENKUlvE_clEvENKUlvE5_clEvEUllE_EEvT_T0_PN15function_traitsISD_E11result_typeE)
        .other          _ZN50_GLOBAL__N__f31458b2_17_RangeFactories_cu_38772b0829elementwise_kernel_with_indexIlZZZN2at6native15arange_cuda_outERKN3c106ScalarES6_S6_RNS1_6TensorEENKUlvE_clEvENKUlvE5_clEvEUllE_EEvT_T0_PN15function_traitsISD_E11result_typeE,@"STO_CUDA_ENTRY STV_DEFAULT"
_ZN50_GLOBAL__N__f31458b2_17_RangeFactories_cu_38772b0829elementwise_kernel_with_indexIlZZZN2at6native15arange_cuda_outERKN3c106ScalarES6_S6_RNS1_6TensorEENKUlvE_clEvENKUlvE5_clEvEUllE_EEvT_T0_PN15function_traitsISD_E11result_typeE:
        /* <DEDUP_REMOVED lines=9> */
[----:B------:R-:W-:Y:S01]  /*0090*/  ULDC.64 UR4, c[0x0][0x228] ;  /* 0x00008a0000047ab9 */ /* 0x000fe20000000a00 */
[----:B------:R-:W-:Y:S02]  /*00a0*/  I2FP.F32.U32 R5, R0 ;  /* 0x0000000000057245 */ /* 0x000fe40000201000 */
[----:B------:R-:W-:-:S04]  /*00b0*/  LEA R2, P0, R0, UR4, 0x2 ;  /* 0x0000000400027c11 */ /* 0x000fc8000f8010ff */
[----:B------:R-:W-:Y:S01]  /*00c0*/  LEA.HI.X R3, R0, UR5, RZ, 0x2, P0 ;  /* 0x0000000500037c11 */ /* 0x000fe200080f14ff */
[----:B------:R-:W-:Y:S01]  /*00d0*/  ULDC.64 UR4, c[0x0][0x208] ;  /* 0x0000820000047ab9 */ /* 0x000fe20000000a00 */
[----:B0-----:R-:W-:-:S05]  /*00e0*/  FFMA.FTZ R5, R5, R7, R6 ;  /* 0x0000000705057223 */ /* 0x001fca0000010006 */
[----:B------:R-:W-:Y:S01]  /*00f0*/  STG.E desc[UR4][R2.64], R5 ;  /* 0x0000000502007986 */ /* 0x000fe2000c101904 */
[----:B------:R-:W-:Y:S05]  /*0100*/  EXIT ;  /* 0x000000000000794d */ /* 0x000fea0003800000 */
.L_x_4:
        /* <DEDUP_REMOVED lines=15> */
.L_x_738:


//--------------------- .text._ZN50_GLOBAL__N__f31458b2_17_RangeFactories_cu_38772b0829elementwise_kernel_with_indexIiZZZN2at6native15arange_cuda_outERKN3c106ScalarES6_S6_RNS1_6TensorEENKUlvE_clEvENKUlvE5_clEvEUllE_EEvT_T0_PN15function_traitsISD_E11result_typeE --------------------------
	.section	.text._ZN50_GLOBAL__N__f31458b2_17_RangeFactories_cu_38772b0829elementwise_kernel_with_indexIiZZZN2at6native15arange_cuda_outERKN3c106ScalarES6_S6_RNS1_6TensorEENKUlvE_clEvENKUlvE5_clEvEUllE_EEvT_T0_PN15function_traitsISD_E11result_typeE,"ax",@progbits
	.align	128
.text._ZN50_GLOBAL__N__f31458b2_17_RangeFactories_cu_38772b0829elementwise_kernel_with_indexIiZZZN2at6native15arange_cuda_outERKN3c106ScalarES6_S6_RNS1_6TensorEENKUlvE_clEvENKUlvE5_clEvEUllE_EEvT_T0_PN15function_traitsISD_E11result_typeE:
        .type           _ZN50_GLOBAL__N__f31458b2_17_RangeFactories_cu_38772b0829elementwise_kernel_with_indexIiZZZN2at6native15arange_cuda_outERKN3c106ScalarES6_S6_RNS1_6TensorEENKUlvE_clEvENKUlvE5_clEvEUllE_EEvT_T0_PN15function_traitsISD_E11result_typeE,@function
        .size           _ZN50_GLOBAL__N__f31458b2_17_RangeFactories_cu_38772b0829elementwise_kernel_with_indexIiZZZN2at6native15arange_cuda_outERKN3c106ScalarES6_S6_RNS1_6TensorEENKUlvE_clEvENKUlvE5_clEvEUllE_EEvT_T0_PN15function_traitsISD_E11result_typeE,(.L_x_739 - _ZN50_GLOBAL__N__f31458b2_17_RangeFactories_cu_38772b0829elementwise_kernel_with_indexIiZZZN2at6native15arange_cuda_outERKN3c106ScalarES6_S6_RNS1_6TensorEENKUlvE_clEvENKUlvE5_clEvEUllE_EEvT_T0_PN15function_traitsISD_E11result_typeE)
        .other          _ZN50_GLOBAL__N__f31458b2_17_RangeFactories_cu_38772b0829elementwise_kernel_with_indexIiZZZN2at6native15arange_cuda_outERKN3c106ScalarES6_S6_RNS1_6TensorEENKUlvE_clEvENKUlvE5_clEvEUllE_EEvT_T0_PN15function_traitsISD_E11result_typeE,@"STO_CUDA_ENTRY STV_DEFAULT"
_ZN50_GLOBAL__N__f31458b2_17_RangeFactories_cu_38772b0829elementwise_kernel_with_indexIiZZZN2at6native15arange_cuda_outERKN3c106ScalarES6_S6_RNS1_6TensorEENKUlvE_clEvENKUlvE5_clEvEUllE_EEvT_T0_PN15function_traitsISD_E11result_typeE:
        /* <DEDUP_REMOVED lines=11> */
[----:B0-----:R-:W-:Y:S01]  /*00b0*/  FFMA.FTZ R7, R7, R9, R8 ;  /* 0x0000000907077223 */ /* 0x001fe20000010008 */
[----:B-1----:R-:W-:-:S05]  /*00c0*/  IMAD.WIDE R2, R5, 0x4, R2 ;  /* 0x0000000405027825 */ /* 0x002fca00078e0202 */
[----:B------:R-:W-:Y:S01]  /*00d0*/  STG.E desc[UR4][R2.64], R7 ;  /* 0x0000000702007986 */ /* 0x000fe2000c101904 */
[----:B------:R-:W-:Y:S05]  /*00e0*/  EXIT ;  /* 0x000000000000794d */ /* 0x000fea0003800000 */
.L_x_5:
        /* <DEDUP_REMOVED lines=9> */
.L_x_739:


//--------------------- .text._ZN50_GLOBAL__N__f31458b2_17_RangeFactories_cu_38772b0829elementwise_kernel_with_indexIlZZZN2at6native15arange_cuda_outERKN3c106ScalarES6_S6_RNS1_6TensorEENKUlvE_clEvENKUlvE4_clEvEUllE_EEvT_T0_PN15function_traitsISD_E11result_typeE --------------------------
	.section	.text._ZN50_GLOBAL__N__f31458b2_17_RangeFactories_cu_38772b0829elementwise_kernel_with_indexIlZZZN2at6native15arange_cuda_outERKN3c106ScalarES6_S6_RNS1_6TensorEENKUlvE_clEvENKUlvE4_clEvEUllE_EEvT_T0_PN15function_traitsISD_E11result_typeE,"ax",@progbits
	.align	128
.text._ZN50_GLOBAL__N__f31458b2_17_RangeFactories_cu_38772b0829elementwise_kernel_with_indexIlZZZN2at6native15arange_cuda_outERKN3c106ScalarES6_S6_RNS1_6TensorEENKUlvE_clEvENKUlvE4_clEvEUllE_EEvT_T0_PN15function_traitsISD_E11result_typeE:
        .type           _ZN50_GLOBAL__N__f31458b2_17_RangeFactories_cu_38772b0829elementwise_kernel_with_indexIlZZZN2at6native15arange_cuda_outERKN3c106ScalarES6_S6_RNS1_6TensorEENKUlvE_clEvENKUlvE4_clEvEUllE_EEvT_T0_PN15function_traitsISD_E11result_typeE,@function
        .size           _ZN50_GLOBAL__N__f31458b2_17_RangeFactories_cu_38772b0829elementwise_kernel_with_indexIlZZZN2at6native15arange_cuda_outERKN3c106ScalarES6_S6_RNS1_6TensorEENKUlvE_clEvENKUlvE4_clEvEUllE_EEvT_T0_PN15function_traitsISD_E11result_typeE,(.L_x_740 - _ZN50_GLOBAL__N__f31458b2_17_RangeFactories_cu_38772b0829elementwise_kernel_with_indexIlZZZN2at6native15arange_cuda_outERKN3c106ScalarES6_S6_RNS1_6TensorEENKUlvE_clEvENKUlvE4_clEvEUllE_EEvT_T0_PN15function_traitsISD_E11result_typeE)
        .other          _ZN50_GLOBAL__N__f31458b2_17_RangeFactories_cu_38772b0829elementwise_kernel_with_indexIlZZZN2at6native15arange_cuda_outERKN3c106ScalarES6_S6_RNS1_6TensorEENKUlvE_clEvENKUlvE4_clEvEUllE_EEvT_T0_PN15function_traitsISD_E11result_typeE,@"STO_CUDA_ENTRY STV_DEFAULT"
_ZN50_GLOBAL__N__f31458b2_17_RangeFactories_cu_38772b0829elementwise_kernel_with_indexIlZZZN2at6native15arange_cuda_outERKN3c106ScalarES6_S6_RNS1_6TensorEENKUlvE_clEvENKUlvE4_clEvEUllE_EEvT_T0_PN15function_traitsISD_E11result_typeE:
        /* <DEDUP_REMOVED lines=9> */
[----:B------:R-:W0:Y:S01]  /*0090*/  I2F.F64.U32 R2, R0 ;  /* 0x0000000000027312 */ /* 0x000e220000201800 */
[----:B------:R-:W-:Y:S01]  /*00a0*/  ULDC.64 UR6, c[0x0][0x230] ;  /* 0x00008c0000067ab9 */ /* 0x000fe20000000a00 */
[----:B------:R-:W-:Y:S01]  /*00b0*/  ULDC.64 UR4, c[0x0][0x220] ;  /* 0x0000880000047ab9 */ /* 0x000fe20000000a00 */
[----:B------:R-:W-:-:S04]  /*00c0*/  LEA R4, P0, R0, UR6, 0x3 ;  /* 0x0000000600047c11 */ /* 0x000fc8000f8018ff */
[----:B------:R-:W-:Y:S01]  /*00d0*/  LEA.HI.X R5, R0, UR7, RZ, 0x3, P0 ;  /* 0x0000000700057c11 */ /* 0x000fe200080f1cff */
[----:B0-----:R-:W-:Y:S01]  /*00e0*/  DFMA R2, R2, UR4, R6 ;  /* 0x0000000402027c2b */ /* 0x001fe20008000006 */
[----:B------:R-:W-:-:S06]  /*00f0*/  ULDC.64 UR4, c[0x0][0x208] ;  /* 0x0000820000047ab9 */ /* 0x000fcc0000000a00 */
[----:B------:R-:W-:Y:S01]  /*0100*/  STG.E.64 desc[UR4][R4.64], R2 ;  /* 0x0000000204007986 */ /* 0x000fe2000c101b04 */
[----:B------:R-:W-:Y:S05]  /*0110*/  EXIT ;  /* 0x000000000000794d */ /* 0x000fea0003800000 */
.L_x_6:
        /* <DEDUP_REMOVED lines=14> */
.L_x_740:


//--------------------- .text._ZN50_GLOBAL__N__f31458b2_17_RangeFactories_cu_38772b0829elementwise_kernel_with_indexIiZZZN2at6native15arange_cuda_outERKN3c106ScalarES6_S6_RNS1_6TensorEENKUlvE_clEvENKUlvE4_clEvEUllE_EEvT_T0_PN15function_traitsISD_E11result_typeE --------------------------
	.section	.text._ZN50_GLOBAL__N__f31458b2_17_RangeFactories_cu_38772b0829elementwise_kernel_with_indexIiZZZN2at6native15arange_cuda_outERKN3c106ScalarES6_S6_RNS1_6TensorEENKUlvE_clEvENKUlvE4_clEvEUllE_EEvT_T0_PN15function_traitsISD_E11result_typeE,"ax",@progbits
	.align	128
.text._ZN50_GLOBAL__N__f31458b2_17_RangeFactories_cu_38772b0829elementwise_kernel_with_indexIiZZZN2at6native15arange_cuda_outERKN3c106ScalarES6_S6_RNS1_6TensorEENKUlvE_clEvENKUlvE4_clEvEUllE_EEvT_T0_PN15function_traitsISD_E11result_typeE:
        .type           _ZN50_GLOBAL__N__f31458b2_17_RangeFactories_cu_38772b0829elementwise_kernel_with_indexIiZZZN2at6native15arange_cuda_outERKN3c106ScalarES6_S6_RNS1_6TensorEENKUlvE_clEvENKUlvE4_clEvEUllE_EEvT_T0_PN15function_traitsISD_E11result_typeE,@function
        .size           _ZN50_GLOBAL__N__f31458b2_17_RangeFactories_cu_38772b0829elementwise_kernel_with_indexIiZZZN2at6native15arange_cuda_outERKN3c106ScalarES6_S6_RNS1_6TensorEENKUlvE_clEvENKUlvE4_clEvEUllE_EEvT_T0_PN15function_traitsISD_E11result_typeE,(.L_x_741 - _ZN50_GLOBAL__N__f31458b2_17_RangeFactories_cu_38772b0829elementwise_kernel_with_indexIiZZZN2at6native15arange_cuda_outERKN3c106ScalarES6_S6_RNS1_6TensorEENKUlvE_clEvENKUlvE4_clEvEUllE_EEvT_T0_PN15function_traitsISD_E11result_typeE)
        .other          _ZN50_GLOBAL__N__f31458b2_17_RangeFactories_cu_38772b0829elementwise_kernel_with_indexIiZZZN2at6native15arange_cuda_outERKN3c106ScalarES6_S6_RNS1_6TensorEENKUlvE_clEvENKUlvE4_clEvEUllE_EEvT_T0_PN15function_traitsISD_E11result_typeE,@"STO_CUDA_ENTRY STV_DEFAULT"
_ZN50_GLOBAL__N__f31458b2_17_RangeFactories_cu_38772b0829elementwise_kernel_with_indexIiZZZN2at6native15arange_cuda_outERKN3c106ScalarES6_S6_RNS1_6TensorEENKUlvE_clEvENKUlvE4_clEvEUllE_EEvT_T0_PN15function_traitsISD_E11result_typeE:
        /* <DEDUP_REMOVED lines=8> */
[----:B------:R-:W0:Y:S01]  /*0080*/  I2F.F64 R2, R9 ;  /* 0x0000000900027312 */ /* 0x000e220000201c00 */
[----:B------:R-:W-:-:S06]  /*0090*/  ULDC.64 UR4, c[0x0][0x220] ;  /* 0x0000880000047ab9 */ /* 0x000fcc0000000a00 */
[----:B------:R-:W1:Y:S01]  /*00a0*/  LDC.64 R6, c[0x0][0x230] ;  /* 0x00008c00ff067b82 */ /* 0x000e620000000a00 */
[----:B0-----:R-:W-:Y:S01]  /*00b0*/  DFMA R2, R2, UR4, R4 ;  /* 0x0000000402027c2b */ /* 0x001fe20008000004 */
[----:B------:R-:W-:Y:S01]  /*00c0*/  ULDC.64 UR4, c[0x0][0x208] ;  /* 0x0000820000047ab9 */ /* 0x000fe20000000a00 */
[----:B-1----:R-:W-:-:S05]  /*00d0*/  IMAD.WIDE R4, R9, 0x8, R6 ;  /* 0x0000000809047825 */ /* 0x002fca00078e0206 */
[----:B------:R-:W-:Y:S01]  /*00e0*/  STG.E.64 desc[UR4][R4.64], R2 ;  /* 0x0000000204007986 */ /* 0x000fe2000c101b04 */
[----:B------:R-:W-:Y:S05]  /*00f0*/  EXIT ;  /* 0x000000000000794d */ /* 0x000fea0003800000 */
.L_x_7:
        /* <DEDUP_REMOVED lines=16> */
.L_x_741:


//--------------------- .text._ZN50_GLOBAL__N__f31458b2_17_RangeFactories_cu_38772b0829elementwise_kernel_with_indexIlZZZN2at6native15arange_cuda_outERKN3c106ScalarES6_S6_RNS1_6TensorEENKUlvE_clEvENKUlvE3_clEvEUllE_EEvT_T0_PN15function_traitsISD_E11result_typeE --------------------------
	.section	.text._ZN50_GLOBAL__N__f31458b2_17_RangeFactories_cu_38772b0829elementwise_kernel_with_indexIlZZZN2at6native15arange_cuda_outERKN3c106ScalarES6_S6_RNS1_6TensorEENKUlvE_clEvENKUlvE3_clEvEUllE_EEvT_T0_PN15function_traitsISD_E11result_typeE,"ax",@progbits
	.align	128
.text._ZN50_GLOBAL__N__f31458b2_17_RangeFactories_cu_38772b0829elementwise_kernel_with_indexIlZZZN2at6native15arange_cuda_outERKN3c106ScalarES6_S6_RNS1_6TensorEENKUlvE_clEvENKUlvE3_clEvEUllE_EEvT_T0_PN15function_traitsISD_E11result_typeE:
        .type           _ZN50_GLOBAL__N__f31458b2_17_RangeFactories_cu_38772b0829elementwise_kernel_with_indexIlZZZN2at6native15arange_cuda_outERKN3c106ScalarES6_S6_RNS1_6TensorEENKUlvE_clEvENKUlvE3_clEvEUllE_EEvT_T0_PN15function_traitsISD_E11result_typeE,@function
        .size           _ZN50_GLOBAL__N__f31458b2_17_RangeFactories_cu_38772b0829elementwise_kernel_with_indexIlZZZN2at6native15arange_cuda_outERKN3c106ScalarES6_S6_RNS1_6TensorEENKUlvE_clEvENKUlvE3_clEvEUllE_EEvT_T0_PN15function_traitsISD_E11result_typeE,(.L_x_742 - _ZN50_GLOBAL__N__f31458b2_17_RangeFactories_cu_38772b0829elementwise_kernel_with_indexIlZZZN2at6native15arange_cuda_outERKN3c106ScalarES6_S6_RNS1_6TensorEENKUlvE_clEvENKUlvE3_clEvEUllE_EEvT_T0_PN15function_traitsISD_E11result_typeE)
        .other          _ZN50_GLOBAL__N__f31458b2_17_RangeFactories_cu_38772b0829elementwise_kernel_with_indexIlZZZN2at6native15arange_cuda_outERKN3c106ScalarES6_S6_RNS1_6TensorEENKUlvE_clEvENKUlvE3_clEvEUllE_EEvT_T0_PN15function_traitsISD_E11result_typeE,@"STO_CUDA_ENTRY STV_DEFAULT"
_ZN50_GLOBAL__N__f31458b2_17_RangeFactories_cu_38772b0829elementwise_kernel_with_indexIlZZZN2at6native15arange_cuda_outERKN3c106ScalarES6_S6_RNS1_6TensorEENKUlvE_clEvENKUlvE3_clEvEUllE_EEvT_T0_PN15function_traitsISD_E11result_typeE:
        /* <DEDUP_REMOVED lines=8> */
[----:B------:R-:W0:Y:S01]  /*0080*/  LDC R5, c[0x0][0x218] ;  /* 0x00008600ff057b82 */ /* 0x000e220000000800 */
[----:B------:R-:W-:Y:S02]  /*0090*/  ULDC.64 UR4, c[0x0][0x230] ;  /* 0x00008c0000047ab9 */ /* 0x000fe40000000a00 */
[----:B------:R-:W-:Y:S01]  /*00a0*/  LEA R2, P0, R0, UR4, 0x1 ;  /* 0x0000000400027c11 */ /* 0x000fe2000f8008ff */
[----:B------:R-:W-:-:S03]  /*00b0*/  ULDC UR4, c[0x0][0x220] ;  /* 0x0000880000047ab9 */ /* 0x000fc60000000800 */
[C---:B------:R-:W-:Y:S01]  /*00c0*/  LEA.HI.X R3, R0.reuse, UR5, RZ, 0x1, P0 ;  /* 0x0000000500037c11 */ /* 0x040fe200080f0cff */
[----:B0-----:R-:W-:Y:S01]  /*00d0*/  IMAD R5, R0, UR4, R5 ;  /* 0x0000000400057c24 */ /* 0x001fe2000f8e0205 */
[----:B------:R-:W-:-:S04]  /*00e0*/  ULDC.64 UR4, c[0x0][0x208] ;  /* 0x0000820000047ab9 */ /* 0x000fc80000000a00 */
[----:B------:R-:W-:Y:S01]  /*00f0*/  STG.E.U16 desc[UR4][R2.64], R5 ;  /* 0x0000000502007986 */ /* 0x000fe2000c101504 */
[----:B------:R-:W-:Y:S05]  /*0100*/  EXIT ;  /* 0x000000000000794d */ /* 0x000fea0003800000 */
.L_x_8:
        /* <DEDUP_REMOVED lines=15> */
.L_x_742:


//--------------------- .text._ZN50_GLOBAL__N__f31458b2_17_RangeFactories_cu_38772b0829elementwise_kernel_with_indexIiZZZN2at6native15arange_cuda_outERKN3c106ScalarES6_S6_RNS1_6TensorEENKUlvE_clEvENKUlvE3_clEvEUllE_EEvT_T0_PN15function_traitsISD_E11result_typeE --------------------------
	.section	.text._ZN50_GLOBAL__N__f31458b2_17_RangeFactories_cu_38772b0829elementwise_kernel_with_indexIiZZZN2at6native15arange_cuda_outERKN3c106ScalarES6_S6_RNS1_6TensorEENKUlvE_clEvENKUlvE3_clEvEUllE_EEvT_T0_PN15function_traitsISD_E11result_typeE,"ax",@progbits
	.align	128
.text._ZN50_GLOBAL__N__f31458b2_17_RangeFactories_cu_38772b0829elementwise_kernel_with_indexIiZZZN2at6native15arange_cuda_outERKN3c106ScalarES6_S6_RNS1_6TensorEENKUlvE_clEvENKUlvE3_clEvEUllE_EEvT_T0_PN15function_traitsISD_E11result_typeE:
        .type           _ZN50_GLOBAL__N__f31458b2_17_RangeFactories_cu_38772b0829elementwise_kernel_with_indexIiZZZN2at6native15arange_cuda_outERKN3c106ScalarES6_S6_RNS1_6TensorEENKUlvE_clEvENKUlvE3_clEvEUllE_EEvT_T0_PN15function_traitsISD_E11result_typeE,@function
        .size           _ZN50_GLOBAL__N__f31458b2_17_RangeFactories_cu_38772b0829elementwise_kernel_with_indexIiZZZN2at6native15arange_cuda_outERKN3c106ScalarES6_S6_RNS1_6TensorEENKUlvE_clEvENKUlvE3_clEvEUllE_EEvT_T0_PN15function_traitsISD_E11result_typeE,(.L_x_743 - _ZN50_GLOBAL__N__f31458b2_17_RangeFactories_cu_38772b0829elementwise_kernel_with_indexIiZZZN2at6native15arange_cuda_outERKN3c106ScalarES6_S6_RNS1_6TensorEENKUlvE_clEvENKUlvE3_clEvEUllE_EEvT_T0_PN15function_traitsISD_E11result_typeE)
        .other          _ZN50_GLOBAL__N__f31458b2_17_RangeFactories_cu_38772b0829elementwise_kernel_with_indexIiZZZN2at6native15arange_cuda_outERKN3c106ScalarES6_S6_RNS1_6TensorEENKUlvE_clEvENKUlvE3_clEvEUllE_EEvT_T0_PN15function_traitsISD_E11result_typeE,@"STO_CUDA_ENTRY STV_DEFAULT"
_ZN50_GLOBAL__N__f31458b2_17_RangeFactories_cu_38772b0829elementwise_kernel_with_indexIiZZZN2at6native15arange_cuda_outERKN3c106ScalarES6_S6_RNS1_6TensorEENKUlvE_clEvENKUlvE3_clEvEUllE_EEvT_T0_PN15function_traitsISD_E11result_typeE:
[----:B------:R-:W-:Y:S01]  /*0000*/  LDC R1, c[0x0][0x28] ;  /* 0x00000a00ff017b82 */ /* 0x000fe20000000800 */
[----:B------:R-:W0:Y:S01]  /*0010*/  S2R R5, SR_CTAID.X ;  /* 0x0000000000057919 */ /* 0x000e220000002500 */
[----:B------:R-:W-:Y:S01]  /*0020*/  ULDC UR4, c[0x0][0x210] ;  /* 0x0000840000047ab9 */ /* 0x000fe20000000800 */
[----:B------:R-:W0:Y:S02]  /*0030*/  S2R R0, SR_TID.X ;  /* 0x0000000000007919 */ /* 0x000e240000002100 */
[----:B0-----:R-:W-:-:S04]  /*0040*/  LEA R5, R5, R0, 0x6 ;  /* 0x0000000005057211 */ /* 0x001fc800078e30ff */
[----:B------:R-:W-:-:S13]  /*0050*/  ISETP.GE.AND P0, PT, R5, UR4, PT ;  /* 0x0000000405007c0c */ /* 0x000fda000bf06270 */
[----:B------:R-:W-:Y:S05]  /*0060*/  @P0 EXIT ;  /* 0x000000000000094d */ /* 0x000fea0003800000 */
[----:B------:R-:W0:Y:S01]  /*0070*/  LDC R0, c[0x0][0x218] ;  /* 0x00008600ff007b82 */ /* 0x000e220000000800 */
[----:B------:R-:W-:-:S07]  /*0080*/  ULDC UR4, c[0x0][0x220] ;  /* 0x0000880000047ab9 */ /* 0x000fce0000000800 */
[----:B------:R-:W1:Y:S01]  /*0090*/  LDC.64 R2, c[0x0][0x230] ;  /* 0x00008c00ff027b82 */ /* 0x000e620000000a00 */
[C---:B0-----:R-:W-:Y:S01]  /*00a0*/  IMAD R7, R5.reuse, UR4, R0 ;  /* 0x0000000405077c24 */ /* 0x041fe2000f8e0200 */
[----:B------:R-:W-:Y:S01]  /*00b0*/  ULDC.64 UR4, c[0x0][0x208] ;  /* 0x0000820000047ab9 */ /* 0x000fe20000000a00 */
[----:B-1----:R-:W-:-:S05]  /*00c0*/  IMAD.WIDE R2, R5, 0x2, R2 ;  /* 0x0000000205027825 */ /* 0x002fca00078e0202 */
[----:B------:R-:W-:Y:S01]  /*00d0*/  STG.E.U16 desc[UR4][R2.64], R7 ;  /* 0x0000000702007986 */ /* 0x000fe2000c101504 */
[----:B------:R-:W-:Y:S05]  /*00e0*/  EXIT ;  /* 0x000000000000794d */ /* 0x000fea0003800000 */
.L_x_9:
        /* <DEDUP_REMOVED lines=9> */
.L_x_743:


//--------------------- .text._ZN50_GLOBAL__N__f31458b2_17_RangeFactories_cu_38772b0829elementwise_kernel_with_indexIlZZZN2at6native15arange_cuda_outERKN3c106ScalarES6_S6_RNS1_6TensorEENKUlvE_clEvENKUlvE2_clEvEUllE_EEvT_T0_PN15function_traitsISD_E11result_typeE --------------------------
	.section	.text._ZN50_GLOBAL__N__f31458b2_17_RangeFactories_cu_38772b0829elementwise_kernel_with_indexIlZZZN2at6native15arange_cuda_outERKN3c106ScalarES6_S6_RNS1_6TensorEENKUlvE_clEvENKUlvE2_clEvEUllE_EEvT_T0_PN15function_traitsISD_E11result_typeE,"ax",@progbits
	.align	128
.text._ZN50_GLOBAL__N__f31458b2_17_RangeFactories_cu_38772b0829elementwise_kernel_with_indexIlZZZN2at6native15arange_cuda_outERKN3c106ScalarES6_S6_RNS1_6TensorEENKUlvE_clEvENKUlvE2_clEvEUllE_EEvT_T0_PN15function_traitsISD_E11result_typeE:
        .type           _ZN50_GLOBAL__N__f31458b2_17_RangeFactories_cu_38772b0829elementwise_kernel_with_indexIlZZZN2at6native15arange_cuda_outERKN3c106ScalarES6_S6_RNS1_6TensorEENKUlvE_clEvENKUlvE2_clEvEUllE_EEvT_T0_PN15function_traitsISD_E11result_typeE,@function
        .size           _ZN50_GLOBAL__N__f31458b2_17_RangeFactories_cu_38772b0829elementwise_kernel_with_indexIlZZZN2at6native15arange_cuda_outERKN3c106ScalarES6_S6_RNS1_6TensorEENKUlvE_clEvENKUlvE2_clEvEUllE_EEvT_T0_PN15function_traitsISD_E11result_typeE,(.L_x_744 - _ZN50_GLOBAL__N__f31458b2_17_RangeFactories_cu_38772b0829elementwise_kernel_with_indexIlZZZN2at6native15arange_cuda_outERKN3c106ScalarES6_S6_RNS1_6TensorEENKUlvE_clEvENKUlvE2_clEvEUllE_EEvT_T0_PN15function_traitsISD_E11result_typeE)
        .other          _ZN50_GLOBAL__N__f31458b2_17_RangeFactories_cu_38772b0829elementwise_kernel_with_indexIlZZZN2at6native15arange_cuda_outERKN3c106ScalarES6_S6_RNS1_6TensorEENKUlvE_clEvENKUlvE2_clEvEUllE_EEvT_T0_PN15function_traitsISD_E11result_typeE,@"STO_CUDA_ENTRY STV_DEFAULT"
_ZN50_GLOBAL__N__f31458b2_17_RangeFactories_cu_38772b0829elementwise_kernel_with_indexIlZZZN2at6native15arange_cuda_outERKN3c106ScalarES6_S6_RNS1_6TensorEENKUlvE_clEvENKUlvE2_clEvEUllE_EEvT_T0_PN15function_traitsISD_E11result_typeE:
        /* <DEDUP_REMOVED lines=10> */
[----:B------:R-:W-:Y:S02]  /*00a0*/  ULDC.64 UR6, c[0x0][0x230] ;  /* 0x00008c0000067ab9 */ /* 0x000fe40000000a00 */
[C---:B------:R-:W-:Y:S01]  /*00b0*/  LEA R4, P0, R5.reuse, UR6, 0x3 ;  /* 0x0000000605047c11 */ /* 0x040fe2000f8018ff */
[----:B0-----:R-:W-:-:S04]  /*00c0*/  IMAD.WIDE.U32 R2, R5, UR4, R2 ;  /* 0x0000000405027c25 */ /* 0x001fc8000f8e0002 */
[C---:B------:R-:W-:Y:S01]  /*00d0*/  IMAD R3, R5.reuse, UR5, R3 ;  /* 0x0000000505037c24 */ /* 0x040fe2000f8e0203 */
[----:B------:R-:W-:Y:S01]  /*00e0*/  LEA.HI.X R5, R5, UR7, RZ, 0x3, P0 ;  /* 0x0000000705057c11 */ /* 0x000fe200080f1cff */
[----:B------:R-:W-:-:S04]  /*00f0*/  ULDC.64 UR4, c[0x0][0x208] ;  /* 0x0000820000047ab9 */ /* 0x000fc80000000a00 */
[----:B------:R-:W-:Y:S01]  /*0100*/  STG.E.64 desc[UR4][R4.64], R2 ;  /* 0x0000000204007986 */ /* 0x000fe2000c101b04 */
[----:B------:R-:W-:Y:S05]  /*0110*/  EXIT ;  /* 0x000000000000794d */ /* 0x000fea0003800000 */
.L_x_10:
        /* <DEDUP_REMOVED lines=14> */
.L_x_744:


//--------------------- .text._ZN50_GLOBAL__N__f31458b2_17_RangeFactories_cu_38772b0829elementwise_kernel_with_indexIiZZZN2at6native15arange_cuda_outERKN3c106ScalarES6_S6_RNS1_6TensorEENKUlvE_clEvENKUlvE2_clEvEUllE_EEvT_T0_PN15function_traitsISD_E11result_typeE --------------------------
	.section	.text._ZN50_GLOBAL__N__f31458b2_17_RangeFactories_cu_38772b0829elementwise_kernel_with_indexIiZZZN2at6native15arange_cuda_outERKN3c106ScalarES6_S6_RNS1_6TensorEENKUlvE_clEvENKUlvE2_clEvEUllE_EEvT_T0_PN15function_traitsISD_E11result_typeE,"ax",@progbits
	.align	128
.text._ZN50_GLOBAL__N__f31458b2_17_RangeFactories_cu_38772b0829elementwise_kernel_with_indexIiZZZN2at6native15arange_cuda_outERKN3c106ScalarES6_S6_RNS1_6TensorEENKUlvE_clEvENKUlvE2_clEvEUllE_EEvT_T0_PN15function_traitsISD_E11result_typeE:
        .type           _ZN50_GLOBAL__N__f31458b2_17_RangeFactories_cu_38772b0829elementwise_kernel_with_indexIiZZZN2at6native15arange_cuda_outERKN3c106ScalarES6_S6_RNS1_6TensorEENKUlvE_clEvENKUlvE2_clEvEUllE_EEvT_T0_PN15function_traitsISD_E11result_typeE,@function
        .size           _ZN50_GLOBAL__N__f31458b2_17_RangeFactories_cu_38772b0829elementwise_kernel_with_indexIiZZZN2at6native15arange_cuda_outERKN3c106ScalarES6_S6_RNS1_6TensorEENKUlvE_clEvENKUlvE2_clEvEUllE_EEvT_T0_PN15function_traitsISD_E11result_typeE,(.L_x_745 - _ZN50_GLOBAL__N__f31458b2_17_RangeFactories_cu_38772b0829elementwise_kernel_with_indexIiZZZN2at6native15arange_cuda_outERKN3c106ScalarES6_S6_RNS1_6TensorEENKUlvE_clEvENKUlvE2_clEvEUllE_EEvT_T0_PN15function_traitsISD_E11result_typeE)
        .other          _ZN50_GLOBAL__N__f31458b2_17_RangeFactories_cu_38772b0829elementwise_kernel_with_indexIiZZZN2at6native15arange_cuda_outERKN3c106ScalarES6_S6_RNS1_6TensorEENKUlvE_clEvENKUlvE2_clEvEUllE_EEvT_T0_PN15function_traitsISD_E11result_typeE,@"STO_CUDA_ENTRY STV_DEFAULT"
_ZN50_GLOBAL__N__f31458b2_17_RangeFactories_cu_38772b0829elementwise_kernel_with_indexIiZZZN2at6native15arange_cuda_outERKN3c106ScalarES6_S6_RNS1_6TensorEENKUlvE_clEvENKUlvE2_clEvEUllE_EEvT_T0_PN15function_traitsISD_E11result_typeE:
        /* <DEDUP_REMOVED lines=8> */
[----:B------:R-:W-:Y:S01]  /*0080*/  SHF.R.S32.HI R0, RZ, 0x1f, R7 ;  /* 0x0000001fff007819 */ /* 0x000fe20000011407 */
[----:B------:R-:W-:-:S04]  /*0090*/  ULDC.64 UR4, c[0x0][0x220] ;  /* 0x0000880000047ab9 */ /* 0x000fc80000000a00 */
[----:B------:R-:W-:Y:S02]  /*00a0*/  IMAD R0, R0, UR4, RZ ;  /* 0x0000000400007c24 */ /* 0x000fe4000f8e02ff */
[----:B------:R-:W1:Y:S02]  /*00b0*/  LDC.64 R2, c[0x0][0x230] ;  /* 0x00008c00ff027b82 */ /* 0x000e640000000a00 */
[C---:B------:R-:W-:Y:S02]  /*00c0*/  IMAD R9, R7.reuse, UR5, R0 ;  /* 0x0000000507097c24 */ /* 0x040fe4000f8e0200 */
[----:B0-----:R-:W-:Y:S01]  /*00d0*/  IMAD.WIDE.U32 R4, R7, UR4, R4 ;  /* 0x0000000407047c25 */ /* 0x001fe2000f8e0004 */
[----:B------:R-:W-:-:S04]  /*00e0*/  ULDC.64 UR4, c[0x0][0x208] ;  /* 0x0000820000047ab9 */ /* 0x000fc80000000a00 */
[----:B------:R-:W-:Y:S01]  /*00f0*/  IADD3 R5, R5, R9, RZ ;  /* 0x0000000905057210 */ /* 0x000fe20007ffe0ff */
[----:B-1----:R-:W-:-:S05]  /*0100*/  IMAD.WIDE R2, R7, 0x8, R2 ;  /* 0x0000000807027825 */ /* 0x002fca00078e0202 */
[----:B------:R-:W-:Y:S01]  /*0110*/  STG.E.64 desc[UR4][R2.64], R4 ;  /* 0x0000000402007986 */ /* 0x000fe2000c101b04 */
[----:B------:R-:W-:Y:S05]  /*0120*/  EXIT ;  /* 0x000000000000794d */ /* 0x000fea0003800000 */
.L_x_11:
        /* <DEDUP_REMOVED lines=13> */
.L_x_745:


//--------------------- .text._ZN50_GLOBAL__N__f31458b2_17_RangeFactories_cu_38772b0829elementwise_kernel_with_indexIlZZZN2at6native15arange_cuda_outERKN3c106ScalarES6_S6_RNS1_6TensorEENKUlvE_clEvENKUlvE1_clEvEUllE_EEvT_T0_PN15function_traitsISD_E11result_typeE --------------------------
	.section	.text._ZN50_GLOBAL__N__f31458b2_17_RangeFactories_cu_38772b0829elementwise_kernel_with_indexIlZZZN2at6native15arange_cuda_outERKN3c106ScalarES6_S6_RNS1_6TensorEENKUlvE_clEvENKUlvE1_clEvEUllE_EEvT_T0_PN15function_traitsISD_E11result_typeE,"ax",@progbits
	.align	128
.text._ZN50_GLOBAL__N__f31458b2_17_RangeFactories_cu_38772b0829elementwise_kernel_with_indexIlZZZN2at6native15arange_cuda_outERKN3c106ScalarES6_S6_RNS1_6TensorEENKUlvE_clEvENKUlvE1_clEvEUllE_EEvT_T0_PN15function_traitsISD_E11result_typeE:
        .type           _ZN50_GLOBAL__N__f31458b2_17_RangeFactories_cu_38772b0829elementwise_kernel_with_indexIlZZZN2at6native15arange_cuda_outERKN3c106ScalarES6_S6_RNS1_6TensorEENKUlvE_clEvENKUlvE1_clEvEUllE_EEvT_T0_PN15function_traitsISD_E11result_typeE,@function
        .size           _ZN50_GLOBAL__N__f31458b2_17_RangeFactories_cu_38772b0829elementwise_kernel_with_indexIlZZZN2at6native15arange_cuda_outERKN3c106ScalarES6_S6_RNS1_6TensorEENKUlvE_clEvENKUlvE1_clEvEUllE_EEvT_T0_PN15function_traitsISD_E11result_typeE,(.L_x_746 - _ZN50_GLOBAL__N__f31458b2_17_RangeFactories_cu_38772b0829elementwise_kernel_with_indexIlZZZN2at6native15arange_cuda_outERKN3c106ScalarES6_S6_RNS1_6TensorEENKUlvE_clEvENKUlvE1_clEvEUllE_EEvT_T0_PN15function_traitsISD_E11result_typeE)
        .other          _ZN50_GLOBAL__N__f31458b2_17_RangeFactories_cu_38772b0829elementwise_kernel_with_indexIlZZZN2at6native15arange_cuda_outERKN3c106ScalarES6_S6_RNS1_6TensorEENKUlvE_clEvENKUlvE1_clEvEUllE_EEvT_T0_PN15function_traitsISD_E11result_typeE,@"STO_CUDA_ENTRY STV_DEFAULT"
_ZN50_GLOBAL__N__f31458b2_17_RangeFactories_cu_38772b0829elementwise_kernel_with_indexIlZZZN2at6native15arange_cuda_outERKN3c106ScalarES6_S6_RNS1_6TensorEENKUlvE_clEvENKUlvE1_clEvEUllE_EEvT_T0_PN15function_traitsISD_E11result_typeE:
        /* <DEDUP_REMOVED lines=15> */
[----:B------:R-:W-:Y:S01]  /*00f0*/  STG.E desc[UR4][R2.64], R5 ;  /* 0x0000000502007986 */ /* 0x000fe2000c101904 */
[----:B------:R-:W-:Y:S05]  /*0100*/  EXIT ;  /* 0x000000000000794d */ /* 0x000fea0003800000 */
.L_x_12:
        /* <DEDUP_REMOVED lines=15> */
.L_x_746:


//--------------------- .text._ZN50_GLOBAL__N__f31458b2_17_RangeFactories_cu_38772b0829elementwise_kernel_with_indexIiZZZN2at6native15arange_cuda_outERKN3c106ScalarES6_S6_RNS1_6TensorEENKUlvE_clEvENKUlvE1_clEvEUllE_EEvT_T0_PN15function_traitsISD_E11result_typeE --------------------------
	.section	.text._ZN50_GLOBAL__N__f31458b2_17_RangeFactories_cu_38772b0829elementwise_kernel_with_indexIiZZZN2at6native15arange_cuda_outERKN3c106ScalarES6_S6_RNS1_6TensorEENKUlvE_clEvENKUlvE1_clEvEUllE_EEvT_T0_PN15function_traitsISD_E11result_typeE,"ax",@progbits
	.align	128
.text._ZN50_GLOBAL__N__f31458b2_17_RangeFactories_cu_38772b0829elementwise_kernel_with_indexIiZZZN2at6native15arange_cuda_outERKN3c106ScalarES6_S6_RNS1_6TensorEENKUlvE_clEvENKUlvE1_clEvEUllE_EEvT_T0_PN15function_traitsISD_E11result_typeE:
        .type           _ZN50_GLOBAL__N__f31458b2_17_RangeFactories_cu_38772b0829elementwise_kernel_with_indexIiZZZN2at6native15arange_cuda_outERKN3c106ScalarES6_S6_RNS1_6TensorEENKUlvE_clEvENKUlvE1_clEvEUllE_EEvT_T0_PN15function_traitsISD_E11result_typeE,@function
        .size           _ZN50_GLOBAL__N__f31458b2_17_RangeFactories_cu_38772b0829elementwise_kernel_with_indexIiZZZN2at6native15arange_cuda_outERKN3c106ScalarES6_S6_RNS1_6TensorEENKUlvE_clEvENKUlvE1_clEvEUllE_EEvT_T0_PN15function_traitsISD_E11result_typeE,(.L_x_747 - _ZN50_GLOBAL__N__f31458b2_17_RangeFactories_cu_38772b0829elementwise_kernel_with_indexIiZZZN2at6native15arange_cuda_outERKN3c106ScalarES6_S6_RNS1_6TensorEENKUlvE_clEvENKUlvE1_clEvEUllE_EEvT_T0_PN15function_traitsISD_E11result_typeE)
        .other          _ZN50_GLOBAL__N__f31458b2_17_RangeFactories_cu_38772b0829elementwise_kernel_with_indexIiZZZN2at6native15arange_cuda_outERKN3c106ScalarES6_S6_RNS1_6TensorEENKUlvE_clEvENKUlvE1_clEvEUllE_EEvT_T0_PN15function_traitsISD_E11result_typeE,@"STO_CUDA_ENTRY STV_DEFAULT"
_ZN50_GLOBAL__N__f31458b2_17_RangeFactories_cu_38772b0829elementwise_kernel_with_indexIiZZZN2at6native15arange_cuda_outERKN3c106ScalarES6_S6_RNS1_6TensorEENKUlvE_clEvENKUlvE1_clEvEUllE_EEvT_T0_PN15function_traitsISD_E11result_typeE:
        /* <DEDUP_REMOVED lines=13> */
[----:B------:R-:W-:Y:S01]  /*00d0*/  STG.E desc[UR4][R2.64], R7 ;  /* 0x0000000702007986 */ /* 0x000fe2000c101904 */
[----:B------:R-:W-:Y:S05]  /*00e0*/  EXIT ;  /* 0x000000000000794d */ /* 0x000fea0003800000 */
.L_x_13:
        /* <DEDUP_REMOVED lines=9> */
.L_x_747:


//--------------------- .text._ZN50_GLOBAL__N__f31458b2_17_RangeFactories_cu_38772b0829elementwise_kernel_with_indexIlZZZN2at6native15arange_cuda_outERKN3c106ScalarES6_S6_RNS1_6TensorEENKUlvE_clEvENKUlvE0_clEvEUllE_EEvT_T0_PN15function_traitsISD_E11result_typeE --------------------------
	.section	.text._ZN50_GLOBAL__N__f31458b2_17_RangeFactories_cu_38772b0829elementwise_kernel_with_indexIlZZZN2at6native15arange_cuda_outERKN3c106ScalarES6_S6_RNS1_6TensorEENKUlvE_clEvENKUlvE0_clEvEUllE_EEvT_T0_PN15function_traitsISD_E11result_typeE,"ax",@progbits
	.align	128
.text._ZN50_GLOBAL__N__f31458b2_17_RangeFactories_cu_38772b0829elementwise_kernel_with_indexIlZZZN2at6native15arange_cuda_outERKN3c106ScalarES6_S6_RNS1_6TensorEENKUlvE_clEvENKUlvE0_clEvEUllE_EEvT_T0_PN15function_traitsISD_E11result_typeE:
        .type           _ZN50_GLOBAL__N__f31458b2_17_RangeFactories_cu_38772b0829elementwise_kernel_with_indexIlZZZN2at6native15arange_cuda_outERKN3c106ScalarES6_S6_RNS1_6TensorEENKUlvE_clEvENKUlvE0_clEvEUllE_EEvT_T0_PN15function_traitsISD_E11result_typeE,@function
        .size           _ZN50_GLOBAL__N__f31458b2_17_RangeFactories_cu_38772b0829elementwise_kernel_with_indexIlZZZN2at6native15arange_cuda_outERKN3c106ScalarES6_S6_RNS1_6TensorEENKUlvE_clEvENKUlvE0_clEvEUllE_EEvT_T0_PN15function_traitsISD_E11result_typeE,(.L_x_748 - _ZN50_GLOBAL__N__f31458b2_17_RangeFactories_cu_38772b0829elementwise_kernel_with_indexIlZZZN2at6native15arange_cuda_outERKN3c106ScalarES6_S6_RNS1_6TensorEENKUlvE_clEvENKUlvE0_clEvEUllE_EEvT_T0_PN15function_traitsISD_E11result_typeE)
        .other          _ZN50_GLOBAL__N__f31458b2_17_RangeFactories_cu_38772b0829elementwise_kernel_with_indexIlZZZN2at6native15arange_cuda_outERKN3c106ScalarES6_S6_RNS1_6TensorEENKUlvE_clEvENKUlvE0_clEvEUllE_EEvT_T0_PN15function_traitsISD_E11result_typeE,@"STO_CUDA_ENTRY STV_DEFAULT"
_ZN50_GLOBAL__N__f31458b2_17_RangeFactories_cu_38772b0829elementwise_kernel_with_indexIlZZZN2at6native15arange_cuda_outERKN3c106ScalarES6_S6_RNS1_6TensorEENKUlvE_clEvENKUlvE0_clEvEUllE_EEvT_T0_PN15function_traitsISD_E11result_typeE:
        /* <DEDUP_REMOVED lines=10> */
[----:B------:R-:W-:Y:S01]  /*00a0*/  IADD3 R2, P0, R0, UR4, RZ ;  /* 0x0000000400027c10 */ /* 0x000fe2000ff1e0ff */
[----:B------:R-:W-:-:S04]  /*00b0*/  ULDC UR4, c[0x0][0x220] ;  /* 0x0000880000047ab9 */ /* 0x000fc80000000800 */
[----:B------:R-:W-:Y:S02]  /*00c0*/  IMAD.X R3, RZ, RZ, UR5, P0 ;  /* 0x00000005ff037e24 */ /* 0x000fe400080e06ff */
[----:B0-----:R-:W-:Y:S01]  /*00d0*/  IMAD R5, R0, UR4, R5 ;  /* 0x0000000400057c24 */ /* 0x001fe2000f8e0205 */
[----:B------:R-:W-:-:S04]  /*00e0*/  ULDC.64 UR4, c[0x0][0x208] ;  /* 0x0000820000047ab9 */ /* 0x000fc80000000a00 */
[----:B------:R-:W-:Y:S01]  /*00f0*/  STG.E.U8 desc[UR4][R2.64], R5 ;  /* 0x0000000502007986 */ /* 0x000fe2000c101104 */
[----:B------:R-:W-:Y:S05]  /*0100*/  EXIT ;  /* 0x000000000000794d */ /* 0x000fea0003800000 */
.L_x_14:
        /* <DEDUP_REMOVED lines=15> */
.L_x_748:


//--------------------- .text._ZN50_GLOBAL__N__f31458b2_17_RangeFactories_cu_38772b0829elementwise_kernel_with_indexIiZZZN2at6native15arange_cuda_outERKN3c106ScalarES6_S6_RNS1_6TensorEENKUlvE_clEvENKUlvE0_clEvEUllE_EEvT_T0_PN15function_traitsISD_E11result_typeE --------------------------
	.section	.text._ZN50_GLOBAL__N__f31458b2_17_RangeFactories_cu_38772b0829elementwise_kernel_with_indexIiZZZN2at6native15arange_cuda_outERKN3c106ScalarES6_S6_RNS1_6TensorEENKUlvE_clEvENKUlvE0_clEvEUllE_EEvT_T0_PN15function_traitsISD_E11result_typeE,"ax",@progbits
	.align	128
.text._ZN50_GLOBAL__N__f31458b2_17_RangeFactories_cu_38772b0829elementwise_kernel_with_indexIiZZZN2at6native15arange_cuda_outERKN3c106ScalarES6_S6_RNS1_6TensorEENKUlvE_clEvENKUlvE0_clEvEUllE_EEvT_T0_PN15function_traitsISD_E11result_typeE:
        .type           _ZN50_GLOBAL__N__f31458b2_17_RangeFactories_cu_38772b0829elementwise_kernel_with_indexIiZZZN2at6native15arange_cuda_outERKN3c106ScalarES6_S6_RNS1_6TensorEENKUlvE_clEvENKUlvE0_clEvEUllE_EEvT_T0_PN15function_traitsISD_E11result_typeE,@function
        .size           _ZN50_GLOBAL__N__f31458b2_17_RangeFactories_cu_38772b0829elementwise_kernel_with_indexIiZZZN2at6native15arange_cuda_outERKN3c106ScalarES6_S6_RNS1_6TensorEENKUlvE_clEvENKUlvE0_clEvEUllE_EEvT_T0_PN15function_traitsISD_E11result_typeE,(.L_x_749 - _ZN50_GLOBAL__N__f31458b2_17_RangeFactories_cu_38772b0829elementwise_kernel_with_indexIiZZZN2at6native15arange_cuda_outERKN3c106ScalarES6_S6_RNS1_6TensorEENKUlvE_clEvENKUlvE0_clEvEUllE_EEvT_T0_PN15function_traitsISD_E11result_typeE)
        .other          _ZN50_GLOBAL__N__f31458b2_17_RangeFactories_cu_38772b0829elementwise_kernel_with_indexIiZZZN2at6native15arange_cuda_outERKN3c106ScalarES6_S6_RNS1_6TensorEENKUlvE_clEvENKUlvE0_clEvEUllE_EEvT_T0_PN15function_traitsISD_E11result_typeE,@"STO_CUDA_ENTRY STV_DEFAULT"
_ZN50_GLOBAL__N__f31458b2_17_RangeFactories_cu_38772b0829elementwise_kernel_with_indexIiZZZN2at6native15arange_cuda_outERKN3c106ScalarES6_S6_RNS1_6TensorEENKUlvE_clEvENKUlvE0_clEvEUllE_EEvT_T0_PN15function_traitsISD_E11result_typeE:
[----:B------:R-:W-:Y:S01]  /*0000*/  LDC R1, c[0x0][0x28] ;  /* 0x00000a00ff017b82 */ /* 0x000fe20000000800 */
[----:B------:R-:W0:Y:S01]  /*0010*/  S2R R0, SR_CTAID.X ;  /* 0x0000000000007919 */ /* 0x000e220000002500 */
[----:B------:R-:W-:Y:S01]  /*0020*/  ULDC UR4, c[0x0][0x210] ;  /* 0x0000840000047ab9 */ /* 0x000fe20000000800 */
[----:B------:R-:W0:Y:S02]  /*0030*/  S2R R3, SR_TID.X ;  /* 0x0000000000037919 */ /* 0x000e240000002100 */
[----:B0-----:R-:W-:-:S05]  /*0040*/  IMAD R0, R0, 0x40, R3 ;  /* 0x0000004000007824 */ /* 0x001fca00078e0203 */
[----:B------:R-:W-:-:S13]  /*0050*/  ISETP.GE.AND P0, PT, R0, UR4, PT ;  /* 0x0000000400007c0c */ /* 0x000fda000bf06270 */
[----:B------:R-:W-:Y:S05]  /*0060*/  @P0 EXIT ;  /* 0x000000000000094d */ /* 0x000fea0003800000 */
[----:B------:R-:W0:Y:S01]  /*0070*/  LDC R5, c[0x0][0x218] ;  /* 0x00008600ff057b82 */ /* 0x000e220000000800 */
[----:B------:R-:W-:Y:S02]  /*0080*/  ULDC.64 UR4, c[0x0][0x230] ;  /* 0x00008c0000047ab9 */ /* 0x000fe40000000a00 */
[----:B------:R-:W-:Y:S01]  /*0090*/  IADD3 R2, P0, R0, UR4, RZ ;  /* 0x0000000400027c10 */ /* 0x000fe2000ff1e0ff */
[----:B------:R-:W-:-:S03]  /*00a0*/  ULDC UR4, c[0x0][0x220] ;  /* 0x0000880000047ab9 */ /* 0x000fc60000000800 */
[C---:B------:R-:W-:Y:S01]  /*00b0*/  LEA.HI.X.SX32 R3, R0.reuse, UR5, 0x1, P0 ;  /* 0x0000000500037c11 */ /* 0x040fe200080f0eff */
[----:B0-----:R-:W-:Y:S01]  /*00c0*/  IMAD R5, R0, UR4, R5 ;  /* 0x0000000400057c24 */ /* 0x001fe2000f8e0205 */
[----:B------:R-:W-:-:S04]  /*00d0*/  ULDC.64 UR4, c[0x0][0x208] ;  /* 0x0000820000047ab9 */ /* 0x000fc80000000a00 */
[----:B------:R-:W-:Y:S01]  /*00e0*/  STG.E.U8 desc[UR4][R2.64], R5 ;  /* 0x0000000502007986 */ /* 0x000fe2000c101104 */
[----:B------:R-:W-:Y:S05]  /*00f0*/  EXIT ;  /* 0x000000000000794d */ /* 0x000fea0003800000 */
.L_x_15:
        /* <DEDUP_REMOVED lines=16> */
.L_x_749:


//--------------------- .text._ZN50_GLOBAL__N__f31458b2_17_RangeFactories_cu_38772b0829elementwise_kernel_with_indexIlZZZN2at6native15arange_cuda_outERKN3c106ScalarES6_S6_RNS1_6TensorEENKUlvE_clEvENKUlvE_clEvEUllE_EEvT_T0_PN15function_traitsISD_E11result_typeE --------------------------
	.section	.text._ZN50_GLOBAL__N__f31458b2_17_RangeFactories_cu_38772b0829elementwise_kernel_with_indexIlZZZN2at6native15arange_cuda_outERKN3c106ScalarES6_S6_RNS1_6TensorEENKUlvE_clEvENKUlvE_clEvEUllE_EEvT_T0_PN15function_traitsISD_E11result_typeE,"ax",@progbits
	.align	128
.text._ZN50_GLOBAL__N__f31458b2_17_RangeFactories_cu_38772b0829elementwise_kernel_with_indexIlZZZN2at6native15arange_cuda_outERKN3c106ScalarES6_S6_RNS1_6TensorEENKUlvE_clEvENKUlvE_clEvEUllE_EEvT_T0_PN15function_traitsISD_E11result_typeE:
        .type           _ZN50_GLOBAL__N__f31458b2_17_RangeFactories_cu_38772b0829elementwise_kernel_with_indexIlZZZN2at6native15arange_cuda_outERKN3c106ScalarES6_S6_RNS1_6TensorEENKUlvE_clEvENKUlvE_clEvEUllE_EEvT_T0_PN15function_traitsISD_E11result_typeE,@function
        .size           _ZN50_GLOBAL__N__f31458b2_17_RangeFactories_cu_38772b0829elementwise_kernel_with_indexIlZZZN2at6native15arange_cuda_outERKN3c106ScalarES6_S6_RNS1_6TensorEENKUlvE_clEvENKUlvE_clEvEUllE_EEvT_T0_PN15function_traitsISD_E11result_typeE,(.L_x_750 - _ZN50_GLOBAL__N__f31458b2_17_RangeFactories_cu_38772b0829elementwise_kernel_with_indexIlZZZN2at6native15arange_cuda_outERKN3c106ScalarES6_S6_RNS1_6TensorEENKUlvE_clEvENKUlvE_clEvEUllE_EEvT_T0_PN15function_traitsISD_E11result_typeE)
        .other          _ZN50_GLOBAL__N__f31458b2_17_RangeFactories_cu_38772b0829elementwise_kernel_with_indexIlZZZN2at6native15arange_cuda_outERKN3c106ScalarES6_S6_RNS1_6TensorEENKUlvE_clEvENKUlvE_clEvEUllE_EEvT_T0_PN15function_traitsISD_E11result_typeE,@"STO_CUDA_ENTRY STV_DEFAULT"
_ZN50_GLOBAL__N__f31458b2_17_RangeFactories_cu_38772b0829elementwise_kernel_with_indexIlZZZN2at6native15arange_cuda_outERKN3c106ScalarES6_S6_RNS1_6TensorEENKUlvE_clEvENKUlvE_clEvEUllE_EEvT_T0_PN15function_traitsISD_E11result_typeE:
        /* <DEDUP_REMOVED lines=17> */
.L_x_16:
        /* <DEDUP_REMOVED lines=15> */
.L_x_750:


//--------------------- .text._ZN50_GLOBAL__N__f31458b2_17_RangeFactories_cu_38772b0829elementwise_kernel_with_indexIiZZZN2at6native15arange_cuda_outERKN3c106ScalarES6_S6_RNS1_6TensorEENKUlvE_clEvENKUlvE_clEvEUllE_EEvT_T0_PN15function_traitsISD_E11result_typeE --------------------------
	.section	.text._ZN50_GLOBAL__N__f31458b2_17_RangeFactories_cu_38772b0829elementwise_kernel_with_indexIiZZZN2at6native15arange_cuda_outERKN3c106ScalarES6_S6_RNS1_6TensorEENKUlvE_clEvENKUlvE_clEvEUllE_EEvT_T0_PN15function_traitsISD_E11result_typeE,"ax",@progbits
	.align	128
.text._ZN50_GLOBAL__N__f31458b2_17_RangeFactories_cu_38772b0829elementwise_kernel_with_indexIiZZZN2at6native15arange_cuda_outERKN3c106ScalarES6_S6_RNS1_6TensorEENKUlvE_clEvENKUlvE_clEvEUllE_EEvT_T0_PN15function_traitsISD_E11result_typeE:
        .type           _ZN50_GLOBAL__N__f31458b2_17_RangeFactories_cu_38772b0829elementwise_kernel_with_indexIiZZZN2at6native15arange_cuda_outERKN3c106ScalarES6_S6_RNS1_6TensorEENKUlvE_clEvENKUlvE_clEvEUllE_EEvT_T0_PN15function_traitsISD_E11result_typeE,@function
        .size           _ZN50_GLOBAL__N__f31458b2_17_RangeFactories_cu_38772b0829elementwise_kernel_with_indexIiZZZN2at6native15arange_cuda_outERKN3c106ScalarES6_S6_RNS1_6TensorEENKUlvE_clEvENKUlvE_clEvEUllE_EEvT_T0_PN15function_traitsISD_E11result_typeE,(.L_x_751 - _ZN50_GLOBAL__N__f31458b2_17_RangeFactories_cu_38772b0829elementwise_kernel_with_indexIiZZZN2at6native15arange_cuda_outERKN3c106ScalarES6_S6_RNS1_6TensorEENKUlvE_clEvENKUlvE_clEvEUllE_EEvT_T0_PN15function_traitsISD_E11result_typeE)
        .other          _ZN50_GLOBAL__N__f31458b2_17_RangeFactories_cu_38772b0829elementwise_kernel_with_indexIiZZZN2at6native15arange_cuda_outERKN3c106ScalarES6_S6_RNS1_6TensorEENKUlvE_clEvENKUlvE_clEvEUllE_EEvT_T0_PN15function_traitsISD_E11result_typeE,@"STO_CUDA_ENTRY STV_DEFAULT"
_ZN50_GLOBAL__N__f31458b2_17_RangeFactories_cu_38772b0829elementwise_kernel_with_indexIiZZZN2at6native15arange_cuda_outERKN3c106ScalarES6_S6_RNS1_6TensorEENKUlvE_clEvENKUlvE_clEvEUllE_EEvT_T0_PN15function_traitsISD_E11result_typeE:
        /* <DEDUP_REMOVED lines=16> */
.L_x_17:
        /* <DEDUP_REMOVED lines=16> */
.L_x_751:


//--------------------- .text._ZN50_GLOBAL__N__f31458b2_17_RangeFactories_cu_38772b0829elementwise_kernel_with_indexIlZZZN2at6native14range_cuda_outERKN3c106ScalarES6_S6_RNS1_6TensorEENKUlvE_clEvENKUlvE6_clEvEUllE_EEvT_T0_PN15function_traitsISD_E11result_typeE --------------------------
	.section	.text._ZN50_GLOBAL__N__f31458b2_17_RangeFactories_cu_38772b0829elementwise_kernel_with_indexIlZZZN2at6native14range_cuda_outERKN3c106ScalarES6_S6_RNS1_6TensorEENKUlvE_clEvENKUlvE6_clEvEUllE_EEvT_T0_PN15function_traitsISD_E11result_typeE,"ax",@progbits
	.align	128
.text._ZN50_GLOBAL__N__f31458b2_17_RangeFactories_cu_38772b0829elementwise_kernel_with_indexIlZZZN2at6native14range_cuda_outERKN3c106ScalarES6_S6_RNS1_6TensorEENKUlvE_clEvENKUlvE6_clEvEUllE_EEvT_T0_PN15function_traitsISD_E11result_typeE:
        .type           _ZN50_GLOBAL__N__f31458b2_17_RangeFactories_cu_38772b0829elementwise_kernel_with_indexIlZZZN2at6native14range_cuda_outERKN3c106ScalarES6_S6_RNS1_6TensorEENKUlvE_clEvENKUlvE6_clEvEUllE_EEvT_T0_PN15function_traitsISD_E11result_typeE,@function
        .size           _ZN50_GLOBAL__N__f31458b2_17_RangeFactories_cu_38772b0829elementwise_kernel_with_indexIlZZZN2at6native14range_cuda_outERKN3c106ScalarES6_S6_RNS1_6TensorEENKUlvE_clEvENKUlvE6_clEvEUllE_EEvT_T0_PN15function_traitsISD_E11result_typeE,(.L_x_752 - _ZN50_GLOBAL__N__f31458b2_17_RangeFactories_cu_38772b0829elementwise_kernel_with_indexIlZZZN2at6native14range_cuda_outERKN3c106ScalarES6_S6_RNS1_6TensorEENKUlvE_clEvENKUlvE6_clEvEUllE_EEvT_T0_PN15function_traitsISD_E11result_typeE)
        .other          _ZN50_GLOBAL__N__f31458b2_17_RangeFactories_cu_38772b0829elementwise_kernel_with_indexIlZZZN2at6native14range_cuda_outERKN3c106ScalarES6_S6_RNS1_6TensorEENKUlvE_clEvENKUlvE6_clEvEUllE_EEvT_T0_PN15function_traitsISD_E11result_typeE,@"STO_CUDA_ENTRY STV_DEFAULT"
_ZN50_GLOBAL__N__f31458b2_17_RangeFactories_cu_38772b0829elementwise_kernel_with_indexIlZZZN2at6native14range_cuda_outERKN3c106ScalarES6_S6_RNS1_6TensorEENKUlvE_clEvENKUlvE6_clEvEUllE_EEvT_T0_PN15function_traitsISD_E11result_typeE:
        /* <DEDUP_REMOVED lines=18> */
.L_x_18:
        /* <DEDUP_REMOVED lines=14> */
.L_x_752:


//--------------------- .text._ZN50_GLOBAL__N__f31458b2_17_RangeFactories_cu_38772b0829elementwise_kernel_with_indexIiZZZN2at6native14range_cuda_outERKN3c106ScalarES6_S6_RNS1_6TensorEENKUlvE_clEvENKUlvE6_clEvEUllE_EEvT_T0_PN15function_traitsISD_E11result_typeE --------------------------
	.section	.text._ZN50_GLOBAL__N__f31458b2_17_RangeFactories_cu_38772b0829elementwise_kernel_with_indexIiZZZN2at6native14range_cuda_outERKN3c106ScalarES6_S6_RNS1_6TensorEENKUlvE_clEvENKUlvE6_clEvEUllE_EEvT_T0_PN15function_traitsISD_E11result_typeE,"ax",@progbits
	.align	128
.text._ZN50_GLOBAL__N__f31458b2_17_RangeFactories_cu_38772b0829elementwise_kernel_with_indexIiZZZN2at6native14range_cuda_outERKN3c106ScalarES6_S6_RNS1_6TensorEENKUlvE_clEvENKUlvE6_clEvEUllE_EEvT_T0_PN15function_traitsISD_E11result_typeE:
        .type           _ZN50_GLOBAL__N__f31458b2_17_RangeFactories_cu_38772b0829elementwise_kernel_with_indexIiZZZN2at6native14range_cuda_outERKN3c106ScalarES6_S6_RNS1_6TensorEENKUlvE_clEvENKUlvE6_clEvEUllE_EEvT_T0_PN15function_traitsISD_E11result_typeE,@function
        .size           _ZN50_GLOBAL__N__f31458b2_17_RangeFactories_cu_38772b0829elementwise_kernel_with_indexIiZZZN2at6native14range_cuda_outERKN3c106ScalarES6_S6_RNS1_6TensorEENKUlvE_clEvENKUlvE6_clEvEUllE_EEvT_T0_PN15function_traitsISD_E11result_typeE,(.L_x_753 - _ZN50_GLOBAL__N__f31458b2_17_RangeFactories_cu_38772b0829elementwise_kernel_with_indexIiZZZN2at6native14range_cuda_outERKN3c106ScalarES6_S6_RNS1_6TensorEENKUlvE_clEvENKUlvE6_clEvEUllE_EEvT_T0_PN15function_traitsISD_E11result_typeE)
        .other          _ZN50_GLOBAL__N__f31458b2_17_RangeFactories_cu_38772b0829elementwise_kernel_with_indexIiZZZN2at6native14range_cuda_outERKN3c106ScalarES6_S6_RNS1_6TensorEENKUlvE_clEvENKUlvE6_clEvEUllE_EEvT_T0_PN15function_traitsISD_E11result_typeE,@"STO_CUDA_ENTRY STV_DEFAULT"
_ZN50_GLOBAL__N__f31458b2_17_RangeFactories_cu_38772b0829elementwise_kernel_with_indexIiZZZN2at6native14range_cuda_outERKN3c106ScalarES6_S6_RNS1_6TensorEENKUlvE_clEvENKUlvE6_clEvEUllE_EEvT_T0_PN15function_traitsISD_E11result_typeE:
        /* <DEDUP_REMOVED lines=16> */
.L_x_19:
        /* <DEDUP_REMOVED lines=16> */
.L_x_753:


//--------------------- .text._ZN50_GLOBAL__N__f31458b2_17_RangeFactories_cu_38772b0829elementwise_kernel_with_indexIlZZZN2at6native14range_cuda_outERKN3c106ScalarES6_S6_RNS1_6TensorEENKUlvE_clEvENKUlvE5_clEvEUllE_EEvT_T0_PN15function_traitsISD_E11result_typeE --------------------------
	.section	.text._ZN50_GLOBAL__N__f31458b2_17_RangeFactories_cu_38772b0829elementwise_kernel_with_indexIlZZZN2at6native14range_cuda_outERKN3c106ScalarES6_S6_RNS1_6TensorEENKUlvE_clEvENKUlvE5_clEvEUllE_EEvT_T0_PN15function_traitsISD_E11result_typeE,"ax",@progbits
	.align	128
.text._ZN50_GLOBAL__N__f31458b2_17_RangeFactories_cu_38772b0829elementwise_kernel_with_indexIlZZZN2at6native14range_cuda_outERKN3c106ScalarES6_S6_RNS1_6TensorEENKUlvE_clEvENKUlvE5_clEvEUllE_EEvT_T0_PN15function_traitsISD_E11result_typeE:
        .type           _ZN50_GLOBAL__N__f31458b2_17_RangeFactories_cu_38772b0829elementwise_kernel_with_indexIlZZZN2at6native14range_cuda_outERKN3c106ScalarES6_S6_RNS1_6TensorEENKUlvE_clEvENKUlvE5_clEvEUllE_EEvT_T0_PN15function_traitsISD_E11result_typeE,@function
        .size           _ZN50_GLOBAL__N__f31458b2_17_RangeFactories_cu_38772b0829elementwise_kernel_with_indexIlZZZN2at6native14range_cuda_outERKN3c106ScalarES6_S6_RNS1_6TensorEENKUlvE_clEvENKUlvE5_clEvEUllE_EEvT_T0_PN15function_traitsISD_E11result_typeE,(.L_x_754 - _ZN50_GLOBAL__N__f31458b2_17_RangeFactories_cu_38772b0829elementwise_kernel_with_indexIlZZZN2at6native14range_cuda_outERKN3c106ScalarES6_S6_RNS1_6TensorEENKUlvE_clEvENKUlvE5_clEvEUllE_EEvT_T0_PN15function_traitsISD_E11result_typeE)
        .other          _ZN50_GLOBAL__N__f31458b2_17_RangeFactories_cu_38772b0829elementwise_kernel_with_indexIlZZZN2at6native14range_cuda_outERKN3c106ScalarES6_S6_RNS1_6TensorEENKUlvE_clEvENKUlvE5_clEvEUllE_EEvT_T0_PN15function_traitsISD_E11result_typeE,@"STO_CUDA_ENTRY STV_DEFAULT"
_ZN50_GLOBAL__N__f31458b2_17_RangeFactories_cu_38772b0829elementwise_kernel_with_indexIlZZZN2at6native14range_cuda_outERKN3c106ScalarES6_S6_RNS1_6TensorEENKUlvE_clEvENKUlvE5_clEvEUllE_EEvT_T0_PN15function_traitsISD_E11result_typeE:
        /* <DEDUP_REMOVED lines=17> */
.L_x_20:
        /* <DEDUP_REMOVED lines=15> */
.L_x_754:


//--------------------- .text._ZN50_GLOBAL__N__f31458b2_17_RangeFactories_cu_38772b0829elementwise_kernel_with_indexIiZZZN2at6native14range_cuda_outERKN3c106ScalarES6_S6_RNS1_6TensorEENKUlvE_clEvENKUlvE5_clEvEUllE_EEvT_T0_PN15function_traitsISD_E11result_typeE --------------------------
	.section	.text._ZN50_GLOBAL__N__f31458b2_17_RangeFactories_cu_38772b0829elementwise_kernel_with_indexIiZZZN2at6native14range_cuda_outERKN3c106ScalarES6_S6_RNS1_6TensorEENKUlvE_clEvENKUlvE5_clEvEUllE_EEvT_T0_PN15function_traitsISD_E11result_typeE,"ax",@progbits
	.align	128
.text._ZN50_GLOBAL__N__f31458b2_17_RangeFactories_cu_38772b0829elementwise_kernel_with_indexIiZZZN2at6native14range_cuda_outERKN3c106ScalarES6_S6_RNS1_6TensorEENKUlvE_clEvENKUlvE5_clEvEUllE_EEvT_T0_PN15function_traitsISD_E11result_typeE:
        .type           _ZN50_GLOBAL__N__f31458b2_17_RangeFactories_cu_38772b0829elementwise_kernel_with_indexIiZZZN2at6native14range_cuda_outERKN3c106ScalarES6_S6_RNS1_6TensorEENKUlvE_clEvENKUlvE5_clEvEUllE_EEvT_T0_PN15function_traitsISD_E11result_typeE,@function
        .size           _ZN50_GLOBAL__N__f31458b2_17_RangeFactories_cu_38772b0829elementwise_kernel_with_indexIiZZZN2at6native14range_cuda_outERKN3c106ScalarES6_S6_RNS1_6TensorEENKUlvE_clEvENKUlvE5_clEvEUllE_EEvT_T0_PN15function_traitsISD_E11result_typeE,(.L_x_755 - _ZN50_GLOBAL__N__f31458b2_17_RangeFactories_cu_38772b0829elementwise_kernel_with_indexIiZZZN2at6native14range_cuda_outERKN3c106ScalarES6_S6_RNS1_6TensorEENKUlvE_clEvENKUlvE5_clEvEUllE_EEvT_T0_PN15function_traitsISD_E11result_typeE)
        .other          _ZN50_GLOBAL__N__f31458b2_17_RangeFactories_cu_38772b0829elementwise_kernel_with_indexIiZZZN2at6native14range_cuda_outERKN3c106ScalarES6_S6_RNS1_6TensorEENKUlvE_clEvENKUlvE5_clEvEUllE_EEvT_T0_PN15function_traitsISD_E11result_typeE,@"STO_CUDA_ENTRY STV_DEFAULT"
_ZN50_GLOBAL__N__f31458b2_17_RangeFactories_cu_38772b0829elementwise_kernel_with_indexIiZZZN2at6native14range_cuda_outERKN3c106ScalarES6_S6_RNS1_6TensorEENKUlvE_clEvENKUlvE5_clEvEUllE_EEvT_T0_PN15function_traitsISD_E11result_typeE:
        /* <DEDUP_REMOVED lines=15> */
.L_x_21:
        /* <DEDUP_REMOVED lines=9> */
.L_x_755:


//--------------------- .text._ZN50_GLOBAL__N__f31458b2_17_RangeFactories_cu_38772b0829elementwise_kernel_with_indexIlZZZN2at6native14range_cuda_outERKN3c106ScalarES6_S6_RNS1_6TensorEENKUlvE_clEvENKUlvE4_clEvEUllE_EEvT_T0_PN15function_traitsISD_E11result_typeE --------------------------
	.section	.text._ZN50_GLOBAL__N__f31458b2_17_RangeFactories_cu_38772b0829elementwise_kernel_with_indexIlZZZN2at6native14range_cuda_outERKN3c106ScalarES6_S6_RNS1_6TensorEENKUlvE_clEvENKUlvE4_clEvEUllE_EEvT_T0_PN15function_traitsISD_E11result_typeE,"ax",@progbits
	.align	128
.text._ZN50_GLOBAL__N__f31458b2_17_RangeFactories_cu_38772b0829elementwise_kernel_with_indexIlZZZN2at6native14range_cuda_outERKN3c106ScalarES6_S6_RNS1_6TensorEENKUlvE_clEvENKUlvE4_clEvEUllE_EEvT_T0_PN15function_traitsISD_E11result_typeE:
        .type           _ZN50_GLOBAL__N__f31458b2_17_RangeFactories_cu_38772b0829elementwise_kernel_with_indexIlZZZN2at6native14range_cuda_outERKN3c106ScalarES6_S6_RNS1_6TensorEENKUlvE_clEvENKUlvE4_clEvEUllE_EEvT_T0_PN15function_traitsISD_E11result_typeE,@function
        .size           _ZN50_GLOBAL__N__f31458b2_17_RangeFactories_cu_38772b0829elementwise_kernel_with_indexIlZZZN2at6native14range_cuda_outERKN3c106ScalarES6_S6_RNS1_6TensorEENKUlvE_clEvENKUlvE4_clEvEUllE_EEvT_T0_PN15function_traitsISD_E11result_typeE,(.L_x_756 - _ZN50_GLOBAL__N__f31458b2_17_RangeFactories_cu_38772b0829elementwise_kernel_with_indexIlZZZN2at6native14range_cuda_outERKN3c106ScalarES6_S6_RNS1_6TensorEENKUlvE_clEvENKUlvE4_clEvEUllE_EEvT_T0_PN15function_traitsISD_E11result_typeE)
        .other          _ZN50_GLOBAL__N__f31458b2_17_RangeFactories_cu_38772b0829elementwise_kernel_with_indexIlZZZN2at6native14range_cuda_outERKN3c106ScalarES6_S6_RNS1_6TensorEENKUlvE_clEvENKUlvE4_clEvEUllE_EEvT_T0_PN15function_traitsISD_E11result_typeE,@"STO_CUDA_ENTRY STV_DEFAULT"
_ZN50_GLOBAL__N__f31458b2_17_RangeFactories_cu_38772b0829elementwise_kernel_with_indexIlZZZN2at6native14range_cuda_outERKN3c106ScalarES6_S6_RNS1_6TensorEENKUlvE_clEvENKUlvE4_clEvEUllE_EEvT_T0_PN15function_traitsISD_E11result_typeE:
        /* <DEDUP_REMOVED lines=18> */
.L_x_22:
        /* <DEDUP_REMOVED lines=14> */
.L_x_756:


//--------------------- .text._ZN50_GLOBAL__N__f31458b2_17_RangeFactories_cu_38772b0829elementwise_kernel_with_indexIiZZZN2at6native14range_cuda_outERKN3c106ScalarES6_S6_RNS1_6TensorEENKUlvE_clEvENKUlvE4_clEvEUllE_EEvT_T0_PN15function_traitsISD_E11result_typeE --------------------------
	.section	.text._ZN50_GLOBAL__N__f31458b2_17_RangeFactories_cu_38772b0829elementwise_kernel_with_indexIiZZZN2at6native14range_cuda_outERKN3c106ScalarES6_S6_RNS1_6TensorEENKUlvE_clEvENKUlvE4_clEvEUllE_EEvT_T0_PN15function_traitsISD_E11result_typeE,"ax",@progbits
	.align	128
.text._ZN50_GLOBAL__N__f31458b2_17_RangeFactories_cu_38772b0829elementwise_kernel_with_indexIiZZZN2at6native14range_cuda_outERKN3c106ScalarES6_S6_RNS1_6TensorEENKUlvE_clEvENKUlvE4_clEvEUllE_EEvT_T0_PN15function_traitsISD_E11result_typeE:
        .type           _ZN50_GLOBAL__N__f31458b2_17_RangeFactories_cu_38772b0829elementwise_kernel_with_indexIiZZZN2at6native14range_cuda_outERKN3c106ScalarES6_S6_RNS1_6TensorEENKUlvE_clEvENKUlvE4_clEvEUllE_EEvT_T0_PN15function_traitsISD_E11result_typeE,@function
        .size           _ZN50_GLOBAL__N__f31458b2_17_RangeFactories_cu_38772b0829elementwise_kernel_with_indexIiZZZN2at6native14range_cuda_outERKN3c106ScalarES6_S6_RNS1_6TensorEENKUlvE_clEvENKUlvE4_clEvEUllE_EEvT_T0_PN15function_traitsISD_E11result_typeE,(.L_x_757 - _ZN50_GLOBAL__N__f31458b2_17_RangeFactories_cu_38772b0829elementwise_kernel_with_indexIiZZZN2at6native14range_cuda_outERKN3c106ScalarES6_S6_RNS1_6TensorEENKUlvE_clEvENKUlvE4_clEvEUllE_EEvT_T0_PN15function_traitsISD_E11result_typeE)
        .other          _ZN50_GLOBAL__N__f31458b2_17_RangeFactories_cu_38772b0829elementwise_kernel_with_indexIiZZZN2at6native14range_cuda_outERKN3c106ScalarES6_S6_RNS1_6TensorEENKUlvE_clEvENKUlvE4_clEvEUllE_EEvT_T0_PN15function_traitsISD_E11result_typeE,@"STO_CUDA_ENTRY STV_DEFAULT"
_ZN50_GLOBAL__N__f31458b2_17_RangeFactories_cu_38772b0829elementwise_kernel_with_indexIiZZZN2at6native14range_cuda_outERKN3c106ScalarES6_S6_RNS1_6TensorEENKUlvE_clEvENKUlvE4_clEvEUllE_EEvT_T0_PN15function_traitsISD_E11result_typeE:
        /* <DEDUP_REMOVED lines=16> */
.L_x_23:
        /* <DEDUP_REMOVED lines=16> */
.L_x_757:


//--------------------- .text._ZN50_GLOBAL__N__f31458b2_17_RangeFactories_cu_38772b0829elementwise_kernel_with_indexIlZZZN2at6native14range_cuda_outERKN3c106ScalarES6_S6_RNS1_6TensorEENKUlvE_clEvENKUlvE3_clEvEUllE_EEvT_T0_PN15function_traitsISD_E11result_typeE --------------------------
	.section	.text._ZN50_GLOBAL__N__f31458b2_17_RangeFactories_cu_38772b0829elementwise_kernel_with_indexIlZZZN2at6native14range_cuda_outERKN3c106ScalarES6_S6_RNS1_6TensorEENKUlvE_clEvENKUlvE3_clEvEUllE_EEvT_T0_PN15function_traitsISD_E11result_typeE,"ax",@progbits
	.align	128
.text._ZN50_GLOBAL__N__f31458b2_17_RangeFactories_cu_38772b0829elementwise_kernel_with_indexIlZZZN2at6native14range_cuda_outERKN3c106ScalarES6_S6_RNS1_6TensorEENKUlvE_clEvENKUlvE3_clEvEUllE_EEvT_T0_PN15function_traitsISD_E11result_typeE:
        .type           _ZN50_GLOBAL__N__f31458b2_17_RangeFactories_cu_38772b0829elementwise_kernel_with_indexIlZZZN2at6native14range_cuda_outERKN3c106ScalarES6_S6_RNS1_6TensorEENKUlvE_clEvENKUlvE3_clEvEUllE_EEvT_T0_PN15function_traitsISD_E11result_typeE,@function
        .size           _ZN50_GLOBAL__N__f31458b2_17_RangeFactories_cu_38772b0829elementwise_kernel_with_indexIlZZZN2at6native14range_cuda_outERKN3c106ScalarES6_S6_RNS1_6TensorEENKUlvE_clEvENKUlvE3_clEvEUllE_EEvT_T0_PN15function_traitsISD_E11result_typeE,(.L_x_758 - _ZN50_GLOBAL__N__f31458b2_17_RangeFactories_cu_38772b0829elementwise_kernel_with_indexIlZZZN2at6native14range_cuda_outERKN3c106ScalarES6_S6_RNS1_6TensorEENKUlvE_clEvENKUlvE3_clEvEUllE_EEvT_T0_PN15function_traitsISD_E11result_typeE)
        .other          _ZN50_GLOBAL__N__f31458b2_17_RangeFactories_cu_38772b0829elementwise_kernel_with_indexIlZZZN2at6native14range_cuda_outERKN3c106ScalarES6_S6_RNS1_6TensorEENKUlvE_clEvENKUlvE3_clEvEUllE_EEvT_T0_PN15function_traitsISD_E11result_typeE,@"STO_CUDA_ENTRY STV_DEFAULT"
_ZN50_GLOBAL__N__f31458b2_17_RangeFactories_cu_38772b0829elementwise_kernel_with_indexIlZZZN2at6native14range_cuda_outERKN3c106ScalarES6_S6_RNS1_6TensorEENKUlvE_clEvENKUlvE3_clEvEUllE_EEvT_T0_PN15function_traitsISD_E11result_typeE:
        /* <DEDUP_REMOVED lines=17> */
.L_x_24:
        /* <DEDUP_REMOVED lines=15> */
.L_x_758:


//--------------------- .text._ZN50_GLOBAL__N__f31458b2_17_RangeFactories_cu_38772b0829elementwise_kernel_with_indexIiZZZN2at6native14range_cuda_outERKN3c106ScalarES6_S6_RNS1_6TensorEENKUlvE_clEvENKUlvE3_clEvEUllE_EEvT_T0_PN15function_traitsISD_E11result_typeE --------------------------
	.section	.text._ZN50_GLOBAL__N__f31458b2_17_RangeFactories_cu_38772b0829elementwise_kernel_with_indexIiZZZN2at6native14range_cuda_outERKN3c106ScalarES6_S6_RNS1_6TensorEENKUlvE_clEvENKUlvE3_clEvEUllE_EEvT_T0_PN15function_traitsISD_E11result_typeE,"ax",@progbits
	.align	128
.text._ZN50_GLOBAL__N__f31458b2_17_RangeFactories_cu_38772b0829elementwise_kernel_with_indexIiZZZN2at6native14range_cuda_outERKN3c106ScalarES6_S6_RNS1_6TensorEENKUlvE_clEvENKUlvE3_clEvEUllE_EEvT_T0_PN15function_traitsISD_E11result_typeE:
        .type           _ZN50_GLOBAL__N__f31458b2_17_RangeFactories_cu_38772b0829elementwise_kernel_with_indexIiZZZN2at6native14range_cuda_outERKN3c106ScalarES6_S6_RNS1_6TensorEENKUlvE_clEvENKUlvE3_clEvEUllE_EEvT_T0_PN15function_traitsISD_E11result_typeE,@function
        .size           _ZN50_GLOBAL__N__f31458b2_17_RangeFactories_cu_38772b0829elementwise_kernel_with_indexIiZZZN2at6native14range_cuda_outERKN3c106ScalarES6_S6_RNS1_6TensorEENKUlvE_clEvENKUlvE3_clEvEUllE_EEvT_T0_PN15function_traitsISD_E11result_typeE,(.L_x_759 - _ZN50_GLOBAL__N__f31458b2_17_RangeFactories_cu_38772b0829elementwise_kernel_with_indexIiZZZN2at6native14range_cuda_outERKN3c106ScalarES6_S6_RNS1_6TensorEENKUlvE_clEvENKUlvE3_clEvEUllE_EEvT_T0_PN15function_traitsISD_E11result_typeE)
        .other          _ZN50_GLOBAL__N__f31458b2_17_RangeFactories_cu_38772b0829elementwise_kernel_with_indexIiZZZN2at6native14range_cuda_outERKN3c106ScalarES6_S6_RNS1_6TensorEENKUlvE_clEvENKUlvE3_clEvEUllE_EEvT_T0_PN15function_traitsISD_E11result_typeE,@"STO_CUDA_ENTRY STV_DEFAULT"
_ZN50_GLOBAL__N__f31458b2_17_RangeFactories_cu_38772b0829elementwise_kernel_with_indexIiZZZN2at6native14range_cuda_outERKN3c106ScalarES6_S6_RNS1_6TensorEENKUlvE_clEvENKUlvE3_clEvEUllE_EEvT_T0_PN15function_traitsISD_E11result_typeE:
        /* <DEDUP_REMOVED lines=15> */
.L_x_25:
        /* <DEDUP_REMOVED lines=9> */
.L_x_759:


//--------------------- .text._ZN50_GLOBAL__N__f31458b2_17_RangeFactories_cu_38772b0829elementwise_kernel_with_indexIlZZZN2at6native14range_cuda_outERKN3c106ScalarES6_S6_RNS1_6TensorEENKUlvE_clEvENKUlvE2_clEvEUllE_EEvT_T0_PN15function_traitsISD_E11result_typeE --------------------------
	.section	.text._ZN50_GLOBAL__N__f31458b2_17_RangeFactories_cu_38772b0829elementwise_kernel_with_indexIlZZZN2at6native14range_cuda_outERKN3c106ScalarES6_S6_RNS1_6TensorEENKUlvE_clEvENKUlvE2_clEvEUllE_EEvT_T0_PN15function_traitsISD_E11result_typeE,"ax",@progbits
	.align	128
.text._ZN50_GLOBAL__N__f31458b2_17_RangeFactories_cu_38772b0829elementwise_kernel_with_indexIlZZZN2at6native14range_cuda_outERKN3c106ScalarES6_S6_RNS1_6TensorEENKUlvE_clEvENKUlvE2_clEvEUllE_EEvT_T0_PN15function_traitsISD_E11result_typeE:
        .type           _ZN50_GLOBAL__N__f31458b2_17_RangeFactories_cu_38772b0829elementwise_kernel_with_indexIlZZZN2at6native14range_cuda_outERKN3c106ScalarES6_S6_RNS1_6TensorEENKUlvE_clEvENKUlvE2_clEvEUllE_EEvT_T0_PN15function_traitsISD_E11result_typeE,@function
        .size           _ZN50_GLOBAL__N__f31458b2_17_RangeFactories_cu_38772b0829elementwise_kernel_with_indexIlZZZN2at6native14range_cuda_outERKN3c106ScalarES6_S6_RNS1_6TensorEENKUlvE_clEvENKUlvE2_clEvEUllE_EEvT_T0_PN15function_traitsISD_E11result_typeE,(.L_x_760 - _ZN50_GLOBAL__N__f31458b2_17_RangeFactories_cu_38772b0829elementwise_kernel_with_indexIlZZZN2at6native14range_cuda_outERKN3c106ScalarES6_S6_RNS1_6TensorEENKUlvE_clEvENKUlvE2_clEvEUllE_EEvT_T0_PN15function_traitsISD_E11result_typeE)
        .other          _ZN50_GLOBAL__N__f31458b2_17_RangeFactories_cu_38772b0829elementwise_kernel_with_indexIlZZZN2at6native14range_cuda_outERKN3c106ScalarES6_S6_RNS1_6TensorEENKUlvE_clEvENKUlvE2_clEvEUllE_EEvT_T0_PN15function_traitsISD_E11result_typeE,@"STO_CUDA_ENTRY STV_DEFAULT"
_ZN50_GLOBAL__N__f31458b2_17_RangeFactories_cu_38772b0829elementwise_kernel_with_indexIlZZZN2at6native14range_cuda_outERKN3c106ScalarES6_S6_RNS1_6TensorEENKUlvE_clEvENKUlvE2_clEvEUllE_EEvT_T0_PN15function_traitsISD_E11result_typeE:
        /* <DEDUP_REMOVED lines=18> */
.L_x_26:
        /* <DEDUP_REMOVED lines=14> */
.L_x_760:


//--------------------- .text._ZN50_GLOBAL__N__f31458b2_17_RangeFactories_cu_38772b0829elementwise_kernel_with_indexIiZZZN2at6native14range_cuda_outERKN3c106ScalarES6_S6_RNS1_6TensorEENKUlvE_clEvENKUlvE2_clEvEUllE_EEvT_T0_PN15function_traitsISD_E11result_typeE --------------------------
	.section	.text._ZN50_GLOBAL__N__f31458b2_17_RangeFactories_cu_38772b0829elementwise_kernel_with_indexIiZZZN2at6native14range_cuda_outERKN3c106ScalarES6_S6_RNS1_6TensorEENKUlvE_clEvENKUlvE2_clEvEUllE_EEvT_T0_PN15function_traitsISD_E11result_typeE,"ax",@progbits
	.align	128
.text._ZN50_GLOBAL__N__f31458b2_17_RangeFactories_cu_38772b0829elementwise_kernel_with_indexIiZZZN2at6native14range_cuda_outERKN3c106ScalarES6_S6_RNS1_6TensorEENKUlvE_clEvENKUlvE2_clEvEUllE_EEvT_T0_PN15function_traitsISD_E11result_typeE:
        .type           _ZN50_GLOBAL__N__f31458b2_17_RangeFactories_cu_38772b0829elementwise_kernel_with_indexIiZZZN2at6native14range_cuda_outERKN3c106ScalarES6_S6_RNS1_6TensorEENKUlvE_clEvENKUlvE2_clEvEUllE_EEvT_T0_PN15function_traitsISD_E11result_typeE,@function
        .size           _ZN50_GLOBAL__N__f31458b2_17_RangeFactories_cu_38772b0829elementwise_kernel_with_indexIiZZZN2at6native14range_cuda_outERKN3c106ScalarES6_S6_RNS1_6TensorEENKUlvE_clEvENKUlvE2_clEvEUllE_EEvT_T0_PN15function_traitsISD_E11result_typeE,(.L_x_761 - _ZN50_GLOBAL__N__f31458b2_17_RangeFactories_cu_38772b0829elementwise_kernel_with_indexIiZZZN2at6native14range_cuda_outERKN3c106ScalarES6_S6_RNS1_6TensorEENKUlvE_clEvENKUlvE2_clEvEUllE_EEvT_T0_PN15function_traitsISD_E11result_typeE)
        .other          _ZN50_GLOBAL__N__f31458b2_17_RangeFactories_cu_38772b0829elementwise_kernel_with_indexIiZZZN2at6native14range_cuda_outERKN3c106ScalarES6_S6_RNS1_6TensorEENKUlvE_clEvENKUlvE2_clEvEUllE_EEvT_T0_PN15function_traitsISD_E11result_typeE,@"STO_CUDA_ENTRY STV_DEFAULT"
_ZN50_GLOBAL__N__f31458b2_17_RangeFactories_cu_38772b0829elementwise_kernel_with_indexIiZZZN2at6native14range_cuda_outERKN3c106ScalarES6_S6_RNS1_6TensorEENKUlvE_clEvENKUlvE2_clEvEUllE_EEvT_T0_PN15function_traitsISD_E11result_typeE:
        /* <DEDUP_REMOVED lines=19> */
.L_x_27:
        /* <DEDUP_REMOVED lines=13> */
.L_x_761:


//--------------------- .text._ZN50_GLOBAL__N__f31458b2_17_RangeFactories_cu_38772b0829elementwise_kernel_with_indexIlZZZN2at6native14range_cuda_outERKN3c106ScalarES6_S6_RNS1_6TensorEENKUlvE_clEvENKUlvE1_clEvEUllE_EEvT_T0_PN15function_traitsISD_E11result_typeE --------------------------
	.section	.text._ZN50_GLOBAL__N__f31458b2_17_RangeFactories_cu_38772b0829elementwise_kernel_with_indexIlZZZN2at6native14range_cuda_outERKN3c106ScalarES6_S6_RNS1_6TensorEENKUlvE_clEvENKUlvE1_clEvEUllE_EEvT_T0_PN15function_traitsISD_E11result_typeE,"ax",@progbits
	.align	128
.text._ZN50_GLOBAL__N__f31458b2_17_RangeFactories_cu_38772b0829elementwise_kernel_with_indexIlZZZN2at6native14range_cuda_outERKN3c106ScalarES6_S6_RNS1_6TensorEENKUlvE_clEvENKUlvE1_clEvEUllE_EEvT_T0_PN15function_traitsISD_E11result_typeE:
        .type           _ZN50_GLOBAL__N__f31458b2_17_RangeFactories_cu_38772b0829elementwise_kernel_with_indexIlZZZN2at6native14range_cuda_outERKN3c106ScalarES6_S6_RNS1_6TensorEENKUlvE_clEvENKUlvE1_clEvEUllE_EEvT_T0_PN15function_traitsISD_E11result_typeE,@function
        .size           _ZN50_GLOBAL__N__f31458b2_17_RangeFactories_cu_38772b0829elementwise_kernel_with_indexIlZZZN2at6native14range_cuda_outERKN3c106ScalarES6_S6_RNS1_6TensorEENKUlvE_clEvENKUlvE1_clEvEUllE_EEvT_T0_PN15function_traitsISD_E11result_typeE,(.L_x_762 - _ZN50_GLOBAL__N__f31458b2_17_RangeFactories_cu_38772b0829elementwise_kernel_with_indexIlZZZN2at6native14range_cuda_outERKN3c106ScalarES6_S6_RNS1_6TensorEENKUlvE_clEvENKUlvE1_clEvEUllE_EEvT_T0_PN15function_traitsISD_E11result_typeE)
        .other          _ZN50_GLOBAL__N__f31458b2_17_RangeFactories_cu_38772b0829elementwise_kernel_with_indexIlZZZN2at6native14range_cuda_outERKN3c106ScalarES6_S6_RNS1_6TensorEENKUlvE_clEvENKUlvE1_clEvEUllE_EEvT_T0_PN15function_traitsISD_E11result_typeE,@"STO_CUDA_ENTRY STV_DEFAULT"
_ZN50_GLOBAL__N__f31458b2_17_RangeFactories_cu_38772b0829elementwise_kernel_with_indexIlZZZN2at6native14range_cuda_outERKN3c106ScalarES6_S6_RNS1_6TensorEENKUlvE_clEvENKUlvE1_clEvEUllE_EEvT_T0_PN15function_traitsISD_E11result_typeE:
        /* <DEDUP_REMOVED lines=17> */
.L_x_28:
        /* <DEDUP_REMOVED lines=15> */
.L_x_762:


//--------------------- .text._ZN50_GLOBAL__N__f31458b2_17_RangeFactories_cu_38772b0829elementwise_kernel_with_indexIiZZZN2at6native14range_cuda_outERKN3c106ScalarES6_S6_RNS1_6TensorEENKUlvE_clEvENKUlvE1_clEvEUllE_EEvT_T0_PN15function_traitsISD_E11result_typeE --------------------------
	.section	.text._ZN50_GLOBAL__N__f31458b2_17_RangeFactories_cu_38772b0829elementwise_kernel_with_indexIiZZZN2at6native14range_cuda_outERKN3c106ScalarES6_S6_RNS1_6TensorEENKUlvE_clEvENKUlvE1_clEvEUllE_EEvT_T0_PN15function_traitsISD_E11result_typeE,"ax",@progbits
	.align	128
.text._ZN50_GLOBAL__N__f31458b2_17_RangeFactories_cu_38772b0829elementwise_kernel_with_indexIiZZZN2at6native14range_cuda_outERKN3c106ScalarES6_S6_RNS1_6TensorEENKUlvE_clEvENKUlvE1_clEvEUllE_EEvT_T0_PN15function_traitsISD_E11result_typeE:
        .type           _ZN50_GLOBAL__N__f31458b2_17_RangeFactories_cu_38772b0829elementwise_kernel_with_indexIiZZZN2at6native14range_cuda_outERKN3c106ScalarES6_S6_RNS1_6TensorEENKUlvE_clEvENKUlvE1_clEvEUllE_EEvT_T0_PN15function_traitsISD_E11result_typeE,@function
        .size           _ZN50_GLOBAL__N__f31458b2_17_RangeFactories_cu_38772b0829elementwise_kernel_with_indexIiZZZN2at6native14range_cuda_outERKN3c106ScalarES6_S6_RNS1_6TensorEENKUlvE_clEvENKUlvE1_clEvEUllE_EEvT_T0_PN15function_traitsISD_E11result_typeE,(.L_x_763 - _ZN50_GLOBAL__N__f31458b2_17_RangeFactories_cu_38772b0829elementwise_kernel_with_indexIiZZZN2at6native14range_cuda_outERKN3c106ScalarES6_S6_RNS1_6TensorEENKUlvE_clEvENKUlvE1_clEvEUllE_EEvT_T0_PN15function_traitsISD_E11result_typeE)
        .other          _ZN50_GLOBAL__N__f31458b2_17_RangeFactories_cu_38772b0829elementwise_kernel_with_indexIiZZZN2at6native14range_cuda_outERKN3c106ScalarES6_S6_RNS1_6TensorEENKUlvE_clEvENKUlvE1_clEvEUllE_EEvT_T0_PN15function_traitsISD_E11result_typeE,@"STO_CUDA_ENTRY STV_DEFAULT"
_ZN50_GLOBAL__N__f31458b2_17_RangeFactories_cu_38772b0829elementwise_kernel_with_indexIiZZZN2at6native14range_cuda_outERKN3c106ScalarES6_S6_RNS1_6TensorEENKUlvE_clEvENKUlvE1_clEvEUllE_EEvT_T0_PN15function_traitsISD_E11result_typeE:
        /* <DEDUP_REMOVED lines=15> */
.L_x_29:
        /* <DEDUP_REMOVED lines=9> */
.L_x_763:


//--------------------- .text._ZN50_GLOBAL__N__f31458b2_17_RangeFactories_cu_38772b0829elementwise_kernel_with_indexIlZZZN2at6native14range_cuda_outERKN3c106ScalarES6_S6_RNS1_6TensorEENKUlvE_clEvENKUlvE0_clEvEUllE_EEvT_T0_PN15function_traitsISD_E11result_typeE --------------------------
	.section	.text._ZN50_GLOBAL__N__f31458b2_17_RangeFactories_cu_38772b0829elementwise_kernel_with_indexIlZZZN2at6native14range_cuda_outERKN3c106ScalarES6_S6_RNS1_6TensorEENKUlvE_clEvENKUlvE0_clEvEUllE_EEvT_T0_PN15function_traitsISD_E11result_typeE,"ax",@progbits
	.align	128
.text._ZN50_GLOBAL__N__f31458b2_17_RangeFactories_cu_38772b0829elementwise_kernel_with_indexIlZZZN2at6native14range_cuda_outERKN3c106ScalarES6_S6_RNS1_6TensorEENKUlvE_clEvENKUlvE0_clEvEUllE_EEvT_T0_PN15function_traitsISD_E11result_typeE:
        .type           _ZN50_GLOBAL__N__f31458b2_17_RangeFactories_cu_38772b0829elementwise_kernel_with_indexIlZZZN2at6native14range_cuda_outERKN3c106ScalarES6_S6_RNS1_6TensorEENKUlvE_clEvENKUlvE0_clEvEUllE_EEvT_T0_PN15function_traitsISD_E11result_typeE,@function
        .size           _ZN50_GLOBAL__N__f31458b2_17_RangeFactories_cu_38772b0829elementwise_kernel_with_indexIlZZZN2at6native14range_cuda_outERKN3c106ScalarES6_S6_RNS1_6TensorEENKUlvE_clEvENKUlvE0_clEvEUllE_EEvT_T0_PN15function_traitsISD_E11result_typeE,(.L_x_764 - _ZN50_GLOBAL__N__f31458b2_17_RangeFactories_cu_38772b0829elementwise_kernel_with_indexIlZZZN2at6native14range_cuda_outERKN3c106ScalarES6_S6_RNS1_6TensorEENKUlvE_clEvENKUlvE0_clEvEUllE_EEvT_T0_PN15function_traitsISD_E11result_typeE)
        .other          _ZN50_GLOBAL__N__f31458b2_17_RangeFactories_cu_38772b0829elementwise_kernel_with_indexIlZZZN2at6native14range_cuda_outERKN3c106ScalarES6_S6_RNS1_6TensorEENKUlvE_clEvENKUlvE0_clEvEUllE_EEvT_T0_PN15function_traitsISD_E11result_typeE,@"STO_CUDA_ENTRY STV_DEFAULT"
_ZN50_GLOBAL__N__f31458b2_17_RangeFactories_cu_38772b0829elementwise_kernel_with_indexIlZZZN2at6native14range_cuda_outERKN3c106ScalarES6_S6_RNS1_6TensorEENKUlvE_clEvENKUlvE0_clEvEUllE_EEvT_T0_PN15function_traitsISD_E11result_typeE:
        /* <DEDUP_REMOVED lines=17> */
.L_x_30:
        /* <DEDUP_REMOVED lines=15> */
.L_x_764:


//--------------------- .text._ZN50_GLOBAL__N__f31458b2_17_RangeFactories_cu_38772b0829elementwise_kernel_with_indexIiZZZN2at6native14range_cuda_outERKN3c106ScalarES6_S6_RNS1_6TensorEENKUlvE_clEvENKUlvE0_clEvEUllE_EEvT_T0_PN15function_traitsISD_E11result_typeE --------------------------
	.section	.text._ZN50_GLOBAL__N__f31458b2_17_RangeFactories_cu_38772b0829elementwise_kernel_with_indexIiZZZN2at6native14range_cuda_outERKN3c106ScalarES6_S6_RNS1_6TensorEENKUlvE_clEvENKUlvE0_clEvEUllE_EEvT_T0_PN15function_traitsISD_E11result_typeE,"ax",@progbits
	.align	128
.text._ZN50_GLOBAL__N__f31458b2_17_RangeFactories_cu_38772b0829elementwise_kernel_with_indexIiZZZN2at6native14range_cuda_outERKN3c106ScalarES6_S6_RNS1_6TensorEENKUlvE_clEvENKUlvE0_clEvEUllE_EEvT_T0_PN15function_traitsISD_E11result_typeE:
        .type           _ZN50_GLOBAL__N__f31458b2_17_RangeFactories_cu_38772b0829elementwise_kernel_with_indexIiZZZN2at6native14range_cuda_outERKN3c106ScalarES6_S6_RNS1_6TensorEENKUlvE_clEvENKUlvE0_clEvEUllE_EEvT_T0_PN15function_traitsISD_E11result_typeE,@function
        .size           _ZN50_GLOBAL__N__f31458b2_17_RangeFactories_cu_38772b0829elementwise_kernel_with_indexIiZZZN2at6native14range_cuda_outERKN3c106ScalarES6_S6_RNS1_6TensorEENKUlvE_clEvENKUlvE0_clEvEUllE_EEvT_T0_PN15function_traitsISD_E11result_typeE,(.L_x_765 - _ZN50_GLOBAL__N__f31458b2_17_RangeFactories_cu_38772b0829elementwise_kernel_with_indexIiZZZN2at6native14range_cuda_outERKN3c106ScalarES6_S6_RNS1_6TensorEENKUlvE_clEvENKUlvE0_clEvEUllE_EEvT_T0_PN15function_traitsISD_E11result_typeE)
        .other          _ZN50_GLOBAL__N__f31458b2_17_RangeFactories_cu_38772b0829elementwise_kernel_with_indexIiZZZN2at6native14range_cuda_outERKN3c106ScalarES6_S6_RNS1_6TensorEENKUlvE_clEvENKUlvE0_clEvEUllE_EEvT_T0_PN15function_traitsISD_E11result_typeE,@"STO_CUDA_ENTRY STV_DEFAULT"
_ZN50_GLOBAL__N__f31458b2_17_RangeFactories_cu_38772b0829elementwise_kernel_with_indexIiZZZN2at6native14range_cuda_outERKN3c106ScalarES6_S6_RNS1_6TensorEENKUlvE_clEvENKUlvE0_clEvEUllE_EEvT_T0_PN15function_traitsISD_E11result_typeE:
        /* <DEDUP_REMOVED lines=16> */
.L_x_31:
        /* <DEDUP_REMOVED lines=16> */
.L_x_765:


//--------------------- .text._ZN50_GLOBAL__N__f31458b2_17_RangeFactories_cu_38772b0829elementwise_kernel_with_indexIlZZZN2at6native14range_cuda_outERKN3c106ScalarES6_S6_RNS1_6TensorEENKUlvE_clEvENKUlvE_clEvEUllE_EEvT_T0_PN15function_traitsISD_E11result_typeE --------------------------
	.section	.text._ZN50_GLOBAL__N__f31458b2_17_RangeFactories_cu_38772b0829elementwise_kernel_with_indexIlZZZN2at6native14range_cuda_outERKN3c106ScalarES6_S6_RNS1_6TensorEENKUlvE_clEvENKUlvE_clEvEUllE_EEvT_T0_PN15function_traitsISD_E11result_typeE,"ax",@progbits
	.align	128
.text._ZN50_GLOBAL__N__f31458b2_17_RangeFactories_cu_38772b0829elementwise_kernel_with_indexIlZZZN2at6native14range_cuda_outERKN3c106ScalarES6_S6_RNS1_6TensorEENKUlvE_clEvENKUlvE_clEvEUllE_EEvT_T0_PN15function_traitsISD_E11result_typeE:
        .type           _ZN50_GLOBAL__N__f31458b2_17_RangeFactories_cu_38772b0829elementwise_kernel_with_indexIlZZZN2at6native14range_cuda_outERKN3c106ScalarES6_S6_RNS1_6TensorEENKUlvE_clEvENKUlvE_clEvEUllE_EEvT_T0_PN15function_traitsISD_E11result_typeE,@function
        .size           _ZN50_GLOBAL__N__f31458b2_17_RangeFactories_cu_38772b0829elementwise_kernel_with_indexIlZZZN2at6native14range_cuda_outERKN3c106ScalarES6_S6_RNS1_6TensorEENKUlvE_clEvENKUlvE_clEvEUllE_EEvT_T0_PN15function_traitsISD_E11result_typeE,(.L_x_766 - _ZN50_GLOBAL__N__f31458b2_17_RangeFactories_cu_38772b0829elementwise_kernel_with_indexIlZZZN2at6native14range_cuda_outERKN3c106ScalarES6_S6_RNS1_6TensorEENKUlvE_clEvENKUlvE_clEvEUllE_EEvT_T0_PN15function_traitsISD_E11result_typeE)
        .other          _ZN50_GLOBAL__N__f31458b2_17_RangeFactories_cu_38772b0829elementwise_kernel_with_indexIlZZZN2at6native14range_cuda_outERKN3c106ScalarES6_S6_RNS1_6TensorEENKUlvE_clEvENKUlvE_clEvEUllE_EEvT_T0_PN15function_traitsISD_E11result_typeE,@"STO_CUDA_ENTRY STV_DEFAULT"
_ZN50_GLOBAL__N__f31458b2_17_RangeFactories_cu_38772b0829elementwise_kernel_with_indexIlZZZN2at6native14range_cuda_outERKN3c106ScalarES6_S6_RNS1_6TensorEENKUlvE_clEvENKUlvE_clEvEUllE_EEvT_T0_PN15function_traitsISD_E11result_typeE:
        /* <DEDUP_REMOVED lines=17> */
.L_x_32:
        /* <DEDUP_REMOVED lines=15> */
.L_x_766:


//--------------------- .text._ZN50_GLOBAL__N__f31458b2_17_RangeFactories_cu_38772b0829elementwise_kernel_with_indexIiZZZN2at6native14range_cuda_outERKN3c106ScalarES6_S6_RNS1_6TensorEENKUlvE_clEvENKUlvE_clEvEUllE_EEvT_T0_PN15function_traitsISD_E11result_typeE --------------------------
	.section	.text._ZN50_GLOBAL__N__f31458b2_17_RangeFactories_cu_38772b0829elementwise_kernel_with_indexIiZZZN2at6native14range_cuda_outERKN3c106ScalarES6_S6_RNS1_6TensorEENKUlvE_clEvENKUlvE_clEvEUllE_EEvT_T0_PN15function_traitsISD_E11result_typeE,"ax",@progbits
	.align	128
.text._ZN50_GLOBAL__N__f31458b2_17_RangeFactories_cu_38772b0829elementwise_kernel_with_indexIiZZZN2at6native14range_cuda_outERKN3c106ScalarES6_S6_RNS1_6TensorEENKUlvE_clEvENKUlvE_clEvEUllE_EEvT_T0_PN15function_traitsISD_E11result_typeE:
        .type           _ZN50_GLOBAL__N__f31458b2_17_RangeFactories_cu_38772b0829elementwise_kernel_with_indexIiZZZN2at6native14range_cuda_outERKN3c106ScalarES6_S6_RNS1_6TensorEENKUlvE_clEvENKUlvE_clEvEUllE_EEvT_T0_PN15function_traitsISD_E11result_typeE,@function
        .size           _ZN50_GLOBAL__N__f31458b2_17_RangeFactories_cu_38772b0829elementwise_kernel_with_indexIiZZZN2at6native14range_cuda_outERKN3c106ScalarES6_S6_RNS1_6TensorEENKUlvE_clEvENKUlvE_clEvEUllE_EEvT_T0_PN15function_traitsISD_E11result_typeE,(.L_x_767 - _ZN50_GLOBAL__N__f31458b2_17_RangeFactories_cu_38772b0829elementwise_kernel_with_indexIiZZZN2at6native14range_cuda_outERKN3c106ScalarES6_S6_RNS1_6TensorEENKUlvE_clEvENKUlvE_clEvEUllE_EEvT_T0_PN15function_traitsISD_E11result_typeE)
        .other          _ZN50_GLOBAL__N__f31458b2_17_RangeFactories_cu_38772b0829elementwise_kernel_with_indexIiZZZN2at6native14range_cuda_outERKN3c106ScalarES6_S6_RNS1_6TensorEENKUlvE_clEvENKUlvE_clEvEUllE_EEvT_T0_PN15function_traitsISD_E11result_typeE,@"STO_CUDA_ENTRY STV_DEFAULT"
_ZN50_GLOBAL__N__f31458b2_17_RangeFactories_cu_38772b0829elementwise_kernel_with_indexIiZZZN2at6native14range_cuda_outERKN3c106ScalarES6_S6_RNS1_6TensorEENKUlvE_clEvENKUlvE_clEvEUllE_EEvT_T0_PN15function_traitsISD_E11result_typeE:
        /* <DEDUP_REMOVED lines=16> */
.L_x_33:
        /* <DEDUP_REMOVED lines=16> */
.L_x_767:


//--------------------- .text._ZN50_GLOBAL__N__f31458b2_17_RangeFactories_cu_38772b0829elementwise_kernel_with_indexIlZZZN2at6native17logspace_cuda_outERKN3c106ScalarES6_ldRNS1_6TensorEENKUlvE0_clEvENKUlvE4_clEvEUllE_EEvT_T0_PN15function_traitsISD_E11result_typeE --------------------------
	.section	.text._ZN50_GLOBAL__N__f31458b2_17_RangeFactories_cu_38772b0829elementwise_kernel_with_indexIlZZZN2at6native17logspace_cuda_outERKN3c106ScalarES6_ldRNS1_6TensorEENKUlvE0_clEvENKUlvE4_clEvEUllE_EEvT_T0_PN15function_traitsISD_E11result_typeE,"ax",@progbits
	.align	128
.text._ZN50_GLOBAL__N__f31458b2_17_RangeFactories_cu_38772b0829elementwise_kernel_with_indexIlZZZN2at6native17logspace_cuda_outERKN3c106ScalarES6_ldRNS1_6TensorEENKUlvE0_clEvENKUlvE4_clEvEUllE_EEvT_T0_PN15function_traitsISD_E11result_typeE:
        .type           _ZN50_GLOBAL__N__f31458b2_17_RangeFactories_cu_38772b0829elementwise_kernel_with_indexIlZZZN2at6native17logspace_cuda_outERKN3c106ScalarES6_ldRNS1_6TensorEENKUlvE0_clEvENKUlvE4_clEvEUllE_EEvT_T0_PN15function_traitsISD_E11result_typeE,@function
        .size           _ZN50_GLOBAL__N__f31458b2_17_RangeFactories_cu_38772b0829elementwise_kernel_with_indexIlZZZN2at6native17logspace_cuda_outERKN3c106ScalarES6_ldRNS1_6TensorEENKUlvE0_clEvENKUlvE4_clEvEUllE_EEvT_T0_PN15function_traitsISD_E11result_typeE,(.L_x_768 - _ZN50_GLOBAL__N__f31458b2_17_RangeFactories_cu_38772b0829elementwise_kernel_with_indexIlZZZN2at6native17logspace_cuda_outERKN3c106ScalarES6_ldRNS1_6TensorEENKUlvE0_clEvENKUlvE4_clEvEUllE_EEvT_T0_PN15function_traitsISD_E11result_typeE)
        .other          _ZN50_GLOBAL__N__f31458b2_17_RangeFactories_cu_38772b0829elementwise_kernel_with_indexIlZZZN2at6native17logspace_cuda_outERKN3c106ScalarES6_ldRNS1_6TensorEENKUlvE0_clEvENKUlvE4_clEvEUllE_EEvT_T0_PN15function_traitsISD_E11result_typeE,@"STO_CUDA_ENTRY STV_DEFAULT"
_ZN50_GLOBAL__N__f31458b2_17_RangeFactories_cu_38772b0829elementwise_kernel_with_indexIlZZZN2at6native17logspace_cuda_outERKN3c106ScalarES6_ldRNS1_6TensorEENKUlvE0_clEvENKUlvE4_clEvEUllE_EEvT_T0_PN15function_traitsISD_E11result_typeE:
        /* <DEDUP_REMOVED lines=8> */
[----:B------:R-:W-:Y:S01]  /*0080*/  ULDC.64 UR4, c[0x0][0x230] ;  /* 0x00008c0000047ab9 */ /* 0x000fe20000000a00 */
[----:B------:R-:W-:Y:S01]  /*0090*/  ULDC.U16 UR6, c[0x0][0x218] ;  /* 0x0000860000067ab9 */ /* 0x000fe20000000400 */
[----:B------:R-:W-:Y:S01]  /*00a0*/  ISETP.GE.U32.AND P0, PT, R0, UR4, PT ;  /* 0x0000000400007c0c */ /* 0x000fe2000bf06070 */
[----:B------:R-:W-:Y:S01]  /*00b0*/  ULDC.U16 UR4, c[0x0][0x21c] ;  /* 0x0000870000047ab9 */ /* 0x000fe20000000400 */
[----:B------:R-:W-:Y:S01]  /*00c0*/  ULDC.U16 UR7, c[0x0][0x228] ;  /* 0x00008a0000077ab9 */ /* 0x000fe20000000400 */
[----:B------:R-:W-:Y:S01]  /*00d0*/  USHF.L.U32 UR4, UR4, 0x10, URZ ;  /* 0x0000001004047899 */ /* 0x000fe2000800063f */
[----:B------:R-:W-:Y:S01]  /*00e0*/  ISETP.GE.AND.EX P0, PT, RZ, UR5, PT, P0 ;  /* 0x00000005ff007c0c */ /* 0x000fe2000bf06300 */
[----:B------:R-:W-:Y:S01]  /*00f0*/  ULDC.64 UR8, c[0x0][0x208] ;  /* 0x0000820000087ab9 */ /* 0x000fe20000000a00 */
[----:B------:R-:W-:Y:S11]  /*0100*/  BSSY B0, `(.L_x_34) ;  /* 0x0000026000007945 */ /* 0x000ff60003800000 */
[----:B------:R-:W-:Y:S05]  /*0110*/  @!P0 BRA `(.L_x_35) ;  /* 0x0000000000548947 */ /* 0x000fea0003800000 */
[----:B------:R-:W0:Y:S01]  /*0120*/  LDC.64 R4, c[0x0][0x220] ;  /* 0x00008800ff047b82 */ /* 0x000e220000000a00 */
[----:B------:R-:W-:Y:S01]  /*0130*/  LOP3.LUT R3, RZ, R0, RZ, 0x33, !PT ;  /* 0x00000000ff037212 */ /* 0x000fe200078e33ff */
[----:B------:R-:W-:-:S03]  /*0140*/  USHF.L.U32 UR5, UR7, 0x10, URZ ;  /* 0x0000001007057899 */ /* 0x000fc6000800063f */
[----:B0-----:R-:W-:-:S04]  /*0150*/  IADD3 R2, P0, R3, R4, RZ ;  /* 0x0000000403027210 */ /* 0x001fc80007f1e0ff */
[----:B------:R-:W-:-:S04]  /*0160*/  IADD3.X R3, R5, -0x1, RZ, P0, !PT ;  /* 0xffffffff05037810 */ /* 0x000fc800007fe4ff */
[----:B------:R0:W1:Y:S08]  /*0170*/  I2F.S64 R2, R2 ;  /* 0x0000000200027312 */ /* 0x0000700000301400 */
[----:B0-----:R-:W-:Y:S08]  /*0180*/  MUFU.LG2 R3, UR4 ;  /* 0x0000000400037d08 */ /* 0x001ff00008000c00 */
[----:B-1----:R-:W0:Y:S02]  /*0190*/  F2F.BF16.F32 R4, R2 ;  /* 0x0000000200047304 */ /* 0x002e240000202000 */
[----:B0-----:R-:W-:-:S04]  /*01a0*/  IMAD.U32 R4, R4, 0x10000, RZ ;  /* 0x0001000004047824 */ /* 0x001fc800078e00ff */
[----:B------:R-:W-:Y:S01]  /*01b0*/  FMUL.FTZ R4, R4, UR5 ;  /* 0x0000000504047c20 */ /* 0x000fe20008410000 */
[----:B------:R-:W-:Y:S02]  /*01c0*/  ULDC.U16 UR5, c[0x0][0x21a] ;  /* 0x0000868000057ab9 */ /* 0x000fe40000000400 */
[----:B------:R-:W-:-:S03]  /*01d0*/  USHF.L.U32 UR5, UR5, 0x10, URZ ;  /* 0x0000001005057899 */ /* 0x000fc6000800063f */
[----:B------:R-:W0:Y:S02]  /*01e0*/  F2F.BF16.F32 R4, R4 ;  /* 0x0000000400047304 */ /* 0x000e240000202000 */
[----:B0-----:R-:W-:-:S04]  /*01f0*/  IMAD.U32 R5, R4, 0x10000, RZ ;  /* 0x0001000004057824 */ /* 0x001fc800078e00ff */
[----:B------:R-:W-:-:S06]  /*0200*/  FADD.FTZ R5, -R5, UR5 ;  /* 0x0000000505057e21 */ /* 0x000fcc0008010100 */
[----:B------:R-:W0:Y:S02]  /*0210*/  F2F.BF16.F32 R5, R5 ;  /* 0x0000000500057304 */ /* 0x000e240000202000 */
[----:B0-----:R-:W-:-:S05]  /*0220*/  SHF.L.U32 R2, R5, 0x10, RZ ;  /* 0x0000001005027819 */ /* 0x001fca00000006ff */
[----:B------:R-:W-:-:S06]  /*0230*/  FMUL.FTZ R2, R2, R3 ;  /* 0x0000000302027220 */ /* 0x000fcc0000410000 */
[----:B------:R-:W0:Y:S02]  /*0240*/  MUFU.EX2 R2, R2 ;  /* 0x0000000200027308 */ /* 0x000e240000000800 */
[----:B0-----:R-:W-:Y:S01]  /*0250*/  F2FP.BF16.F32.PACK_AB R6, RZ, R2 ;  /* 0x00000002ff06723e */ /* 0x001fe200000010ff */
[----:B------:R-:W-:Y:S06]  /*0260*/  BRA `(.L_x_36) ;  /* 0x00000000003c7947 */ /* 0x000fec0003800000 */
.L_x_35:
[----:B------:R-:W-:Y:S01]  /*0270*/  I2FP.F32.U32 R2, R0 ;  /* 0x0000000000027245 */ /* 0x000fe20000201000 */
[----:B------:R-:W-:Y:S01]  /*0280*/  USHF.L.U32 UR5, UR7, 0x10, URZ ;  /* 0x0000001007057899 */ /* 0x000fe2000800063f */
[----:B------:R-:W-:Y:S08]  /*0290*/  MUFU.LG2 R6, UR4 ;  /* 0x0000000400067d08 */ /* 0x000ff00008000c00 */
[----:B------:R-:W0:Y:S02]  /*02a0*/  F2F.BF16.F32 R2, R2 ;  /* 0x0000000200027304 */ /* 0x000e240000202000 */
[----:B0-----:R-:W-:-:S04]  /*02b0*/  IMAD.U32 R3, R2, 0x10000, RZ ;  /* 0x0001000002037824 */ /* 0x001fc800078e00ff */
[----:B------:R-:W-:Y:S01]  /*02c0*/  FMUL.FTZ R3, R3, UR5 ;  /* 0x0000000503037c20 */ /* 0x000fe20008410000 */
[----:B------:R-:W-:-:S05]  /*02d0*/  USHF.L.U32 UR5, UR6, 0x10, URZ ;  /* 0x0000001006057899 */ /* 0x000fca000800063f */
[----:B------:R-:W0:Y:S02]  /*02e0*/  F2F.BF16.F32 R3, R3 ;  /* 0x0000000300037304 */ /* 0x000e240000202000 */
[----:B0-----:R-:W-:-:S04]  /*02f0*/  IMAD.U32 R4, R3, 0x10000, RZ ;  /* 0x0001000003047824 */ /* 0x001fc800078e00ff */
[----:B------:R-:W-:-:S06]  /*0300*/  FADD.FTZ R4, R4, UR5 ;  /* 0x0000000504047e21 */ /* 0x000fcc0008010000 */
[----:B------:R-:W0:Y:S02]  /*0310*/  F2F.BF16.F32 R4, R4 ;  /* 0x0000000400047304 */ /* 0x000e240000202000 */
[----:B0-----:R-:W-:-:S05]  /*0320*/  SHF.L.U32 R5, R4, 0x10, RZ ;  /* 0x0000001004057819 */ /* 0x001fca00000006ff */
[----:B------:R-:W-:-:S06]  /*0330*/  FMUL.FTZ R5, R5, R6 ;  /* 0x0000000605057220 */ /* 0x000fcc0000410000 */
[----:B------:R-:W0:Y:S02]  /*0340*/  MUFU.EX2 R5, R5 ;  /* 0x0000000500057308 */ /* 0x000e240000000800 */
[----:B0-----:R-:W-:-:S07]  /*0350*/  F2FP.BF16.F32.PACK_AB R6, RZ, R5 ;  /* 0x00000005ff06723e */ /* 0x001fce00000010ff */
.L_x_36:
[----:B------:R-:W-:Y:S05]  /*0360*/  BSYNC B0 ;  /* 0x0000000000007941 */ /* 0x000fea0003800000 */
.L_x_34:
[----:B------:R-:W-:Y:S02]  /*0370*/  ULDC.64 UR10, c[0x0][0x240] ;  /* 0x00009000000a7ab9 */ /* 0x000fe40000000a00 */
[----:B------:R-:W-:-:S04]  /*0380*/  LEA R2, P0, R0, UR10, 0x1 ;  /* 0x0000000a00027c11 */ /* 0x000fc8000f8008ff */
[----:B------:R-:W-:-:S05]  /*0390*/  LEA.HI.X R3, R0, UR11, RZ, 0x1, P0 ;  /* 0x0000000b00037c11 */ /* 0x000fca00080f0cff */
[----:B------:R-:W-:Y:S01]  /*03a0*/  STG.E.U16 desc[UR8][R2.64], R6 ;  /* 0x0000000602007986 */ /* 0x000fe2000c101508 */
[----:B------:R-:W-:Y:S05]  /*03b0*/  EXIT ;  /* 0x000000000000794d */ /* 0x000fea0003800000 */
.L_x_37:
        /* <DEDUP_REMOVED lines=12> */
.L_x_768:


//--------------------- .text._ZN50_GLOBAL__N__f31458b2_17_RangeFactories_cu_38772b0829elementwise_kernel_with_indexIiZZZN2at6native17logspace_cuda_outERKN3c106ScalarES6_ldRNS1_6TensorEENKUlvE0_clEvENKUlvE4_clEvEUllE_EEvT_T0_PN15function_traitsISD_E11result_typeE --------------------------
	.section	.text._ZN50_GLOBAL__N__f31458b2_17_RangeFactories_cu_38772b0829elementwise_kernel_with_indexIiZZZN2at6native17logspace_cuda_outERKN3c106ScalarES6_ldRNS1_6TensorEENKUlvE0_clEvENKUlvE4_clEvEUllE_EEvT_T0_PN15function_traitsISD_E11result_typeE,"ax",@progbits
	.align	128
.text._ZN50_GLOBAL__N__f31458b2_17_RangeFactories_cu_38772b0829elementwise_kernel_with_indexIiZZZN2at6native17logspace_cuda_outERKN3c106ScalarES6_ldRNS1_6TensorEENKUlvE0_clEvENKUlvE4_clEvEUllE_EEvT_T0_PN15function_traitsISD_E11result_typeE:
        .type           _ZN50_GLOBAL__N__f31458b2_17_RangeFactories_cu_38772b0829elementwise_kernel_with_indexIiZZZN2at6native17logspace_cuda_outERKN3c106ScalarES6_ldRNS1_6TensorEENKUlvE0_clEvENKUlvE4_clEvEUllE_EEvT_T0_PN15function_traitsISD_E11result_typeE,@function
        .size           _ZN50_GLOBAL__N__f31458b2_17_RangeFactories_cu_38772b0829elementwise_kernel_with_indexIiZZZN2at6native17logspace_cuda_outERKN3c106ScalarES6_ldRNS1_6TensorEENKUlvE0_clEvENKUlvE4_clEvEUllE_EEvT_T0_PN15function_traitsISD_E11result_typeE,(.L_x_769 - _ZN50_GLOBAL__N__f31458b2_17_RangeFactories_cu_38772b0829elementwise_kernel_with_indexIiZZZN2at6native17logspace_cuda_outERKN3c106ScalarES6_ldRNS1_6TensorEENKUlvE0_clEvENKUlvE4_clEvEUllE_EEvT_T0_PN15function_traitsISD_E11result_typeE)
        .other          _ZN50_GLOBAL__N__f31458b2_17_RangeFactories_cu_38772b0829elementwise_kernel_with_indexIiZZZN2at6native17logspace_cuda_outERKN3c106ScalarES6_ldRNS1_6TensorEENKUlvE0_clEvENKUlvE4_clEvEUllE_EEvT_T0_PN15function_traitsISD_E11result_typeE,@"STO_CUDA_ENTRY STV_DEFAULT"
_ZN50_GLOBAL__N__f31458b2_17_RangeFactories_cu_38772b0829elementwise_kernel_with_indexIiZZZN2at6native17logspace_cuda_outERKN3c106ScalarES6_ldRNS1_6TensorEENKUlvE0_clEvENKUlvE4_clEvEUllE_EEvT_T0_PN15function_traitsISD_E11result_typeE:
[----:B------:R-:W-:Y:S01]  /*0000*/  LDC R1, c[0x0][0x28] ;  /* 0x00000a00ff017b82 */ /* 0x000fe20000000800 */
[----:B------:R-:W0:Y:S01]  /*0010*/  S2R R0, SR_CTAID.X ;  /* 0x0000000000007919 */ /* 0x000e220000002500 */
[----:B------:R-:W-:Y:S01]  /*0020*/  ULDC UR4, c[0x0][0x210] ;  /* 0x0000840000047ab9 */ /* 0x000fe20000000800 */
[----:B------:R-:W0:Y:S02]  /*0030*/  S2R R3, SR_TID.X ;  /* 0x0000000000037919 */ /* 0x000e240000002100 */
[----:B0-----:R-:W-:-:S05]  /*0040*/  IMAD R0, R0, 0x40, R3 ;  /* 0x0000004000007824 */ /* 0x001fca00078e0203 */
[----:B------:R-:W-:-:S13]  /*0050*/  ISETP.GE.AND P0, PT, R0, UR4, PT ;  /* 0x0000000400007c0c */ /* 0x000fda000bf06270 */
[----:B------:R-:W-:Y:S05]  /*0060*/  @P0 EXIT ;  /* 0x000000000000094d */ /* 0x000fea0003800000 */
[----:B------:R-:W-:Y:S01]  /*0070*/  ULDC.64 UR4, c[0x0][0x230] ;  /* 0x00008c0000047ab9 */ /* 0x000fe20000000a00 */
[----:B------:R-:W-:Y:S01]  /*0080*/  SHF.R.S32.HI R3, RZ, 0x1f, R0 ;  /* 0x0000001fff037819 */ /* 0x000fe20000011400 */
[----:B------:R-:W-:Y:S01]  /*0090*/  ULDC.U16 UR6, c[0x0][0x218] ;  /* 0x0000860000067ab9 */ /* 0x000fe20000000400 */
[----:B------:R-:W-:Y:S01]  /*00a0*/  ISETP.GE.U32.AND P0, PT, R0, UR4, PT ;  /* 0x0000000400007c0c */ /* 0x000fe2000bf06070 */
[----:B------:R-:W-:Y:S01]  /*00b0*/  ULDC.U16 UR4, c[0x0][0x21c] ;  /* 0x0000870000047ab9 */ /* 0x000fe20000000400 */
[----:B------:R-:W-:Y:S01]  /*00c0*/  ULDC.U16 UR7, c[0x0][0x228] ;  /* 0x00008a0000077ab9 */ /* 0x000fe20000000400 */
[----:B------:R-:W-:Y:S01]  /*00d0*/  USHF.L.U32 UR4, UR4, 0x10, URZ ;  /* 0x0000001004047899 */ /* 0x000fe2000800063f */
[----:B------:R-:W-:Y:S01]  /*00e0*/  ISETP.GE.AND.EX P0, PT, R3, UR5, PT, P0 ;  /* 0x0000000503007c0c */ /* 0x000fe2000bf06300 */
[----:B------:R-:W-:Y:S01]  /*00f0*/  ULDC.64 UR8, c[0x0][0x208] ;  /* 0x0000820000087ab9 */ /* 0x000fe20000000a00 */
[----:B------:R-:W-:Y:S11]  /*0100*/  BSSY B0, `(.L_x_38) ;  /* 0x0000027000007945 */ /* 0x000ff60003800000 */
[----:B------:R-:W-:Y:S05]  /*0110*/  @!P0 BRA `(.L_x_39) ;  /* 0x0000000000588947 */ /* 0x000fea0003800000 */
[----:B------:R-:W-:Y:S01]  /*0120*/  LOP3.LUT R4, RZ, R0, RZ, 0x33, !PT ;  /* 0x00000000ff047212 */ /* 0x000fe200078e33ff */
[----:B------:R-:W-:Y:S01]  /*0130*/  ULDC.64 UR10, c[0x0][0x220] ;  /* 0x00008800000a7ab9 */ /* 0x000fe20000000a00 */
[----:B------:R-:W-:Y:S01]  /*0140*/  LOP3.LUT R2, RZ, R3, RZ, 0x33, !PT ;  /* 0x00000003ff027212 */ /* 0x000fe200078e33ff */
[----:B------:R-:W-:Y:S01]  /*0150*/  USHF.L.U32 UR5, UR7, 0x10, URZ ;  /* 0x0000001007057899 */ /* 0x000fe2000800063f */
[----:B------:R-:W-:-:S04]  /*0160*/  IADD3 R4, P0, R4, UR10, RZ ;  /* 0x0000000a04047c10 */ /* 0x000fc8000ff1e0ff */
[----:B------:R-:W-:-:S04]  /*0170*/  IADD3.X R5, R2, UR11, RZ, P0, !PT ;  /* 0x0000000b02057c10 */ /* 0x000fc800087fe4ff */
        /* <DEDUP_REMOVED lines=11> */
[----:B0-----:R-:W-:-:S04]  /*0230*/  IMAD.U32 R4, R6, 0x10000, RZ ;  /* 0x0001000006047824 */ /* 0x001fc800078e00ff */
[----:B------:R-:W-:-:S06]  /*0240*/  FMUL.FTZ R4, R4, R5 ;  /* 0x0000000504047220 */ /* 0x000fcc0000410000 */
[----:B------:R-:W0:Y:S02]  /*0250*/  MUFU.EX2 R4, R4 ;  /* 0x0000000400047308 */ /* 0x000e240000000800 */
[----:B0-----:R-:W-:Y:S01]  /*0260*/  F2FP.BF16.F32.PACK_AB R7, RZ, R4 ;  /* 0x00000004ff07723e */ /* 0x001fe200000010ff */
[----:B------:R-:W-:Y:S06]  /*0270*/  BRA `(.L_x_40) ;  /* 0x00000000003c7947 */ /* 0x000fec0003800000 */
.L_x_39:
[----:B------:R-:W-:Y:S01]  /*0280*/  I2FP.F32.S32 R2, R0 ;  /* 0x0000000000027245 */ /* 0x000fe20000201400 */
        /* <DEDUP_REMOVED lines=10> */
[----:B0-----:R-:W-:-:S04]  /*0330*/  IMAD.U32 R6, R5, 0x10000, RZ ;  /* 0x0001000005067824 */ /* 0x001fc800078e00ff */
[----:B------:R-:W-:-:S06]  /*0340*/  FMUL.FTZ R6, R6, R7 ;  /* 0x0000000706067220 */ /* 0x000fcc0000410000 */
[----:B------:R-:W0:Y:S02]  /*0350*/  MUFU.EX2 R6, R6 ;  /* 0x0000000600067308 */ /* 0x000e240000000800 */
[----:B0-----:R-:W-:-:S07]  /*0360*/  F2FP.BF16.F32.PACK_AB R7, RZ, R6 ;  /* 0x00000006ff07723e */ /* 0x001fce00000010ff */
.L_x_40:
[----:B------:R-:W-:Y:S05]  /*0370*/  BSYNC B0 ;  /* 0x0000000000007941 */ /* 0x000fea0003800000 */
.L_x_38:
[----:B------:R-:W-:Y:S02]  /*0380*/  ULDC.64 UR10, c[0x0][0x240] ;  /* 0x00009000000a7ab9 */ /* 0x000fe40000000a00 */
[----:B------:R-:W-:-:S04]  /*0390*/  LEA R2, P0, R0, UR10, 0x1 ;  /* 0x0000000a00027c11 */ /* 0x000fc8000f8008ff */
[----:B------:R-:W-:-:S05]  /*03a0*/  LEA.HI.X R3, R0, UR11, R3, 0x1, P0 ;  /* 0x0000000b00037c11 */ /* 0x000fca00080f0c03 */
[----:B------:R-:W-:Y:S01]  /*03b0*/  STG.E.U16 desc[UR8][R2.64], R7 ;  /* 0x0000000702007986 */ /* 0x000fe2000c101508 */
[----:B------:R-:W-:Y:S05]  /*03c0*/  EXIT ;  /* 0x000000000000794d */ /* 0x000fea0003800000 */
.L_x_41:
        /* <DEDUP_REMOVED lines=11> */
.L_x_769:


//--------------------- .text._ZN50_GLOBAL__N__f31458b2_17_RangeFactories_cu_38772b0829elementwise_kernel_with_indexIlZZZN2at6native17logspace_cuda_outERKN3c106ScalarES6_ldRNS1_6TensorEENKUlvE0_clEvENKUlvE3_clEvEUllE_EEvT_T0_PN15function_traitsISD_E11result_typeE --------------------------
	.section	.text._ZN50_GLOBAL__N__f31458b2_17_RangeFactories_cu_38772b0829elementwise_kernel_with_indexIlZZZN2at6native17logspace_cuda_outERKN3c106ScalarES6_ldRNS1_6TensorEENKUlvE0_clEvENKUlvE3_clEvEUllE_EEvT_T0_PN15function_traitsISD_E11result_typeE,"ax",@progbits
	.align	128
.text._ZN50_GLOBAL__N__f31458b2_17_RangeFactories_cu_38772b0829elementwise_kernel_with_indexIlZZZN2at6native17logspace_cuda_outERKN3c106ScalarES6_ldRNS1_6TensorEENKUlvE0_clEvENKUlvE3_clEvEUllE_EEvT_T0_PN15function_traitsISD_E11result_typeE:
        .type           _ZN50_GLOBAL__N__f31458b2_17_RangeFactories_cu_38772b0829elementwise_kernel_with_indexIlZZZN2at6native17logspace_cuda_outERKN3c106ScalarES6_ldRNS1_6TensorEENKUlvE0_clEvENKUlvE3_clEvEUllE_EEvT_T0_PN15function_traitsISD_E11result_typeE,@function
        .size           _ZN50_GLOBAL__N__f31458b2_17_RangeFactories_cu_38772b0829elementwise_kernel_with_indexIlZZZN2at6native17logspace_cuda_outERKN3c106ScalarES6_ldRNS1_6TensorEENKUlvE0_clEvENKUlvE3_clEvEUllE_EEvT_T0_PN15function_traitsISD_E11result_typeE,(.L_x_770 - _ZN50_GLOBAL__N__f31458b2_17_RangeFactories_cu_38772b0829elementwise_kernel_with_indexIlZZZN2at6native17logspace_cuda_outERKN3c106ScalarES6_ldRNS1_6TensorEENKUlvE0_clEvENKUlvE3_clEvEUllE_EEvT_T0_PN15function_traitsISD_E11result_typeE)
        .other          _ZN50_GLOBAL__N__f31458b2_17_RangeFactories_cu_38772b0829elementwise_kernel_with_indexIlZZZN2at6native17logspace_cuda_outERKN3c106ScalarES6_ldRNS1_6TensorEENKUlvE0_clEvENKUlvE3_clEvEUllE_EEvT_T0_PN15function_traitsISD_E11result_typeE,@"STO_CUDA_ENTRY STV_DEFAULT"
_ZN50_GLOBAL__N__f31458b2_17_RangeFactories_cu_38772b0829elementwise_kernel_with_indexIlZZZN2at6native17logspace_cuda_outERKN3c106ScalarES6_ldRNS1_6TensorEENKUlvE0_clEvENKUlvE3_clEvEUllE_EEvT_T0_PN15function_traitsISD_E11result_typeE:
[----:B------:R-:W-:Y:S01]  /*0000*/  LDC R1, c[0x0][0x28] ;  /* 0x00000a00ff017b82 */ /* 0x000fe20000000800 */
[----:B------:R-:W0:Y:S01]  /*0010*/  S2R R0, SR_CTAID.X ;  /* 0x0000000000007919 */ /* 0x000e220000002500 */
[----:B------:R-:W-:Y:S01]  /*0020*/  ULDC.64 UR4, c[0x0][0x210] ;  /* 0x0000840000047ab9 */ /* 0x000fe20000000a00 */
[----:B------:R-:W0:Y:S02]  /*0030*/  S2R R3, SR_TID.X ;  /* 0x0000000000037919 */ /* 0x000e240000002100 */
[----:B0-----:R-:W-:-:S04]  /*0040*/  LEA R0, R0, R3, 0x6 ;  /* 0x0000000300007211 */ /* 0x001fc800078e30ff */
[----:B------:R-:W-:-:S04]  /*0050*/  ISETP.GE.U32.AND P0, PT, R0, UR4, PT ;  /* 0x0000000400007c0c */ /* 0x000fc8000bf06070 */
[----:B------:R-:W-:-:S13]  /*0060*/  ISETP.GE.AND.EX P0, PT, RZ, UR5, PT, P0 ;  /* 0x00000005ff007c0c */ /* 0x000fda000bf06300 */
[----:B------:R-:W-:Y:S05]  /*0070*/  @P0 EXIT ;  /* 0x000000000000094d */ /* 0x000fea0003800000 */
[----:B------:R-:W0:Y:S01]  /*0080*/  LDC.U16 R4, c[0x0][0x21c] ;  /* 0x00008700ff047b82 */ /* 0x000e220000000400 */
[----:B------:R-:W-:Y:S01]  /*0090*/  ULDC.64 UR4, c[0x0][0x230] ;  /* 0x00008c0000047ab9 */ /* 0x000fe20000000a00 */
[----:B------:R-:W-:Y:S01]  /*00a0*/  BSSY B0, `(.L_x_42) ;  /* 0x000002d000007945 */ /* 0x000fe20003800000 */
[----:B------:R-:W-:-:S04]  /*00b0*/  ISETP.GE.U32.AND P0, PT, R0, UR4, PT ;  /* 0x0000000400007c0c */ /* 0x000fc8000bf06070 */
[----:B------:R-:W-:Y:S01]  /*00c0*/  ISETP.GE.AND.EX P0, PT, RZ, UR5, PT, P0 ;  /* 0x00000005ff007c0c */ /* 0x000fe2000bf06300 */
[----:B------:R-:W-:Y:S01]  /*00d0*/  ULDC.64 UR4, c[0x0][0x208] ;  /* 0x0000820000047ab9 */ /* 0x000fe20000000a00 */
[----:B0-----:R-:W-:-:S11]  /*00e0*/  HADD2.F32 R4, -RZ, R4.H0_H0 ;  /* 0x20000004ff047230 */ /* 0x001fd60000004100 */
[----:B------:R-:W-:Y:S05]  /*00f0*/  @!P0 BRA `(.L_x_43) ;  /* 0x0000000000588947 */ /* 0x000fea0003800000 */
[----:B------:R-:W0:Y:S01]  /*0100*/  LDC.64 R6, c[0x0][0x220] ;  /* 0x00008800ff067b82 */ /* 0x000e220000000a00 */
[----:B------:R-:W-:Y:S01]  /*0110*/  LOP3.LUT R3, RZ, R0, RZ, 0x33, !PT ;  /* 0x00000000ff037212 */ /* 0x000fe200078e33ff */
[----:B------:R-:W1:Y:S06]  /*0120*/  MUFU.LG2 R4, R4 ;  /* 0x0000000400047308 */ /* 0x000e6c0000000c00 */
[----:B------:R-:W2:Y:S01]  /*0130*/  LDC.U16 R5, c[0x0][0x228] ;  /* 0x00008a00ff057b82 */ /* 0x000ea20000000400 */
[----:B0-----:R-:W-:-:S04]  /*0140*/  IADD3 R2, P0, R3, R6, RZ ;  /* 0x0000000603027210 */ /* 0x001fc80007f1e0ff */
[----:B------:R-:W-:-:S03]  /*0150*/  IADD3.X R3, R7, -0x1, RZ, P0, !PT ;  /* 0xffffffff07037810 */ /* 0x000fc600007fe4ff */
[----:B------:R-:W0:Y:S01]  /*0160*/  LDC.U16 R7, c[0x0][0x21a] ;  /* 0x00008680ff077b82 */ /* 0x000e220000000400 */
[----:B------:R-:W3:Y:S01]  /*0170*/  I2F.S64 R2, R2 ;  /* 0x0000000200027312 */ /* 0x000ee20000301400 */
[----:B--2---:R-:W-:Y:S01]  /*0180*/  HADD2.F32 R5, -RZ, R5.H0_H0 ;  /* 0x20000005ff057230 */ /* 0x004fe20000004100 */
[----:B---3--:R-:W-:-:S05]  /*0190*/  F2FP.F16.F32.PACK_AB R3, RZ, R2 ;  /* 0x00000002ff03723e */ /* 0x008fca00000000ff */
[----:B------:R-:W-:-:S05]  /*01a0*/  HADD2.F32 R6, -RZ, R3.H0_H0 ;  /* 0x20000003ff067230 */ /* 0x000fca0000004100 */
[----:B------:R-:W-:Y:S01]  /*01b0*/  FMUL.FTZ R5, R5, R6 ;  /* 0x0000000605057220 */ /* 0x000fe20000410000 */
[----:B0-----:R-:W-:-:S04]  /*01c0*/  HADD2.F32 R6, -RZ, R7.H0_H0 ;  /* 0x20000007ff067230 */ /* 0x001fc80000004100 */
[----:B------:R-:W-:-:S05]  /*01d0*/  F2FP.F16.F32.PACK_AB R5, RZ, R5 ;  /* 0x00000005ff05723e */ /* 0x000fca00000000ff */
[----:B------:R-:W-:-:S05]  /*01e0*/  HADD2.F32 R5, -RZ, R5.H0_H0 ;  /* 0x20000005ff057230 */ /* 0x000fca0000004100 */
[----:B------:R-:W-:-:S05]  /*01f0*/  FADD.FTZ R5, R6, -R5 ;  /* 0x8000000506057221 */ /* 0x000fca0000010000 */
[----:B------:R-:W-:-:S05]  /*0200*/  F2FP.F16.F32.PACK_AB R5, RZ, R5 ;  /* 0x00000005ff05723e */ /* 0x000fca00000000ff */
[----:B------:R-:W-:-:S05]  /*0210*/  HADD2.F32 R5, -RZ, R5.H0_H0 ;  /* 0x20000005ff057230 */ /* 0x000fca0000004100 */
[----:B-1----:R-:W-:-:S06]  /*0220*/  FMUL.FTZ R2, R5, R4 ;  /* 0x0000000405027220 */ /* 0x002fcc0000410000 */
[----:B------:R-:W0:Y:S02]  /*0230*/  MUFU.EX2 R2, R2 ;  /* 0x0000000200027308 */ /* 0x000e240000000800 */
[----:B0-----:R-:W-:Y:S01]  /*0240*/  F2FP.F16.F32.PACK_AB R5, RZ, R2 ;  /* 0x00000002ff05723e */ /* 0x001fe200000000ff */
[----:B------:R-:W-:Y:S06]  /*0250*/  BRA `(.L_x_44) ;  /* 0x0000000000447947 */ /* 0x000fec0003800000 */
.L_x_43:
[----:B------:R-:W0:Y:S01]  /*0260*/  LDC.U16 R5, c[0x0][0x228] ;  /* 0x00008a00ff057b82 */ /* 0x000e220000000400 */
[----:B------:R-:W-:-:S04]  /*0270*/  I2FP.F32.U32 R2, R0 ;  /* 0x0000000000027245 */ /* 0x000fc80000201000 */
[----:B------:R-:W-:-:S03]  /*0280*/  F2FP.F16.F32.PACK_AB R2, RZ, R2 ;  /* 0x00000002ff02723e */ /* 0x000fc600000000ff */
[----:B------:R-:W1:Y:S02]  /*0290*/  LDC.U16 R3, c[0x0][0x218] ;  /* 0x00008600ff037b82 */ /* 0x000e640000000400 */
[----:B------:R-:W-:Y:S02]  /*02a0*/  HADD2.F32 R2, -RZ, R2.H0_H0 ;  /* 0x20000002ff027230 */ /* 0x000fe40000004100 */
[----:B0-----:R-:W-:-:S05]  /*02b0*/  HADD2.F32 R5, -RZ, R5.H0_H0 ;  /* 0x20000005ff057230 */ /* 0x001fca0000004100 */
[----:B------:R-:W-:Y:S02]  /*02c0*/  FMUL.FTZ R2, R2, R5 ;  /* 0x0000000502027220 */ /* 0x000fe40000410000 */
[----:B------:R-:W0:Y:S01]  /*02d0*/  MUFU.LG2 R5, R4 ;  /* 0x0000000400057308 */ /* 0x000e220000000c00 */
[----:B-1----:R-:W-:Y:S02]  /*02e0*/  HADD2.F32 R3, -RZ, R3.H0_H0 ;  /* 0x20000003ff037230 */ /* 0x002fe40000004100 */
[----:B------:R-:W-:-:S05]  /*02f0*/  F2FP.F16.F32.PACK_AB R2, RZ, R2 ;  /* 0x00000002ff02723e */ /* 0x000fca00000000ff */
[----:B------:R-:W-:-:S05]  /*0300*/  HADD2.F32 R2, -RZ, R2.H0_H0 ;  /* 0x20000002ff027230 */ /* 0x000fca0000004100 */
[----:B------:R-:W-:-:S05]  /*0310*/  FADD.FTZ R2, R3, R2 ;  /* 0x0000000203027221 */ /* 0x000fca0000010000 */
[----:B------:R-:W-:-:S05]  /*0320*/  F2FP.F16.F32.PACK_AB R2, RZ, R2 ;  /* 0x00000002ff02723e */ /* 0x000fca00000000ff */
[----:B------:R-:W-:-:S05]  /*0330*/  HADD2.F32 R2, -RZ, R2.H0_H0 ;  /* 0x20000002ff027230 */ /* 0x000fca0000004100 */
[----:B0-----:R-:W-:-:S06]  /*0340*/  FMUL.FTZ R2, R2, R5 ;  /* 0x0000000502027220 */ /* 0x001fcc0000410000 */
[----:B------:R-:W0:Y:S02]  /*0350*/  MUFU.EX2 R2, R2 ;  /* 0x0000000200027308 */ /* 0x000e240000000800 */
[----:B0-----:R-:W-:-:S07]  /*0360*/  F2FP.F16.F32.PACK_AB R5, RZ, R2 ;  /* 0x00000002ff05723e */ /* 0x001fce00000000ff */
.L_x_44:
[----:B------:R-:W-:Y:S05]  /*0370*/  BSYNC B0 ;  /* 0x0000000000007941 */ /* 0x000fea0003800000 */
.L_x_42:
[----:B------:R-:W-:Y:S02]  /*0380*/  ULDC.64 UR6, c[0x0][0x240] ;  /* 0x0000900000067ab9 */ /* 0x000fe40000000a00 */
[----:B------:R-:W-:-:S04]  /*0390*/  LEA R2, P0, R0, UR6, 0x1 ;  /* 0x0000000600027c11 */ /* 0x000fc8000f8008ff */
[----:B------:R-:W-:-:S05]  /*03a0*/  LEA.HI.X R3, R0, UR7, RZ, 0x1, P0 ;  /* 0x0000000700037c11 */ /* 0x000fca00080f0cff */
[----:B------:R-:W-:Y:S01]  /*03b0*/  STG.E.U16 desc[UR4][R2.64], R5 ;  /* 0x0000000502007986 */ /* 0x000fe2000c101504 */
[----:B------:R-:W-:Y:S05]  /*03c0*/  EXIT ;  /* 0x000000000000794d */ /* 0x000fea0003800000 */
.L_x_45:
        /* <DEDUP_REMOVED lines=11> */
.L_x_770:


//--------------------- .text._ZN50_GLOBAL__N__f31458b2_17_RangeFactories_cu_38772b0829elementwise_kernel_with_indexIiZZZN2at6native17logspace_cuda_outERKN3c106ScalarES6_ldRNS1_6TensorEENKUlvE0_clEvENKUlvE3_clEvEUllE_EEvT_T0_PN15function_traitsISD_E11result_typeE --------------------------
	.section	.text._ZN50_GLOBAL__N__f31458b2_17_RangeFactories_cu_38772b0829elementwise_kernel_with_indexIiZZZN2at6native17logspace_cuda_outERKN3c106ScalarES6_ldRNS1_6TensorEENKUlvE0_clEvENKUlvE3_clEvEUllE_EEvT_T0_PN15function_traitsISD_E11result_typeE,"ax",@progbits
	.align	128
.text._ZN50_GLOBAL__N__f31458b2_17_RangeFactories_cu_38772b0829elementwise_kernel_with_indexIiZZZN2at6native17logspace_cuda_outERKN3c106ScalarES6_ldRNS1_6TensorEENKUlvE0_clEvENKUlvE3_clEvEUllE_EEvT_T0_PN15function_traitsISD_E11result_typeE:
        .type           _ZN50_GLOBAL__N__f31458b2_17_RangeFactories_cu_38772b0829elementwise_kernel_with_indexIiZZZN2at6native17logspace_cuda_outERKN3c106ScalarES6_ldRNS1_6TensorEENKUlvE0_clEvENKUlvE3_clEvEUllE_EEvT_T0_PN15function_traitsISD_E11result_typeE,@function
        .size           _ZN50_GLOBAL__N__f31458b2_17_RangeFactories_cu_38772b0829elementwise_kernel_with_indexIiZZZN2at6native17logspace_cuda_outERKN3c106ScalarES6_ldRNS1_6TensorEENKUlvE0_clEvENKUlvE3_clEvEUllE_EEvT_T0_PN15function_traitsISD_E11result_typeE,(.L_x_771 - _ZN50_GLOBAL__N__f31458b2_17_RangeFactories_cu_38772b0829elementwise_kernel_with_indexIiZZZN2at6native17logspace_cuda_outERKN3c106ScalarES6_ldRNS1_6TensorEENKUlvE0_clEvENKUlvE3_clEvEUllE_EEvT_T0_PN15function_traitsISD_E11result_typeE)
        .other          _ZN50_GLOBAL__N__f31458b2_17_RangeFactories_cu_38772b0829elementwise_kernel_with_indexIiZZZN2at6native17logspace_cuda_outERKN3c106ScalarES6_ldRNS1_6TensorEENKUlvE0_clEvENKUlvE3_clEvEUllE_EEvT_T0_PN15function_traitsISD_E11result_typeE,@"STO_CUDA_ENTRY STV_DEFAULT"
_ZN50_GLOBAL__N__f31458b2_17_RangeFactories_cu_38772b0829elementwise_kernel_with_indexIiZZZN2at6native17logspace_cuda_outERKN3c106ScalarES6_ldRNS1_6TensorEENKUlvE0_clEvENKUlvE3_clEvEUllE_EEvT_T0_PN15function_traitsISD_E11result_typeE:
[----:B------:R-:W-:Y:S01]  /*0000*/  LDC R1, c[0x0][0x28] ;  /* 0x00000a00ff017b82 */ /* 0x000fe20000000800 */
[----:B------:R-:W0:Y:S01]  /*0010*/  S2R R0, SR_CTAID.X ;  /* 0x0000000000007919 */ /* 0x000e220000002500 */
[----:B------:R-:W-:Y:S01]  /*0020*/  ULDC UR4, c[0x0][0x210] ;  /* 0x0000840000047ab9 */ /* 0x000fe20000000800 */
[----:B------:R-:W0:Y:S02]  /*0030*/  S2R R3, SR_TID.X ;  /* 0x0000000000037919 */ /* 0x000e240000002100 */
[----:B0-----:R-:W-:-:S05]  /*0040*/  IMAD R0, R0, 0x40, R3 ;  /* 0x0000004000007824 */ /* 0x001fca00078e0203 */
[----:B------:R-:W-:-:S13]  /*0050*/  ISETP.GE.AND P0, PT, R0, UR4, PT ;  /* 0x0000000400007c0c */ /* 0x000fda000bf06270 */
[----:B------:R-:W-:Y:S05]  /*0060*/  @P0 EXIT ;  /* 0x000000000000094d */ /* 0x000fea0003800000 */
[----:B------:R-:W0:Y:S01]  /*0070*/  LDC.U16 R2, c[0x0][0x21c] ;  /* 0x00008700ff027b82 */ /* 0x000e220000000400 */
[----:B------:R-:W-:Y:S01]  /*0080*/  ULDC.64 UR4, c[0x0][0x230] ;  /* 0x00008c0000047ab9 */ /* 0x000fe20000000a00 */
[----:B------:R-:W-:Y:S01]  /*0090*/  SHF.R.S32.HI R3, RZ, 0x1f, R0 ;  /* 0x0000001fff037819 */ /* 0x000fe20000011400 */
[----:B------:R-:W-:Y:S01]  /*00a0*/  BSSY B0, `(.L_x_46) ;  /* 0x000002e000007945 */ /* 0x000fe20003800000 */
[----:B------:R-:W-:-:S04]  /*00b0*/  ISETP.GE.U32.AND P0, PT, R0, UR4, PT ;  /* 0x0000000400007c0c */ /* 0x000fc8000bf06070 */
[----:B------:R-:W-:Y:S01]  /*00c0*/  ISETP.GE.AND.EX P0, PT, R3, UR5, PT, P0 ;  /* 0x0000000503007c0c */ /* 0x000fe2000bf06300 */
[----:B------:R-:W-:Y:S01]  /*00d0*/  ULDC.64 UR4, c[0x0][0x208] ;  /* 0x0000820000047ab9 */ /* 0x000fe20000000a00 */
[----:B0-----:R-:W-:-:S11]  /*00e0*/  HADD2.F32 R2, -RZ, R2.H0_H0 ;  /* 0x20000002ff027230 */ /* 0x001fd60000004100 */
[----:B------:R-:W-:Y:S05]  /*00f0*/  @!P0 BRA `(.L_x_47) ;  /* 0x00000000005c8947 */ /* 0x000fea0003800000 */
[----:B------:R-:W-:Y:S01]  /*0100*/  LOP3.LUT R4, RZ, R0, RZ, 0x33, !PT ;  /* 0x00000000ff047212 */ /* 0x000fe200078e33ff */
[----:B------:R-:W-:Y:S01]  /*0110*/  ULDC.64 UR6, c[0x0][0x220] ;  /* 0x0000880000067ab9 */ /* 0x000fe20000000a00 */
[----:B------:R-:W-:Y:S01]  /*0120*/  LOP3.LUT R5, RZ, R3, RZ, 0x33, !PT ;  /* 0x00000003ff057212 */ /* 0x000fe200078e33ff */
[----:B------:R-:W0:Y:S01]  /*0130*/  LDC.U16 R6, c[0x0][0x228] ;  /* 0x00008a00ff067b82 */ /* 0x000e220000000400 */
[----:B------:R-:W-:Y:S01]  /*0140*/  IADD3 R4, P0, R4, UR6, RZ ;  /* 0x0000000604047c10 */ /* 0x000fe2000ff1e0ff */
[----:B------:R-:W1:Y:S03]  /*0150*/  MUFU.LG2 R9, R2 ;  /* 0x0000000200097308 */ /* 0x000e660000000c00 */
[----:B------:R-:W-:-:S03]  /*0160*/  IADD3.X R5, R5, UR7, RZ, P0, !PT ;  /* 0x0000000705057c10 */ /* 0x000fc600087fe4ff */
[----:B------:R-:W2:Y:S02]  /*0170*/  LDC.U16 R8, c[0x0][0x21a] ;  /* 0x00008680ff087b82 */ /* 0x000ea40000000400 */
[----:B------:R-:W3:Y:S01]  /*0180*/  I2F.S64 R4, R4 ;  /* 0x0000000400047312 */ /* 0x000ee20000301400 */
[----:B0-----:R-:W-:Y:S01]  /*0190*/  HADD2.F32 R6, -RZ, R6.H0_H0 ;  /* 0x20000006ff067230 */ /* 0x001fe20000004100 */
[----:B---3--:R-:W-:-:S05]  /*01a0*/  F2FP.F16.F32.PACK_AB R5, RZ, R4 ;  /* 0x00000004ff05723e */ /* 0x008fca00000000ff */
[----:B------:R-:W-:-:S05]  /*01b0*/  HADD2.F32 R7, -RZ, R5.H0_H0 ;  /* 0x20000005ff077230 */ /* 0x000fca0000004100 */
[----:B------:R-:W-:Y:S01]  /*01c0*/  FMUL.FTZ R6, R6, R7 ;  /* 0x0000000706067220 */ /* 0x000fe20000410000 */
[----:B--2---:R-:W-:-:S04]  /*01d0*/  HADD2.F32 R7, -RZ, R8.H0_H0 ;  /* 0x20000008ff077230 */ /* 0x004fc80000004100 */
[----:B------:R-:W-:-:S05]  /*01e0*/  F2FP.F16.F32.PACK_AB R6, RZ, R6 ;  /* 0x00000006ff06723e */ /* 0x000fca00000000ff */
[----:B------:R-:W-:-:S05]  /*01f0*/  HADD2.F32 R6, -RZ, R6.H0_H0 ;  /* 0x20000006ff067230 */ /* 0x000fca0000004100 */
[----:B------:R-:W-:-:S05]  /*0200*/  FADD.FTZ R6, R7, -R6 ;  /* 0x8000000607067221 */ /* 0x000fca0000010000 */
[----:B------:R-:W-:-:S05]  /*0210*/  F2FP.F16.F32.PACK_AB R6, RZ, R6 ;  /* 0x00000006ff06723e */ /* 0x000fca00000000ff */
[----:B------:R-:W-:-:S05]  /*0220*/  HADD2.F32 R6, -RZ, R6.H0_H0 ;  /* 0x20000006ff067230 */ /* 0x000fca0000004100 */
[----:B-1----:R-:W-:-:S04]  /*0230*/  FMUL.FTZ R6, R6, R9 ;  /* 0x0000000906067220 */ /* 0x002fc80000410000 */
[----:B------:R-:W0:Y:S02]  /*0240*/  MUFU.EX2 R5, R6 ;  /* 0x0000000600057308 */ /* 0x000e240000000800 */
[----:B0-----:R-:W-:Y:S01]  /*0250*/  F2FP.F16.F32.PACK_AB R5, RZ, R5 ;  /* 0x00000005ff05723e */ /* 0x001fe200000000ff */
[----:B------:R-:W-:Y:S06]  /*0260*/  BRA `(.L_x_48) ;  /* 0x0000000000447947 */ /* 0x000fec0003800000 */
.L_x_47:
[----:B------:R-:W0:Y:S01]  /*0270*/  LDC.U16 R6, c[0x0][0x228] ;  /* 0x00008a00ff067b82 */ /* 0x000e220000000400 */
[----:B------:R-:W-:-:S04]  /*0280*/  I2FP.F32.S32 R4, R0 ;  /* 0x0000000000047245 */ /* 0x000fc80000201400 */
        /* <DEDUP_REMOVED lines=15> */
.L_x_48:
[----:B------:R-:W-:Y:S05]  /*0380*/  BSYNC B0 ;  /* 0x0000000000007941 */ /* 0x000fea0003800000 */
.L_x_46:
[----:B------:R-:W-:Y:S02]  /*0390*/  ULDC.64 UR6, c[0x0][0x240] ;  /* 0x0000900000067ab9 */ /* 0x000fe40000000a00 */
[----:B------:R-:W-:-:S04]  /*03a0*/  LEA R2, P0, R0, UR6, 0x1 ;  /* 0x0000000600027c11 */ /* 0x000fc8000f8008ff */
[----:B------:R-:W-:-:S05]  /*03b0*/  LEA.HI.X R3, R0, UR7, R3, 0x1, P0 ;  /* 0x0000000700037c11 */ /* 0x000fca00080f0c03 */
[----:B------:R-:W-:Y:S01]  /*03c0*/  STG.E.U16 desc[UR4][R2.64], R5 ;  /* 0x0000000502007986 */ /* 0x000fe2000c101504 */
[----:B------:R-:W-:Y:S05]  /*03d0*/  EXIT ;  /* 0x000000000000794d */ /* 0x000fea0003800000 */
.L_x_49:
        /* <DEDUP_REMOVED lines=10> */
.L_x_771:


//--------------------- .text._ZN50_GLOBAL__N__f31458b2_17_RangeFactories_cu_38772b0829elementwise_kernel_with_indexIlZZZN2at6native17logspace_cuda_outERKN3c106ScalarES6_ldRNS1_6TensorEENKUlvE0_clEvENKUlvE2_clEvEUllE_EEvT_T0_PN15function_traitsISD_E11result_typeE --------------------------
	.section	.text._ZN50_GLOBAL__N__f31458b2_17_RangeFactories_cu_38772b0829elementwise_kernel_with_indexIlZZZN2at6native17logspace_cuda_outERKN3c106ScalarES6_ldRNS1_6TensorEENKUlvE0_clEvENKUlvE2_clEvEUllE_EEvT_T0_PN15function_traitsISD_E11result_typeE,"ax",@progbits
	.align	128
.text._ZN50_GLOBAL__N__f31458b2_17_RangeFactories_cu_38772b0829elementwise_kernel_with_indexIlZZZN2at6native17logspace_cuda_outERKN3c106ScalarES6_ldRNS1_6TensorEENKUlvE0_clEvENKUlvE2_clEvEUllE_EEvT_T0_PN15function_traitsISD_E11result_typeE:
        .type           _ZN50_GLOBAL__N__f31458b2_17_RangeFactories_cu_38772b0829elementwise_kernel_with_indexIlZZZN2at6native17logspace_cuda_outERKN3c106ScalarES6_ldRNS1_6TensorEENKUlvE0_clEvENKUlvE2_clEvEUllE_EEvT_T0_PN15function_traitsISD_E11result_typeE,@function
        .size           _ZN50_GLOBAL__N__f31458b2_17_RangeFactories_cu_38772b0829elementwise_kernel_with_indexIlZZZN2at6native17logspace_cuda_outERKN3c106ScalarES6_ldRNS1_6TensorEENKUlvE0_clEvENKUlvE2_clEvEUllE_EEvT_T0_PN15function_traitsISD_E11result_typeE,(.L_x_772 - _ZN50_GLOBAL__N__f31458b2_17_RangeFactories_cu_38772b0829elementwise_kernel_with_indexIlZZZN2at6native17logspace_cuda_outERKN3c106ScalarES6_ldRNS1_6TensorEENKUlvE0_clEvENKUlvE2_clEvEUllE_EEvT_T0_PN15function_traitsISD_E11result_typeE)
        .other          _ZN50_GLOBAL__N__f31458b2_17_RangeFactories_cu_38772b0829elementwise_kernel_with_indexIlZZZN2at6native17logspace_cuda_outERKN3c106ScalarES6_ldRNS1_6TensorEENKUlvE0_clEvENKUlvE2_clEvEUllE_EEvT_T0_PN15function_traitsISD_E11result_typeE,@"STO_CUDA_ENTRY STV_DEFAULT"
_ZN50_GLOBAL__N__f31458b2_17_RangeFactories_cu_38772b0829elementwise_kernel_with_indexIlZZZN2at6native17logspace_cuda_outERKN3c106ScalarES6_ldRNS1_6TensorEENKUlvE0_clEvENKUlvE2_clEvEUllE_EEvT_T0_PN15function_traitsISD_E11result_typeE:
        /* <DEDUP_REMOVED lines=8> */
[----:B------:R-:W-:Y:S01]  /*0080*/  ULDC.64 UR4, c[0x0][0x240] ;  /* 0x0000900000047ab9 */ /* 0x000fe20000000a00 */
[----:B------:R-:W-:Y:S01]  /*0090*/  BSSY B1, `(.L_x_50) ;  /* 0x0000561000017945 */ /* 0x000fe20003800000 */
[----:B------:R-:W-:-:S04]  /*00a0*/  ISETP.GE.U32.AND P0, PT, R0, UR4, PT ;  /* 0x0000000400007c0c */ /* 0x000fc8000bf06070 */
[----:B------:R-:W-:Y:S01]  /*00b0*/  ISETP.GE.AND.EX P0, PT, RZ, UR5, PT, P0 ;  /* 0x00000005ff007c0c */ /* 0x000fe2000bf06300 */
[----:B------:R-:W-:-:S12]  /*00c0*/  ULDC.64 UR4, c[0x0][0x208] ;  /* 0x0000820000047ab9 */ /* 0x000fd80000000a00 */
[----:B------:R-:W-:Y:S05]  /*00d0*/  @!P0 BRA `(.L_x_51) ;  /* 0x0000002800c48947 */ /* 0x000fea0003800000 */
[----:B------:R-:W0:Y:S01]  /*00e0*/  LDC.64 R6, c[0x0][0x230] ;  /* 0x00008c00ff067b82 */ /* 0x000e220000000a00 */
[----:B------:R-:W-:Y:S01]  /*00f0*/  LOP3.LUT R3, RZ, R0, RZ, 0x33, !PT ;  /* 0x00000000ff037212 */ /* 0x000fe200078e33ff */
[----:B------:R-:W-:-:S06]  /*0100*/  ULDC.64 UR6, c[0x0][0x238] ;  /* 0x00008e0000067ab9 */ /* 0x000fcc0000000a00 */
[----:B------:R-:W1:Y:S08]  /*0110*/  LDC.64 R4, c[0x0][0x228] ;  /* 0x00008a00ff047b82 */ /* 0x000e700000000a00 */
[----:B------:R-:W2:Y:S01]  /*0120*/  LDC.64 R8, c[0x0][0x220] ;  /* 0x00008800ff087b82 */ /* 0x000ea20000000a00 */
[----:B0-----:R-:W-:-:S04]  /*0130*/  IADD3 R2, P0, R3, R6, RZ ;  /* 0x0000000603027210 */ /* 0x001fc80007f1e0ff */
[----:B------:R-:W-:Y:S02]  /*0140*/  IADD3.X R3, R7, -0x1, RZ, P0, !PT ;  /* 0xffffffff07037810 */ /* 0x000fe400007fe4ff */
[C---:B-1----:R-:W-:Y:S01]  /*0150*/  FSETP.NAN.FTZ.AND P0, PT, R4.reuse, R5, PT ;  /* 0x000000050400720b */ /* 0x042fe20003f18000 */
[----:B------:R-:W-:-:S03]  /*0160*/  FADD.FTZ R12, |R4|, -RZ ;  /* 0x800000ff040c7221 */ /* 0x000fc60000010200 */
[----:B------:R-:W2:Y:S02]  /*0170*/  I2F.S64 R3, R2 ;  /* 0x0000000200037312 */ /* 0x000ea40000301400 */
[C---:B--2---:R-:W-:Y:S01]  /*0180*/  FFMA.FTZ R11, -R3.reuse, UR6, R8 ;  /* 0x00000006030b7c23 */ /* 0x044fe20008010108 */
[----:B------:R-:W-:-:S06]  /*0190*/  FFMA.FTZ R10, -R3, UR7, R9 ;  /* 0x00000007030a7c23 */ /* 0x000fcc0008010109 */
[----:B------:R-:W-:Y:S05]  /*01a0*/  @P0 BRA `(.L_x_52) ;  /* 0x0000002000b00947 */ /* 0x000fea0003800000 */
[----:B------:R-:W-:Y:S01]  /*01b0*/  FADD.FTZ R15, |R5|, -RZ ;  /* 0x800000ff050f7221 */ /* 0x000fe20000010200 */
[----:B------:R-:W-:-:S04]  /*01c0*/  FSETP.GEU.FTZ.AND P5, PT, |R4|, |R5|, PT ;  /* 0x400000050400720b */ /* 0x000fc80003fbe200 */
[----:B------:R-:W-:Y:S02]  /*01d0*/  FSEL R2, R12, R15, !P5 ;  /* 0x0000000f0c027208 */ /* 0x000fe40006800000 */
[----:B------:R-:W-:Y:S02]  /*01e0*/  FSEL R13, R15, R12, !P5 ;  /* 0x0000000c0f0d7208 */ /* 0x000fe40006800000 */
[----:B------:R-:W-:-:S13]  /*01f0*/  FSETP.GT.FTZ.AND P0, PT, R2, 9.99999979021476795361e+33, PT ;  /* 0x77f684df0200780b */ /* 0x000fda0003f14000 */
[----:B------:R-:W-:Y:S05]  /*0200*/  @P0 BRA `(.L_x_53) ;  /* 0x0000001c00880947 */ /* 0x000fea0003800000 */
[----:B------:R-:W-:-:S13]  /*0210*/  FSETP.NEU.FTZ.AND P0, PT, R13, 1, PT ;  /* 0x3f8000000d00780b */ /* 0x000fda0003f1d000 */
[----:B------:R-:W-:Y:S05]  /*0220*/  @!P0 BRA `(.L_x_54) ;  /* 0x00000014008c8947 */ /* 0x000fea0003800000 */
[C---:B------:R-:W-:Y:S02]  /*0230*/  FSETP.GEU.FTZ.AND P2, PT, R13.reuse, 9.9999999747524270788e-07, PT ;  /* 0x358637bd0d00780b */ /* 0x040fe40003f5e000 */
[C---:B------:R-:W-:Y:S02]  /*0240*/  FSETP.GEU.FTZ.AND P3, PT, R2.reuse, 9.9999999747524270788e-07, PT ;  /* 0x358637bd0200780b */ /* 0x040fe40003f7e000 */
[----:B------:R-:W-:Y:S02]  /*0250*/  FSETP.GT.FTZ.AND P0, PT, R13, 1000000, PT ;  /* 0x497424000d00780b */ /* 0x000fe40003f14000 */
[----:B------:R-:W-:Y:S02]  /*0260*/  FSETP.GT.FTZ.AND P1, PT, R2, 1000000, PT ;  /* 0x497424000200780b */ /* 0x000fe40003f34000 */
[----:B------:R-:W-:-:S04]  /*0270*/  PLOP3.LUT P0, PT, P0, P2, P3, 0xf7, 0x0 ;  /* 0x000000000000781c */ /* 0x000fc80000705e37 */
[----:B------:R-:W-:-:S13]  /*0280*/  PLOP3.LUT P0, PT, P1, P0, PT, 0xa8, 0x0 ;  /* 0x000000000000781c */ /* 0x000fda0000f01570 */
[----:B------:R-:W-:Y:S05]  /*0290*/  @P0 BRA `(.L_x_55) ;  /* 0x0000001000780947 */ /* 0x000fea0003800000 */
[----:B------:R-:W-:-:S13]  /*02a0*/  FSETP.GE.FTZ.AND P0, PT, R13, 1, PT ;  /* 0x3f8000000d00780b */ /* 0x000fda0003f16000 */
[----:B------:R-:W-:Y:S05]  /*02b0*/  @!P0 BRA `(.L_x_56) ;  /* 0x0000000400408947 */ /* 0x000fea0003800000 */
[C---:B------:R-:W-:Y:S01]  /*02c0*/  FADD.FTZ R0, R13.reuse, -1 ;  /* 0xbf8000000d007421 */ /* 0x040fe20000010000 */
[----:B------:R-:W-:Y:S01]  /*02d0*/  FADD.FTZ R3, R13, 1 ;  /* 0x3f8000000d037421 */ /* 0x000fe20000010000 */
[----:B------:R-:W-:Y:S01]  /*02e0*/  HFMA2.MMA R6, -RZ, RZ, 1.625, 0 ;  /* 0x3e800000ff067435 */ /* 0x000fe200000001ff */
[----:B------:R-:W-:Y:S01]  /*02f0*/  MOV R7, 0x3d39bf78 ;  /* 0x3d39bf7800077802 */ /* 0x000fe20000000f00 */
[----:B------:R-:W-:Y:S01]  /*0300*/  FCHK P0, R2, R13 ;  /* 0x0000000d02007302 */ /* 0x000fe20000000000 */
[----:B------:R-:W-:-:S04]  /*0310*/  FMUL.FTZ R3, R0, R3 ;  /* 0x0000000300037220 */ /* 0x000fc80000410000 */
[----:B------:R-:W-:-:S04]  /*0320*/  FFMA.FTZ R0, R2, R2, R3 ;  /* 0x0000000202007223 */ /* 0x000fc80000010003 */
[C---:B------:R-:W-:Y:S01]  /*0330*/  FADD.FTZ.RZ R3, R0.reuse, 1 ;  /* 0x3f80000000037421 */ /* 0x040fe2000001c000 */
[----:B------:R-:W-:-:S04]  /*0340*/  ISETP.GE.U32.AND P1, PT, R0, 0x7f800000, PT ;  /* 0x7f8000000000780c */ /* 0x000fc80003f26070 */
[----:B------:R-:W-:-:S04]  /*0350*/  IADD3 R3, R3, -0x3f400000, RZ ;  /* 0xc0c0000003037810 */ /* 0x000fc80007ffe0ff */
[----:B------:R-:W-:-:S04]  /*0360*/  LOP3.LUT R3, R3, 0xff800000, RZ, 0xc0, !PT ;  /* 0xff80000003037812 */ /* 0x000fc800078ec0ff */
[----:B------:R-:W-:Y:S02]  /*0370*/  IADD3 R5, -R3, 0x40800000, RZ ;  /* 0x4080000003057810 */ /* 0x000fe40007ffe1ff */
[-C--:B------:R-:W-:Y:S02]  /*0380*/  IADD3 R4, R0, -R3.reuse, RZ ;  /* 0x8000000300047210 */ /* 0x080fe40007ffe0ff */
[----:B------:R-:W-:Y:S01]  /*0390*/  I2FP.F32.S32 R3, R3 ;  /* 0x0000000300037245 */ /* 0x000fe20000201400 */
[----:B------:R-:W-:Y:S02]  /*03a0*/  FFMA.FTZ R5, R5, R6, -1 ;  /* 0xbf80000005057423 */ /* 0x000fe40000010006 */
[----:B------:R-:W0:Y:S02]  /*03b0*/  MUFU.RCP R6, R13 ;  /* 0x0000000d00067308 */ /* 0x000e240000001000 */
[----:B------:R-:W-:Y:S01]  /*03c0*/  FADD.FTZ R4, R4, R5 ;  /* 0x0000000504047221 */ /* 0x000fe20000010000 */
[----:B------:R-:W-:-:S03]  /*03d0*/  FMUL.FTZ R3, R3, 1.1920928955078125e-07 ;  /* 0x3400000003037820 */ /* 0x000fc60000410000 */
[----:B------:R-:W-:-:S04]  /*03e0*/  FFMA.FTZ R5, R4, -R7, 0.10546888411045074463 ;  /* 0x3dd8001204057423 */ /* 0x000fc80000010807 */
[----:B------:R-:W-:-:S04]  /*03f0*/  FFMA.FTZ R5, R4, R5, -0.13229703903198242188 ;  /* 0xbe0778e004057423 */ /* 0x000fc80000010005 */
[----:B------:R-:W-:Y:S01]  /*0400*/  FFMA.FTZ R5, R4, R5, 0.14491446316242218018 ;  /* 0x3e14647504057423 */ /* 0x000fe20000010005 */
[----:B0-----:R-:W-:-:S03]  /*0410*/  FFMA R7, -R13, R6, 1 ;  /* 0x3f8000000d077423 */ /* 0x001fc60000000106 */
[----:B------:R-:W-:Y:S01]  /*0420*/  FFMA.FTZ R5, R4, R5, -0.16641564667224884033 ;  /* 0xbe2a68dd04057423 */ /* 0x000fe20000010005 */
[----:B------:R-:W-:-:S03]  /*0430*/  FFMA R7, R6, R7, R6 ;  /* 0x0000000706077223 */ /* 0x000fc60000000006 */
[----:B------:R-:W-:Y:S01]  /*0440*/  FFMA.FTZ R5, R4, R5, 0.19988867640495300293 ;  /* 0x3e4caf9e04057423 */ /* 0x000fe20000010005 */
[----:B------:R-:W-:-:S03]  /*0450*/  FFMA R6, R2, R7, RZ ;  /* 0x0000000702067223 */ /* 0x000fc600000000ff */
[----:B------:R-:W-:-:S04]  /*0460*/  FFMA.FTZ R5, R4, R5, -0.25000196695327758789 ;  /* 0xbe80004204057423 */ /* 0x000fc80000010005 */
[----:B------:R-:W-:-:S04]  /*0470*/  FFMA.FTZ R5, R4, R5, 0.33333510160446166992 ;  /* 0x3eaaaae604057423 */ /* 0x000fc80000010005 */
[----:B------:R-:W-:-:S04]  /*0480*/  FFMA.FTZ R5, R4, R5, -0.5 ;  /* 0xbf00000004057423 */ /* 0x000fc80000010005 */
[----:B------:R-:W-:-:S04]  /*0490*/  FMUL.FTZ R5, R4, R5 ;  /* 0x0000000504057220 */ /* 0x000fc80000410000 */
[----:B------:R-:W-:Y:S01]  /*04a0*/  FFMA.FTZ R4, R4, R5, R4 ;  /* 0x0000000504047223 */ /* 0x000fe20000010004 */
[----:B------:R-:W-:-:S03]  /*04b0*/  FFMA R5, -R13, R6, R2 ;  /* 0x000000060d057223 */ /* 0x000fc60000000102 */
[----:B------:R-:W-:Y:S01]  /*04c0*/  FFMA.FTZ R14, R3, 0.69314718246459960938, R4 ;  /* 0x3f317218030e7823 */ /* 0x000fe20000010004 */
[----:B------:R-:W-:Y:S06]  /*04d0*/  @!P1 BRA `(.L_x_57) ;  /* 0x0000000000149947 */ /* 0x000fec0003800000 */
[C---:B------:R-:W-:Y:S02]  /*04e0*/  ISETP.GE.AND P1, PT, R0.reuse, -0x407fffff, PT ;  /* 0xbf8000010000780c */ /* 0x040fe40003f26270 */
[----:B------:R-:W-:-:S11]  /*04f0*/  FSETP.NEU.FTZ.AND P2, PT, R0, RZ, PT ;  /* 0x000000ff0000720b */ /* 0x000fd60003f5d000 */
[----:B------:R-:W-:-:S05]  /*0500*/  @P1 MOV R3, 0x7f800000 ;  /* 0x7f80000000031802 */ /* 0x000fca0000000f00 */
[----:B------:R-:W-:-:S05]  /*0510*/  @P1 FFMA.FTZ R14, R0, R3, +INF ;  /* 0x7f800000000e1423 */ /* 0x000fca0000010003 */
[----:B------:R-:W-:-:S07]  /*0520*/  FSEL R14, R14, -RZ, P2 ;  /* 0x800000ff0e0e7208 */ /* 0x000fce0001000000 */
.L_x_57:
[----:B------:R-:W-:Y:S01]  /*0530*/  FFMA R0, R7, R5, R6 ;  /* 0x0000000507007223 */ /* 0x000fe20000000006 */
[----:B------:R-:W-:Y:S06]  /*0540*/  @!P0 BRA `(.L_x_58) ;  /* 0x0000000000088947 */ /* 0x000fec0003800000 */
[----:B------:R-:W-:-:S07]  /*0550*/  MOV R4, 0x570 ;  /* 0x0000057000047802 */ /* 0x000fce0000000f00 */
[----:B------:R-:W-:Y:S05]  /*0560*/  CALL.REL.NOINC `($__internal_0_$__cuda_sm3x_div_rn_ftz_f32_slowpath) ;  /* 0x00000050006c7944 */ /* 0x000fea0003c00000 */
.L_x_58:
[----:B------:R-:W-:Y:S01]  /*0570*/  HFMA2.MMA R3, -RZ, RZ, 0.89990234375, 10328 ;  /* 0x3b33710bff037435 */ /* 0x000fe200000001ff */
[----:B------:R-:W-:-:S09]  /*0580*/  FMUL.FTZ R2, R0, R0 ;  /* 0x0000000000027220 */ /* 0x000fd20000410000 */
[----:B------:R-:W-:-:S04]  /*0590*/  FFMA.FTZ R3, R2, R3, -0.015681877732276916504 ;  /* 0xbc80774802037423 */ /* 0x000fc80000010003 */
[----:B------:R-:W-:-:S04]  /*05a0*/  FFMA.FTZ R3, R2, R3, 0.042200751602649688721 ;  /* 0x3d2cdab202037423 */ /* 0x000fc80000010003 */
[----:B------:R-:W-:-:S04]  /*05b0*/  FFMA.FTZ R3, R2, R3, -0.074792981147766113281 ;  /* 0xbd992d1002037423 */ /* 0x000fc80000010003 */
[----:B------:R-:W-:-:S04]  /*05c0*/  FFMA.FTZ R3, R2, R3, 0.10640415549278259277 ;  /* 0x3dd9ea6c02037423 */ /* 0x000fc80000010003 */
[----:B------:R-:W-:-:S04]  /*05d0*/  FFMA.FTZ R3, R2, R3, -0.14207722246646881104 ;  /* 0xbe117cb102037423 */ /* 0x000fc80000010003 */
[----:B------:R-:W-:-:S04]  /*05e0*/  FFMA.FTZ R3, R2, R3, 0.19993925094604492188 ;  /* 0x3e4cbce002037423 */ /* 0x000fc80000010003 */
[----:B------:R-:W-:-:S04]  /*05f0*/  FFMA.FTZ R3, R2, R3, -0.33333197236061096191 ;  /* 0xbeaaaa7d02037423 */ /* 0x000fc80000010003 */
[----:B------:R-:W-:-:S04]  /*0600*/  FMUL.FTZ R3, R2, R3 ;  /* 0x0000000302037220 */ /* 0x000fc80000410000 */
[----:B------:R-:W-:Y:S01]  /*0610*/  FFMA.FTZ R0, R3, R0, R0 ;  /* 0x0000000003007223 */ /* 0x000fe20000010000 */
[----:B------:R-:W-:Y:S06]  /*0620*/  @!P5 BRA `(.L_x_59) ;  /* 0x00000000001cd947 */ /* 0x000fec0003800000 */
[----:B------:R-:W-:Y:S02]  /*0630*/  ULDC UR6, c[0x0][0x228] ;  /* 0x00008a0000067ab9 */ /* 0x000fe40000000800 */
[----:B------:R-:W-:-:S04]  /*0640*/  MOV R2, UR6 ;  /* 0x0000000600027c02 */ /* 0x000fc80008000f00 */
[----:B------:R-:W-:-:S13]  /*0650*/  ISETP.GT.AND P0, PT, R2, -0x1, PT ;  /* 0xffffffff0200780c */ /* 0x000fda0003f04270 */
[----:B------:R-:W-:Y:S05]  /*0660*/  @P0 BRA `(.L_x_60) ;  /* 0x0000000000200947 */ /* 0x000fea0003800000 */
[----:B------:R-:W-:-:S05]  /*0670*/  MOV R3, 0x3fd774eb ;  /* 0x3fd774eb00037802 */ /* 0x000fca0000000f00 */
[----:B------:R-:W-:Y:S01]  /*0680*/  FFMA.FTZ R0, R3, 1.8663789033889770508, -R0 ;  /* 0x3feee58103007823 */ /* 0x000fe20000010800 */
[----:B------:R-:W-:Y:S06]  /*0690*/  BRA `(.L_x_60) ;  /* 0x0000000000147947 */ /* 0x000fec0003800000 */
.L_x_59:
[----:B------:R-:W0:Y:S01]  /*06a0*/  LDC R2, c[0x0][0x228] ;  /* 0x00008a00ff027b82 */ /* 0x000e220000000800 */
[----:B------:R-:W-:Y:S02]  /*06b0*/  MOV R3, 0x3fd774eb ;  /* 0x3fd774eb00037802 */ /* 0x000fe40000000f00 */
[----:B0-----:R-:W-:-:S13]  /*06c0*/  ISETP.GE.AND P0, PT, R2, RZ, PT ;  /* 0x000000ff0200720c */ /* 0x001fda0003f06270 */
[----:B------:R-:W-:-:S04]  /*06d0*/  @P0 FFMA.FTZ R0, R3, 0.93318945169448852539, -R0 ;  /* 0x3f6ee58103000823 */ /* 0x000fc80000010800 */
[----:B------:R-:W-:-:S07]  /*06e0*/  @!P0 FFMA.FTZ R0, R3, 0.93318945169448852539, R0 ;  /* 0x3f6ee58103008823 */ /* 0x000fce0000010000 */
.L_x_60:
[----:B------:R-:W0:Y:S01]  /*06f0*/  LDC R3, c[0x0][0x22c] ;  /* 0x00008b00ff037b82 */ /* 0x000e220000000800 */
[----:B------:R-:W-:Y:S01]  /*0700*/  FSETP.NEU.FTZ.AND P1, PT, R13, RZ, PT ;  /* 0x000000ff0d00720b */ /* 0x000fe20003f3d000 */
[----:B------:R-:W-:Y:S01]  /*0710*/  HFMA2.MMA R4, -RZ, RZ, 2.04296875, -15.78125 ;  /* 0x4016cbe4ff047435 */ /* 0x000fe200000001ff */
[----:B------:R-:W-:Y:S01]  /*0720*/  ISETP.GE.AND P2, PT, R2, RZ, PT ;  /* 0x000000ff0200720c */ /* 0x000fe20003f46270 */
[----:B------:R-:W-:Y:S01]  /*0730*/  FMUL.FTZ R14, R14, 0.5 ;  /* 0x3f0000000e0e7820 */ /* 0x000fe20000410000 */
[C---:B0-----:R-:W-:Y:S01]  /*0740*/  FSETP.NEU.FTZ.AND P0, PT, |R2|.reuse, |R3|, PT ;  /* 0x400000030200720b */ /* 0x041fe20003f1d200 */
[----:B------:R-:W-:-:S12]  /*0750*/  FADD.FTZ R2, |R2|, |R3| ;  /* 0x4000000302027221 */ /* 0x000fd80000010200 */
[----:B------:R-:W-:Y:S02]  /*0760*/  @!P0 FSEL R0, R4, 0.78539818525314331055, !P2 ;  /* 0x3f490fdb04008808 */ /* 0x000fe40005000000 */
[----:B------:R-:W-:Y:S02]  /*0770*/  @!P1 FSEL R0, RZ, 3.1415927410125732422, P2 ;  /* 0x40490fdbff009808 */ /* 0x000fe40001000000 */
[----:B------:R-:W-:Y:S02]  /*0780*/  FSETP.GTU.FTZ.AND P0, PT, |R2|, +INF , PT ;  /* 0x7f8000000200780b */ /* 0x000fe40003f1c200 */
[----:B------:R-:W-:-:S04]  /*0790*/  LOP3.LUT R3, R0, 0x80000000, R3, 0xb8, !PT ;  /* 0x8000000000037812 */ /* 0x000fc800078eb803 */
[----:B------:R-:W-:Y:S01]  /*07a0*/  FSEL R0, R2, R3, P0 ;  /* 0x0000000302007208 */ /* 0x000fe20000000000 */
[----:B------:R-:W-:Y:S06]  /*07b0*/  BRA `(.L_x_61) ;  /* 0x0000002000207947 */ /* 0x000fec0003800000 */
.L_x_56:
[----:B------:R-:W-:-:S04]  /*07c0*/  FMUL.FTZ R12, R2, R2 ;  /* 0x00000002020c7220 */ /* 0x000fc80000410000 */
[----:B------:R-:W-:-:S05]  /*07d0*/  FFMA.FTZ R12, R13, R13, R12 ;  /* 0x0000000d0d0c7223 */ /* 0x000fca000001000c */
[----:B------:R-:W-:-:S13]  /*07e0*/  FSETP.GTU.FTZ.AND P0, PT, R12, 0.69999998807907104492, PT ;  /* 0x3f3333330c00780b */ /* 0x000fda0003f1c000 */
[----:B------:R-:W-:Y:S05]  /*07f0*/  @P0 BRA `(.L_x_62) ;  /* 0x0000000000c00947 */ /* 0x000fea0003800000 */
[----:B------:R-:W0:Y:S08]  /*0800*/  MUFU.RCP R0, R13 ;  /* 0x0000000d00007308 */ /* 0x000e300000001000 */
[----:B------:R-:W1:Y:S01]  /*0810*/  FCHK P0, R2, R13 ;  /* 0x0000000d02007302 */ /* 0x000e620000000000 */
[----:B0-----:R-:W-:-:S04]  /*0820*/  FFMA R3, -R13, R0, 1 ;  /* 0x3f8000000d037423 */ /* 0x001fc80000000100 */
[----:B------:R-:W-:-:S04]  /*0830*/  FFMA R3, R0, R3, R0 ;  /* 0x0000000300037223 */ /* 0x000fc80000000000 */
[----:B------:R-:W-:-:S04]  /*0840*/  FFMA R0, R2, R3, RZ ;  /* 0x0000000302007223 */ /* 0x000fc800000000ff */
[----:B------:R-:W-:-:S04]  /*0850*/  FFMA R4, -R13, R0, R2 ;  /* 0x000000000d047223 */ /* 0x000fc80000000102 */
[----:B------:R-:W-:Y:S01]  /*0860*/  FFMA R0, R3, R4, R0 ;  /* 0x0000000403007223 */ /* 0x000fe20000000000 */
[----:B-1----:R-:W-:Y:S06]  /*0870*/  @!P0 BRA `(.L_x_63) ;  /* 0x0000000000088947 */ /* 0x002fec0003800000 */
[----:B------:R-:W-:-:S07]  /*0880*/  MOV R4, 0x8a0 ;  /* 0x000008a000047802 */ /* 0x000fce0000000f00 */
[----:B------:R-:W-:Y:S05]  /*0890*/  CALL.REL.NOINC `($__internal_0_$__cuda_sm3x_div_rn_ftz_f32_slowpath) ;  /* 0x0000004c00a07944 */ /* 0x000fea0003c00000 */
.L_x_63:
[----:B------:R-:W-:Y:S01]  /*08a0*/  MOV R3, 0x3b33710b ;  /* 0x3b33710b00037802 */ /* 0x000fe20000000f00 */
[----:B------:R-:W-:-:S04]  /*08b0*/  FMUL.FTZ R2, R0, R0 ;  /* 0x0000000000027220 */ /* 0x000fc80000410000 */
        /* <DEDUP_REMOVED lines=14> */
[----:B------:R-:W-:-:S10]  /*09a0*/  HFMA2.MMA R3, -RZ, RZ, 1.9599609375, 20144 ;  /* 0x3fd774ebff037435 */ /* 0x000fd400000001ff */
[----:B------:R-:W-:Y:S01]  /*09b0*/  FFMA.FTZ R0, R3, 1.8663789033889770508, -R0 ;  /* 0x3feee58103007823 */ /* 0x000fe20000010800 */
[----:B------:R-:W-:Y:S06]  /*09c0*/  BRA `(.L_x_65) ;  /* 0x0000000000147947 */ /* 0x000fec0003800000 */
.L_x_64:
[----:B------:R-:W0:Y:S01]  /*09d0*/  LDC R2, c[0x0][0x228] ;  /* 0x00008a00ff027b82 */ /* 0x000e220000000800 */
[----:B------:R-:W-:Y:S02]  /*09e0*/  MOV R3, 0x3fd774eb ;  /* 0x3fd774eb00037802 */ /* 0x000fe40000000f00 */
[----:B0-----:R-:W-:-:S13]  /*09f0*/  ISETP.GE.AND P0, PT, R2, RZ, PT ;  /* 0x000000ff0200720c */ /* 0x001fda0003f06270 */
[----:B------:R-:W-:-:S04]  /*0a00*/  @P0 FFMA.FTZ R0, R3, 0.93318945169448852539, -R0 ;  /* 0x3f6ee58103000823 */ /* 0x000fc80000010800 */
[----:B------:R-:W-:-:S07]  /*0a10*/  @!P0 FFMA.FTZ R0, R3, 0.93318945169448852539, R0 ;  /* 0x3f6ee58103008823 */ /* 0x000fce0000010000 */
.L_x_65:
[----:B------:R-:W0:Y:S01]  /*0a20*/  LDC R5, c[0x0][0x22c] ;  /* 0x00008b00ff057b82 */ /* 0x000e220000000800 */
[----:B------:R-:W-:Y:S01]  /*0a30*/  FSETP.NEU.FTZ.AND P2, PT, R13, RZ, PT ;  /* 0x000000ff0d00720b */ /* 0x000fe20003f5d000 */
[----:B------:R-:W1:Y:S01]  /*0a40*/  MUFU.LG2 R12, R12 ;  /* 0x0000000c000c7308 */ /* 0x000e620000000c00 */
[----:B------:R-:W-:Y:S02]  /*0a50*/  ISETP.GE.AND P0, PT, R2, RZ, PT ;  /* 0x000000ff0200720c */ /* 0x000fe40003f06270 */
[----:B------:R-:W-:Y:S01]  /*0a60*/  MOV R3, 0x4016cbe4 ;  /* 0x4016cbe400037802 */ /* 0x000fe20000000f00 */
[----:B-1----:R-:W-:Y:S01]  /*0a70*/  FMUL.FTZ.D2 R14, R12, 0.69314718246459960938 ;  /* 0x3f3172180c0e7820 */ /* 0x002fe20000310000 */
[----:B0-----:R-:W-:-:S13]  /*0a80*/  FSETP.NEU.FTZ.AND P1, PT, |R2|, |R5|, PT ;  /* 0x400000050200720b */ /* 0x001fda0003f3d200 */
[----:B------:R-:W-:Y:S01]  /*0a90*/  @!P1 FSEL R0, R3, 0.78539818525314331055, !P0 ;  /* 0x3f490fdb03009808 */ /* 0x000fe20004000000 */
[----:B------:R-:W-:Y:S01]  /*0aa0*/  FADD.FTZ R3, |R2|, |R5| ;  /* 0x4000000502037221 */ /* 0x000fe20000010200 */
[----:B------:R-:W-:-:S04]  /*0ab0*/  @!P2 FSEL R0, RZ, 3.1415927410125732422, P0 ;  /* 0x40490fdbff00a808 */ /* 0x000fc80000000000 */
[----:B------:R-:W-:Y:S02]  /*0ac0*/  FSETP.GTU.FTZ.AND P0, PT, |R3|, +INF , PT ;  /* 0x7f8000000300780b */ /* 0x000fe40003f1c200 */
[----:B------:R-:W-:-:S04]  /*0ad0*/  LOP3.LUT R0, R0, 0x80000000, R5, 0xb8, !PT ;  /* 0x8000000000007812 */ /* 0x000fc800078eb805 */
[----:B------:R-:W-:Y:S01]  /*0ae0*/  FSEL R0, R3, R0, P0 ;  /* 0x0000000003007208 */ /* 0x000fe20000000000 */
[----:B------:R-:W-:Y:S06]  /*0af0*/  BRA `(.L_x_61) ;  /* 0x0000001c00507947 */ /* 0x000fec0003800000 */
.L_x_62:
[----:B------:R-:W-:Y:S02]  /*0b00*/  LOP3.LUT R7, R2, 0xffff0000, RZ, 0xc0, !PT ;  /* 0xffff000002077812 */ /* 0x000fe400078ec0ff */
[----:B------:R-:W-:-:S03]  /*0b10*/  LOP3.LUT R4, R13, 0xffff0000, RZ, 0xc0, !PT ;  /* 0xffff00000d047812 */ /* 0x000fc600078ec0ff */
[--C-:B------:R-:W-:Y:S01]  /*0b20*/  FADD.FTZ R8, R2, -R7.reuse ;  /* 0x8000000702087221 */ /* 0x100fe20000010000 */
[----:B------:R-:W-:Y:S01]  /*0b30*/  FADD.FTZ R12, R7, R7 ;  /* 0x00000007070c7221 */ /* 0x000fe20000010000 */
[--C-:B------:R-:W-:Y:S01]  /*0b40*/  FADD.FTZ R5, R13, -R4.reuse ;  /* 0x800000040d057221 */ /* 0x100fe20000010000 */
[C---:B------:R-:W-:Y:S01]  /*0b50*/  FADD.FTZ R15, R4.reuse, R4 ;  /* 0x00000004040f7221 */ /* 0x040fe20000010000 */
[----:B------:R-:W-:Y:S01]  /*0b60*/  FMUL.FTZ R0, R4, R4 ;  /* 0x0000000404007220 */ /* 0x000fe20000410000 */
[----:B------:R-:W-:Y:S01]  /*0b70*/  LOP3.LUT R9, R8, 0xffff0000, RZ, 0xc0, !PT ;  /* 0xffff000008097812 */ /* 0x000fe200078ec0ff */
[----:B------:R-:W-:Y:S01]  /*0b80*/  FMUL.FTZ R3, R7, R7 ;  /* 0x0000000707037220 */ /* 0x000fe20000410000 */
[----:B------:R-:W-:-:S03]  /*0b90*/  LOP3.LUT R6, R5, 0xffff0000, RZ, 0xc0, !PT ;  /* 0xffff000005067812 */ /* 0x000fc600078ec0ff */
[--C-:B------:R-:W-:Y:S01]  /*0ba0*/  FADD.FTZ R16, R8, -R9.reuse ;  /* 0x8000000908107221 */ /* 0x100fe20000010000 */
[----:B------:R-:W-:Y:S01]  /*0bb0*/  FADD.FTZ R19, R9, R9 ;  /* 0x0000000909137221 */ /* 0x000fe20000010000 */
[--C-:B------:R-:W-:Y:S01]  /*0bc0*/  FADD.FTZ R14, R5, -R6.reuse ;  /* 0x80000006050e7221 */ /* 0x100fe20000010000 */
[C---:B------:R-:W-:Y:S01]  /*0bd0*/  FADD.FTZ R17, R6.reuse, R6 ;  /* 0x0000000606117221 */ /* 0x040fe20000010000 */
[C---:B------:R-:W-:Y:S01]  /*0be0*/  FMUL.FTZ R5, R6.reuse, R15 ;  /* 0x0000000f06057220 */ /* 0x040fe20000410000 */
[----:B------:R-:W-:Y:S01]  /*0bf0*/  FMUL.FTZ R4, R6, R6 ;  /* 0x0000000606047220 */ /* 0x000fe20000410000 */
[CC--:B------:R-:W-:Y:S01]  /*0c00*/  FMUL.FTZ R7, R9.reuse, R12.reuse ;  /* 0x0000000c09077220 */ /* 0x0c0fe20000410000 */
[----:B------:R-:W-:Y:S01]  /*0c10*/  FMUL.FTZ R6, R9, R9 ;  /* 0x0000000909067220 */ /* 0x000fe20000410000 */
[----:B------:R-:W-:Y:S01]  /*0c20*/  FMUL.FTZ R9, R16, R12 ;  /* 0x0000000c10097220 */ /* 0x000fe20000410000 */
[C---:B------:R-:W-:Y:S01]  /*0c30*/  FMUL.FTZ R8, R14.reuse, R15 ;  /* 0x0000000f0e087220 */ /* 0x040fe20000410000 */
[C---:B------:R-:W-:Y:S01]  /*0c40*/  FMUL.FTZ R12, R14.reuse, R17 ;  /* 0x000000110e0c7220 */ /* 0x040fe20000410000 */
[----:B------:R-:W-:Y:S01]  /*0c50*/  FMUL.FTZ R14, R14, R14 ;  /* 0x0000000e0e0e7220 */ /* 0x000fe20000410000 */
[C---:B------:R-:W-:Y:S01]  /*0c60*/  FMUL.FTZ R15, R16.reuse, R19 ;  /* 0x00000013100f7220 */ /* 0x040fe20000410000 */
[----:B------:R-:W-:-:S07]  /*0c70*/  FMUL.FTZ R17, R16, R16 ;  /* 0x0000001010117220 */ /* 0x000fce0000410000 */
.L_x_66:
[----:B------:R-:W-:-:S04]  /*0c80*/  FSETP.GEU.FTZ.AND P6, PT, R0, R3, PT ;  /* 0x000000030000720b */ /* 0x000fc80003fde000 */
[----:B------:R-:W-:Y:S02]  /*0c90*/  FSEL R16, R0, R3, !P6 ;  /* 0x0000000300107208 */ /* 0x000fe40007000000 */
[----:B------:R-:W-:Y:S02]  /*0ca0*/  FSEL R0, R3, R0, !P6 ;  /* 0x0000000003007208 */ /* 0x000fe40007000000 */
[----:B------:R-:W-:-:S04]  /*0cb0*/  FSETP.GEU.FTZ.AND P3, PT, R16, R5, PT ;  /* 0x000000051000720b */ /* 0x000fc80003f7e000 */
[----:B------:R-:W-:Y:S02]  /*0cc0*/  FSEL R18, R16, R5, !P3 ;  /* 0x0000000510127208 */ /* 0x000fe40005800000 */
[----:B------:R-:W-:Y:S02]  /*0cd0*/  FSEL R3, R5, R16, !P3 ;  /* 0x0000001005037208 */ /* 0x000fe40005800000 */
[----:B------:R-:W-:-:S04]  /*0ce0*/  FSETP.GEU.FTZ.AND P4, PT, R18, R7, PT ;  /* 0x000000071200720b */ /* 0x000fc80003f9e000 */
[----:B------:R-:W-:Y:S02]  /*0cf0*/  FSEL R19, R18, R7, !P4 ;  /* 0x0000000712137208 */ /* 0x000fe40006000000 */
[----:B------:R-:W-:Y:S02]  /*0d00*/  PLOP3.LUT P6, PT, P4, P3, P6, 0x7f, 0x0 ;  /* 0x000000000000781c */ /* 0x000fe400027c6f67 */
[----:B------:R-:W-:Y:S02]  /*0d10*/  FSETP.GEU.FTZ.AND P1, PT, R19, R4, PT ;  /* 0x000000041300720b */ /* 0x000fe40003f3e000 */
[----:B------:R-:W-:Y:S02]  /*0d20*/  FSEL R5, R7, R18, !P4 ;  /* 0x0000001207057208 */ /* 0x000fe40006000000 */
[----:B------:R-:W-:Y:S02]  /*0d30*/  FSEL R21, R19, R4, !P1 ;  /* 0x0000000413157208 */ /* 0x000fe40004800000 */
[----:B------:R-:W-:-:S02]  /*0d40*/  FSEL R7, R4, R19, !P1 ;  /* 0x0000001304077208 */ /* 0x000fc40004800000 */
[----:B------:R-:W-:-:S04]  /*0d50*/  FSETP.GEU.FTZ.AND P2, PT, R21, R6, PT ;  /* 0x000000061500720b */ /* 0x000fc80003f5e000 */
[----:B------:R-:W-:Y:S02]  /*0d60*/  FSEL R23, R21, R6, !P2 ;  /* 0x0000000615177208 */ /* 0x000fe40005000000 */
[----:B------:R-:W-:Y:S02]  /*0d70*/  PLOP3.LUT P1, PT, P2, P1, P6, 0xbf, 0x0 ;  /* 0x000000000000781c */ /* 0x000fe40001723767 */
[CC--:B------:R-:W-:Y:S02]  /*0d80*/  FSETP.GEU.FTZ.AND P0, PT, R23.reuse, R8.reuse, PT ;  /* 0x000000081700720b */ /* 0x0c0fe40003f1e000 */
[----:B------:R-:W-:Y:S02]  /*0d90*/  FSEL R4, R6, R21, !P2 ;  /* 0x0000001506047208 */ /* 0x000fe40005000000 */
[----:B------:R-:W-:Y:S02]  /*0da0*/  FSEL R20, R23, R8, !P0 ;  /* 0x0000000817147208 */ /* 0x000fe40004000000 */
[----:B------:R-:W-:-:S02]  /*0db0*/  FSEL R6, R8, R23, !P0 ;  /* 0x0000001708067208 */ /* 0x000fc40004000000 */
        /* <DEDUP_REMOVED lines=15> */
[----:B------:R-:W-:Y:S02]  /*0eb0*/  PLOP3.LUT P1, PT, P0, P2, P1, 0xbf, 0x0 ;  /* 0x000000000000781c */ /* 0x000fe40000725717 */
[----:B------:R-:W-:Y:S02]  /*0ec0*/  FSEL R16, R22, R17, !P0 ;  /* 0x0000001116107208 */ /* 0x000fe40004000000 */
[----:B------:R-:W-:Y:S02]  /*0ed0*/  FSEL R14, R17, R22, !P0 ;  /* 0x00000016110e7208 */ /* 0x000fe40004000000 */
[----:B------:R-:W-:-:S07]  /*0ee0*/  MOV R17, R16 ;  /* 0x0000001000117202 */ /* 0x000fce0000000f00 */
[----:B------:R-:W-:Y:S05]  /*0ef0*/  @P1 BRA `(.L_x_66) ;  /* 0xfffffffc00601947 */ /* 0x000fea000383ffff */
[----:B------:R-:W-:Y:S01]  /*0f00*/  FADD.FTZ R0, R0, -1 ;  /* 0xbf80000000007421 */ /* 0x000fe20000010000 */
[----:B------:R-:W-:Y:S03]  /*0f10*/  FCHK P2, R2, R13 ;  /* 0x0000000d02007302 */ /* 0x000fe60000040000 */
[----:B------:R-:W-:-:S04]  /*0f20*/  FADD.FTZ R0, R3, R0 ;  /* 0x0000000003007221 */ /* 0x000fc80000010000 */
[----:B------:R-:W-:Y:S01]  /*0f30*/  FADD.FTZ R0, R5, R0 ;  /* 0x0000000005007221 */ /* 0x000fe20000010000 */
[----:B------:R-:W-:-:S03]  /*0f40*/  HFMA2.MMA R5, -RZ, RZ, 1.625, 0 ;  /* 0x3e800000ff057435 */ /* 0x000fc600000001ff */
[----:B------:R-:W-:-:S04]  /*0f50*/  FADD.FTZ R7, R7, R0 ;  /* 0x0000000007077221 */ /* 0x000fc80000010000 */
[----:B------:R-:W-:-:S04]  /*0f60*/  FADD.FTZ R7, R4, R7 ;  /* 0x0000000704077221 */ /* 0x000fc80000010000 */
[----:B------:R-:W-:-:S04]  /*0f70*/  FADD.FTZ R7, R6, R7 ;  /* 0x0000000706077221 */ /* 0x000fc80000010000 */
[----:B------:R-:W-:Y:S01]  /*0f80*/  FADD.FTZ R8, R8, R7 ;  /* 0x0000000708087221 */ /* 0x000fe20000010000 */
[----:B------:R-:W-:-:S03]  /*0f90*/  MOV R7, 0x3d39bf78 ;  /* 0x3d39bf7800077802 */ /* 0x000fc60000000f00 */
[----:B------:R-:W-:-:S04]  /*0fa0*/  FADD.FTZ R9, R9, R8 ;  /* 0x0000000809097221 */ /* 0x000fc80000010000 */
[----:B------:R-:W-:-:S04]  /*0fb0*/  FADD.FTZ R12, R12, R9 ;  /* 0x000000090c0c7221 */ /* 0x000fc80000010000 */
[----:B------:R-:W-:-:S04]  /*0fc0*/  FADD.FTZ R15, R15, R12 ;  /* 0x0000000c0f0f7221 */ /* 0x000fc80000010000 */
[----:B------:R-:W-:-:S04]  /*0fd0*/  FADD.FTZ R15, R14, R15 ;  /* 0x0000000f0e0f7221 */ /* 0x000fc80000010000 */
[----:B------:R-:W-:-:S04]  /*0fe0*/  FADD.FTZ R16, R16, R15 ;  /* 0x0000000f10107221 */ /* 0x000fc80000010000 */
        /* <DEDUP_REMOVED lines=32> */
.L_x_67:
[----:B------:R-:W-:Y:S01]  /*11f0*/  FFMA R0, R7, R5, R4 ;  /* 0x0000000507007223 */ /* 0x000fe20000000004 */
[----:B------:R-:W-:Y:S06]  /*1200*/  @!P2 BRA `(.L_x_68) ;  /* 0x000000000008a947 */ /* 0x000fec0003800000 */
[----:B------:R-:W-:-:S07]  /*1210*/  MOV R4, 0x1230 ;  /* 0x0000123000047802 */ /* 0x000fce0000000f00 */
[----:B------:R-:W-:Y:S05]  /*1220*/  CALL.REL.NOINC `($__internal_0_$__cuda_sm3x_div_rn_ftz_f32_slowpath) ;  /* 0x00000044003c7944 */ /* 0x000fea0003c00000 */
.L_x_68:
        /* <DEDUP_REMOVED lines=19> */
.L_x_69:
[----:B------:R-:W0:Y:S01]  /*1360*/  LDC R2, c[0x0][0x228] ;  /* 0x00008a00ff027b82 */ /* 0x000e220000000800 */
[----:B------:R-:W-:Y:S02]  /*1370*/  MOV R3, 0x3fd774eb ;  /* 0x3fd774eb00037802 */ /* 0x000fe40000000f00 */
[----:B0-----:R-:W-:-:S13]  /*1380*/  ISETP.GE.AND P0, PT, R2, RZ, PT ;  /* 0x000000ff0200720c */ /* 0x001fda0003f06270 */
[----:B------:R-:W-:-:S04]  /*1390*/  @P0 FFMA.FTZ R0, R3, 0.93318945169448852539, -R0 ;  /* 0x3f6ee58103000823 */ /* 0x000fc80000010800 */
[----:B------:R-:W-:-:S07]  /*13a0*/  @!P0 FFMA.FTZ R0, R3, 0.93318945169448852539, R0 ;  /* 0x3f6ee58103008823 */ /* 0x000fce0000010000 */
.L_x_70:
        /* <DEDUP_REMOVED lines=13> */
.L_x_55:
        /* <DEDUP_REMOVED lines=10> */
.L_x_71:
        /* <DEDUP_REMOVED lines=19> */
.L_x_72:
[----:B------:R-:W0:Y:S01]  /*1650*/  LDC R6, c[0x0][0x228] ;  /* 0x00008a00ff067b82 */ /* 0x000e220000000800 */
[----:B------:R-:W-:Y:S02]  /*1660*/  MOV R3, 0x3fd774eb ;  /* 0x3fd774eb00037802 */ /* 0x000fe40000000f00 */
[----:B0-----:R-:W-:-:S13]  /*1670*/  ISETP.GE.AND P0, PT, R6, RZ, PT ;  /* 0x000000ff0600720c */ /* 0x001fda0003f06270 */
[----:B------:R-:W-:-:S04]  /*1680*/  @P0 FFMA.FTZ R0, R3, 0.93318945169448852539, -R0 ;  /* 0x3f6ee58103000823 */ /* 0x000fc80000010800 */
[----:B------:R-:W-:-:S07]  /*1690*/  @!P0 FFMA.FTZ R0, R3, 0.93318945169448852539, R0 ;  /* 0x3f6ee58103008823 */ /* 0x000fce0000010000 */
.L_x_73:
[CC--:B------:R-:W-:Y:S01]  /*16a0*/  VIMNMX R2, R12.reuse, R15.reuse, !PT ;  /* 0x0000000f0c027248 */ /* 0x0c0fe20007fe0100 */
[----:B------:R-:W0:Y:S01]  /*16b0*/  LDC R7, c[0x0][0x22c] ;  /* 0x00008b00ff077b82 */ /* 0x000e220000000800 */
[----:B------:R-:W-:Y:S02]  /*16c0*/  VIMNMX R12, R12, R15, PT ;  /* 0x0000000f0c0c7248 */ /* 0x000fe40003fe0100 */
[----:B------:R-:W-:Y:S02]  /*16d0*/  LOP3.LUT R3, R2, 0xfe000000, RZ, 0xc0, !PT ;  /* 0xfe00000002037812 */ /* 0x000fe400078ec0ff */
[----:B------:R-:W-:Y:S02]  /*16e0*/  FSETP.NEU.FTZ.AND P0, PT, R12, RZ, PT ;  /* 0x000000ff0c00720b */ /* 0x000fe40003f1d000 */
[C---:B------:R-:W-:Y:S02]  /*16f0*/  IADD3 R5, -R3.reuse, 0x7e800000, RZ ;  /* 0x7e80000003057810 */ /* 0x040fe40007ffe1ff */
[----:B------:R-:W-:-:S02]  /*1700*/  LOP3.LUT R3, R3, 0x800000, RZ, 0xfc, !PT ;  /* 0x0080000003037812 */ /* 0x000fc400078efcff */
[----:B------:R-:W-:Y:S01]  /*1710*/  FSETP.NEU.FTZ.AND P2, PT, R13, RZ, PT ;  /* 0x000000ff0d00720b */ /* 0x000fe20003f5d000 */
[-C--:B------:R-:W-:Y:S01]  /*1720*/  FMUL.FTZ R4, R12, R5.reuse ;  /* 0x000000050c047220 */ /* 0x080fe20000410000 */
[----:B------:R-:W-:-:S03]  /*1730*/  FMUL.FTZ R5, R2, R5 ;  /* 0x0000000502057220 */ /* 0x000fc60000410000 */
[----:B------:R-:W-:-:S04]  /*1740*/  FMUL.FTZ R4, R4, R4 ;  /* 0x0000000404047220 */ /* 0x000fc80000410000 */
[----:B------:R-:W-:Y:S01]  /*1750*/  FFMA.FTZ R4, R5, R5, R4 ;  /* 0x0000000505047223 */ /* 0x000fe20000010004 */
[----:B0-----:R-:W-:-:S05]  /*1760*/  FSETP.NEU.FTZ.AND P1, PT, |R6|, |R7|, PT ;  /* 0x400000070600720b */ /* 0x001fca0003f3d200 */
[----:B------:R-:W0:Y:S02]  /*1770*/  MUFU.SQRT R4, R4 ;  /* 0x0000000400047308 */ /* 0x000e240000002000 */
[----:B0-----:R-:W-:Y:S01]  /*1780*/  @P0 FMUL.FTZ R2, R3, R4 ;  /* 0x0000000403020220 */ /* 0x001fe20000410000 */
[----:B------:R-:W-:Y:S02]  /*1790*/  FSETP.NEU.FTZ.AND P0, PT, R12, +INF , PT ;  /* 0x7f8000000c00780b */ /* 0x000fe40003f1d000 */
[----:B------:R-:W-:Y:S02]  /*17a0*/  MOV R3, 0x4016cbe4 ;  /* 0x4016cbe400037802 */ /* 0x000fe40000000f00 */
[----:B------:R-:W-:Y:S02]  /*17b0*/  FSEL R2, R2, +INF , P0 ;  /* 0x7f80000002027808 */ /* 0x000fe40000000000 */
[----:B------:R-:W-:-:S04]  /*17c0*/  ISETP.GE.AND P0, PT, R6, RZ, PT ;  /* 0x000000ff0600720c */ /* 0x000fc80003f06270 */
[----:B------:R-:W0:Y:S01]  /*17d0*/  MUFU.LG2 R2, R2 ;  /* 0x0000000200027308 */ /* 0x000e220000000c00 */
[----:B------:R-:W-:Y:S01]  /*17e0*/  @!P1 FSEL R0, R3, 0.78539818525314331055, !P0 ;  /* 0x3f490fdb03009808 */ /* 0x000fe20004000000 */
[----:B------:R-:W-:Y:S01]  /*17f0*/  FADD.FTZ R3, |R6|, |R7| ;  /* 0x4000000706037221 */ /* 0x000fe20000010200 */
[----:B------:R-:W-:-:S04]  /*1800*/  @!P2 FSEL R0, RZ, 3.1415927410125732422, P0 ;  /* 0x40490fdbff00a808 */ /* 0x000fc80000000000 */
[----:B------:R-:W-:Y:S02]  /*1810*/  FSETP.GTU.FTZ.AND P0, PT, |R3|, +INF , PT ;  /* 0x7f8000000300780b */ /* 0x000fe40003f1c200 */
[----:B------:R-:W-:-:S04]  /*1820*/  LOP3.LUT R0, R0, 0x80000000, R7, 0xb8, !PT ;  /* 0x8000000000007812 */ /* 0x000fc800078eb807 */
[----:B------:R-:W-:Y:S01]  /*1830*/  FSEL R0, R3, R0, P0 ;  /* 0x0000000003007208 */ /* 0x000fe20000000000 */
[----:B0-----:R-:W-:Y:S01]  /*1840*/  FMUL.FTZ R14, R2, 0.69314718246459960938 ;  /* 0x3f317218020e7820 */ /* 0x001fe20000410000 */
[----:B------:R-:W-:Y:S06]  /*1850*/  BRA `(.L_x_61) ;  /* 0x0000000c00f87947 */ /* 0x000fec0003800000 */
.L_x_54:
[----:B------:R-:W-:-:S13]  /*1860*/  FSETP.GEU.FTZ.AND P0, PT, R2, 9.999999682655225389e-20, PT ;  /* 0x1fec1e4a0200780b */ /* 0x000fda0003f1e000 */
[----:B------:R-:W-:Y:S05]  /*1870*/  @!P0 BRA `(.L_x_74) ;  /* 0x0000000400308947 */ /* 0x000fea0003800000 */
[----:B------:R-:W-:Y:S01]  /*1880*/  FMUL.FTZ R0, R2, R2 ;  /* 0x0000000202007220 */ /* 0x000fe20000410000 */
[----:B------:R-:W-:Y:S01]  /*1890*/  HFMA2.MMA R6, -RZ, RZ, 1.625, 0 ;  /* 0x3e800000ff067435 */ /* 0x000fe200000001ff */
[----:B------:R-:W-:Y:S01]  /*18a0*/  MOV R7, 0x3d39bf78 ;  /* 0x3d39bf7800077802 */ /* 0x000fe20000000f00 */
[----:B------:R0:W1:Y:S01]  /*18b0*/  FCHK P0, R2, 1 ;  /* 0x3f80000002007902 */ /* 0x0000620000000000 */
[C---:B------:R-:W-:Y:S01]  /*18c0*/  FADD.FTZ.RZ R3, R0.reuse, 1 ;  /* 0x3f80000000037421 */ /* 0x040fe2000001c000 */
[----:B------:R-:W-:-:S04]  /*18d0*/  ISETP.GE.U32.AND P1, PT, R0, 0x7f800000, PT ;  /* 0x7f8000000000780c */ /* 0x000fc80003f26070 */
[----:B------:R-:W-:-:S04]  /*18e0*/  IADD3 R3, R3, -0x3f400000, RZ ;  /* 0xc0c0000003037810 */ /* 0x000fc80007ffe0ff */
[----:B------:R-:W-:-:S04]  /*18f0*/  LOP3.LUT R3, R3, 0xff800000, RZ, 0xc0, !PT ;  /* 0xff80000003037812 */ /* 0x000fc800078ec0ff */
[C---:B------:R-:W-:Y:S02]  /*1900*/  IADD3 R5, -R3.reuse, 0x40800000, RZ ;  /* 0x4080000003057810 */ /* 0x040fe40007ffe1ff */
[----:B------:R-:W-:Y:S02]  /*1910*/  IADD3 R4, -R3, R0, RZ ;  /* 0x0000000003047210 */ /* 0x000fe40007ffe1ff */
[----:B------:R-:W-:Y:S01]  /*1920*/  I2FP.F32.S32 R3, R3 ;  /* 0x0000000300037245 */ /* 0x000fe20000201400 */
[----:B------:R-:W-:-:S04]  /*1930*/  FFMA.FTZ R5, R5, R6, -1 ;  /* 0xbf80000005057423 */ /* 0x000fc80000010006 */
[----:B------:R-:W-:Y:S01]  /*1940*/  FADD.FTZ R4, R4, R5 ;  /* 0x0000000504047221 */ /* 0x000fe20000010000 */
[----:B------:R-:W-:-:S03]  /*1950*/  FMUL.FTZ R3, R3, 1.1920928955078125e-07 ;  /* 0x3400000003037820 */ /* 0x000fc60000410000 */
[----:B------:R-:W-:Y:S01]  /*1960*/  FFMA.FTZ R5, R4, -R7, 0.10546888411045074463 ;  /* 0x3dd8001204057423 */ /* 0x000fe20000010807 */
[----:B------:R-:W-:-:S03]  /*1970*/  HFMA2.MMA R7, -RZ, RZ, 1.875, 0 ;  /* 0x3f800000ff077435 */ /* 0x000fc600000001ff */
[----:B------:R-:W-:-:S04]  /*1980*/  FFMA.FTZ R5, R4, R5, -0.13229703903198242188 ;  /* 0xbe0778e004057423 */ /* 0x000fc80000010005 */
[----:B------:R-:W-:-:S03]  /*1990*/  FFMA.FTZ R5, R4, R5, 0.14491446316242218018 ;  /* 0x3e14647504057423 */ /* 0x000fc60000010005 */
[----:B------:R-:W-:Y:S01]  /*19a0*/  FFMA R6, R7, -1, R7 ;  /* 0xbf80000007067823 */ /* 0x000fe20000000007 */
[----:B------:R-:W-:-:S03]  /*19b0*/  FFMA.FTZ R5, R4, R5, -0.16641564667224884033 ;  /* 0xbe2a68dd04057423 */ /* 0x000fc60000010005 */
[----:B------:R-:W-:Y:S01]  /*19c0*/  FFMA R7, R6, R7, 1 ;  /* 0x3f80000006077423 */ /* 0x000fe20000000007 */
[----:B------:R-:W-:-:S04]  /*19d0*/  FFMA.FTZ R5, R4, R5, 0.19988867640495300293 ;  /* 0x3e4caf9e04057423 */ /* 0x000fc80000010005 */
[----:B------:R-:W-:-:S04]  /*19e0*/  FFMA.FTZ R5, R4, R5, -0.25000196695327758789 ;  /* 0xbe80004204057423 */ /* 0x000fc80000010005 */
[----:B------:R-:W-:-:S04]  /*19f0*/  FFMA.FTZ R5, R4, R5, 0.33333510160446166992 ;  /* 0x3eaaaae604057423 */ /* 0x000fc80000010005 */
[----:B------:R-:W-:-:S04]  /*1a00*/  FFMA.FTZ R5, R4, R5, -0.5 ;  /* 0xbf00000004057423 */ /* 0x000fc80000010005 */
[----:B------:R-:W-:-:S04]  /*1a10*/  FMUL.FTZ R5, R4, R5 ;  /* 0x0000000504057220 */ /* 0x000fc80000410000 */
[----:B------:R-:W-:Y:S01]  /*1a20*/  FFMA.FTZ R4, R4, R5, R4 ;  /* 0x0000000504047223 */ /* 0x000fe20000010004 */
[----:B------:R-:W-:-:S03]  /*1a30*/  FFMA R5, R2, R7, RZ ;  /* 0x0000000702057223 */ /* 0x000fc600000000ff */
[----:B------:R-:W-:Y:S01]  /*1a40*/  FFMA.FTZ R14, R3, 0.69314718246459960938, R4 ;  /* 0x3f317218030e7823 */ /* 0x000fe20000010004 */
[----:B------:R-:W-:Y:S01]  /*1a50*/  FFMA R6, R5, -1, R2 ;  /* 0xbf80000005067823 */ /* 0x000fe20000000002 */
[----:B01----:R-:W-:Y:S06]  /*1a60*/  @!P1 BRA `(.L_x_75) ;  /* 0x0000000000149947 */ /* 0x003fec0003800000 */
[C---:B------:R-:W-:Y:S02]  /*1a70*/  ISETP.GE.AND P1, PT, R0.reuse, -0x407fffff, PT ;  /* 0xbf8000010000780c */ /* 0x040fe40003f26270 */
[----:B------:R-:W-:-:S11]  /*1a80*/  FSETP.NEU.FTZ.AND P2, PT, R0, RZ, PT ;  /* 0x000000ff0000720b */ /* 0x000fd60003f5d000 */
[----:B------:R-:W-:-:S05]  /*1a90*/  @P1 MOV R3, 0x7f800000 ;  /* 0x7f80000000031802 */ /* 0x000fca0000000f00 */
[----:B------:R-:W-:-:S05]  /*1aa0*/  @P1 FFMA.FTZ R14, R0, R3, +INF ;  /* 0x7f800000000e1423 */ /* 0x000fca0000010003 */
[----:B------:R-:W-:-:S07]  /*1ab0*/  FSEL R14, R14, -RZ, P2 ;  /* 0x800000ff0e0e7208 */ /* 0x000fce0001000000 */
.L_x_75:
[----:B------:R-:W-:Y:S01]  /*1ac0*/  FFMA R0, R7, R6, R5 ;  /* 0x0000000607007223 */ /* 0x000fe20000000005 */
[----:B------:R-:W-:Y:S06]  /*1ad0*/  @!P0 BRA `(.L_x_76) ;  /* 0x00000000000c8947 */ /* 0x000fec0003800000 */
[----:B------:R-:W-:Y:S02]  /*1ae0*/  MOV R13, 0x3f800000 ;  /* 0x3f800000000d7802 */ /* 0x000fe40000000f00 */
[----:B------:R-:W-:-:S07]  /*1af0*/  MOV R4, 0x1b10 ;  /* 0x00001b1000047802 */ /* 0x000fce0000000f00 */
[----:B------:R-:W-:Y:S05]  /*1b00*/  CALL.REL.NOINC `($__internal_0_$__cuda_sm3x_div_rn_ftz_f32_slowpath) ;  /* 0x0000003c00047944 */ /* 0x000fea0003c00000 */
.L_x_76:
        /* <DEDUP_REMOVED lines=19> */
.L_x_77:
[----:B------:R-:W0:Y:S01]  /*1c40*/  LDC R2, c[0x0][0x228] ;  /* 0x00008a00ff027b82 */ /* 0x000e220000000800 */
[----:B------:R-:W-:Y:S02]  /*1c50*/  MOV R3, 0x3fd774eb ;  /* 0x3fd774eb00037802 */ /* 0x000fe40000000f00 */
[----:B0-----:R-:W-:-:S13]  /*1c60*/  ISETP.GE.AND P0, PT, R2, RZ, PT ;  /* 0x000000ff0200720c */ /* 0x001fda0003f06270 */
[----:B------:R-:W-:-:S04]  /*1c70*/  @P0 FFMA.FTZ R0, R3, 0.93318945169448852539, -R0 ;  /* 0x3f6ee58103000823 */ /* 0x000fc80000010800 */
[----:B------:R-:W-:-:S07]  /*1c80*/  @!P0 FFMA.FTZ R0, R3, 0.93318945169448852539, R0 ;  /* 0x3f6ee58103008823 */ /* 0x000fce0000010000 */
.L_x_78:
[----:B------:R-:W0:Y:S01]  /*1c90*/  LDC R3, c[0x0][0x22c] ;  /* 0x00008b00ff037b82 */ /* 0x000e220000000800 */
[----:B------:R-:W-:Y:S01]  /*1ca0*/  HFMA2.MMA R4, -RZ, RZ, 2.04296875, -15.78125 ;  /* 0x4016cbe4ff047435 */ /* 0x000fe200000001ff */
[----:B------:R-:W-:Y:S01]  /*1cb0*/  ISETP.GE.AND P0, PT, R2, RZ, PT ;  /* 0x000000ff0200720c */ /* 0x000fe20003f06270 */
[----:B------:R-:W-:Y:S01]  /*1cc0*/  FMUL.FTZ R14, R14, 0.5 ;  /* 0x3f0000000e0e7820 */ /* 0x000fe20000410000 */
[C---:B0-----:R-:W-:Y:S01]  /*1cd0*/  FSETP.NEU.FTZ.AND P1, PT, |R2|.reuse, |R3|, PT ;  /* 0x400000030200720b */ /* 0x041fe20003f3d200 */
[----:B------:R-:W-:-:S12]  /*1ce0*/  FADD.FTZ R5, |R2|, |R3| ;  /* 0x4000000302057221 */ /* 0x000fd80000010200 */
[----:B------:R-:W-:Y:S02]  /*1cf0*/  @!P1 FSEL R0, R4, 0.78539818525314331055, !P0 ;  /* 0x3f490fdb04009808 */ /* 0x000fe40004000000 */
[----:B------:R-:W-:Y:S02]  /*1d00*/  FSETP.GTU.FTZ.AND P0, PT, |R5|, +INF , PT ;  /* 0x7f8000000500780b */ /* 0x000fe40003f1c200 */
[----:B------:R-:W-:-:S04]  /*1d10*/  LOP3.LUT R0, R0, 0x80000000, R3, 0xb8, !PT ;  /* 0x8000000000007812 */ /* 0x000fc800078eb803 */
[----:B------:R-:W-:Y:S01]  /*1d20*/  FSEL R0, R5, R0, P0 ;  /* 0x0000000005007208 */ /* 0x000fe20000000000 */
[----:B------:R-:W-:Y:S06]  /*1d30*/  BRA `(.L_x_61) ;  /* 0x0000000800c07947 */ /* 0x000fec0003800000 */
.L_x_74:
[----:B------:R-:W-:Y:S01]  /*1d40*/  MOV R3, 0x3f800000 ;  /* 0x3f80000000037802 */ /* 0x000fe20000000f00 */
[----:B------:R-:W0:Y:S04]  /*1d50*/  FCHK P0, R2, 1 ;  /* 0x3f80000002007902 */ /* 0x000e280000000000 */
[----:B------:R-:W-:-:S04]  /*1d60*/  FFMA R0, R3, -R3, 1 ;  /* 0x3f80000003007423 */ /* 0x000fc80000000803 */
[----:B------:R-:W-:-:S04]  /*1d70*/  FFMA R3, R0, R3, 1 ;  /* 0x3f80000000037423 */ /* 0x000fc80000000003 */
[----:B------:R-:W-:-:S04]  /*1d80*/  FFMA R0, R2, R3, RZ ;  /* 0x0000000302007223 */ /* 0x000fc800000000ff */
[----:B------:R-:W-:-:S04]  /*1d90*/  FFMA R4, R0, -1, R2 ;  /* 0xbf80000000047823 */ /* 0x000fc80000000002 */
[----:B------:R-:W-:Y:S01]  /*1da0*/  FFMA R0, R3, R4, R0 ;  /* 0x0000000403007223 */ /* 0x000fe20000000000 */
[----:B0-----:R-:W-:Y:S06]  /*1db0*/  @!P0 BRA `(.L_x_79) ;  /* 0x00000000000c8947 */ /* 0x001fec0003800000 */
[----:B------:R-:W-:Y:S01]  /*1dc0*/  HFMA2.MMA R13, -RZ, RZ, 1.875, 0 ;  /* 0x3f800000ff0d7435 */ /* 0x000fe200000001ff */
[----:B------:R-:W-:-:S10]  /*1dd0*/  MOV R4, 0x1df0 ;  /* 0x00001df000047802 */ /* 0x000fd40000000f00 */
[----:B------:R-:W-:Y:S05]  /*1de0*/  CALL.REL.NOINC `($__internal_0_$__cuda_sm3x_div_rn_ftz_f32_slowpath) ;  /* 0x00000038004c7944 */ /* 0x000fea0003c00000 */
.L_x_79:
        /* <DEDUP_REMOVED lines=19> */
.L_x_80:
[----:B------:R-:W0:Y:S01]  /*1f20*/  LDC R3, c[0x0][0x228] ;  /* 0x00008a00ff037b82 */ /* 0x000e220000000800 */
[----:B------:R-:W-:Y:S02]  /*1f30*/  MOV R5, 0x3fd774eb ;  /* 0x3fd774eb00057802 */ /* 0x000fe40000000f00 */
[----:B0-----:R-:W-:-:S13]  /*1f40*/  ISETP.GE.AND P0, PT, R3, RZ, PT ;  /* 0x000000ff0300720c */ /* 0x001fda0003f06270 */
[----:B------:R-:W-:-:S04]  /*1f50*/  @P0 FFMA.FTZ R0, R5, 0.93318945169448852539, -R0 ;  /* 0x3f6ee58105000823 */ /* 0x000fc80000010800 */
[----:B------:R-:W-:-:S07]  /*1f60*/  @!P0 FFMA.FTZ R0, R5, 0.93318945169448852539, R0 ;  /* 0x3f6ee58105008823 */ /* 0x000fce0000010000 */
.L_x_81:
[----:B------:R-:W0:Y:S01]  /*1f70*/  LDC R4, c[0x0][0x22c] ;  /* 0x00008b00ff047b82 */ /* 0x000e220000000800 */
[C---:B------:R-:W-:Y:S02]  /*1f80*/  ISETP.GE.AND P0, PT, R3.reuse, RZ, PT ;  /* 0x000000ff0300720c */ /* 0x040fe40003f06270 */
[----:B------:R-:W-:Y:S02]  /*1f90*/  MOV R6, 0x4016cbe4 ;  /* 0x4016cbe400067802 */ /* 0x000fe40000000f00 */
[C---:B0-----:R-:W-:Y:S01]  /*1fa0*/  FSETP.NEU.FTZ.AND P1, PT, |R3|.reuse, |R4|, PT ;  /* 0x400000040300720b */ /* 0x041fe20003f3d200 */
[----:B------:R-:W-:Y:S01]  /*1fb0*/  FADD.FTZ R5, |R3|, |R4| ;  /* 0x4000000403057221 */ /* 0x000fe20000010200 */
[----:B------:R-:W-:-:S04]  /*1fc0*/  FMUL.FTZ R3, R2, 0.5 ;  /* 0x3f00000002037820 */ /* 0x000fc80000410000 */
[----:B------:R-:W-:-:S07]  /*1fd0*/  FMUL.FTZ R14, R2, R3 ;  /* 0x00000003020e7220 */ /* 0x000fce0000410000 */
[----:B------:R-:W-:Y:S02]  /*1fe0*/  @!P1 FSEL R0, R6, 0.78539818525314331055, !P0 ;  /* 0x3f490fdb06009808 */ /* 0x000fe40004000000 */
[----:B------:R-:W-:Y:S02]  /*1ff0*/  FSETP.GTU.FTZ.AND P0, PT, |R5|, +INF , PT ;  /* 0x7f8000000500780b */ /* 0x000fe40003f1c200 */
[----:B------:R-:W-:-:S04]  /*2000*/  LOP3.LUT R0, R0, 0x80000000, R4, 0xb8, !PT ;  /* 0x8000000000007812 */ /* 0x000fc800078eb804 */
[----:B------:R-:W-:Y:S01]  /*2010*/  FSEL R0, R5, R0, P0 ;  /* 0x0000000005007208 */ /* 0x000fe20000000000 */
[----:B------:R-:W-:Y:S06]  /*2020*/  BRA `(.L_x_61) ;  /* 0x0000000800047947 */ /* 0x000fec0003800000 */
.L_x_53:
[----:B------:R-:W-:Y:S01]  /*2030*/  FMUL.FTZ R4, R4, 0.36787945032119750977 ;  /* 0x3ebc5ab204047820 */ /* 0x000fe20000410000 */
[----:B------:R-:W-:Y:S01]  /*2040*/  FMUL.FTZ R5, R5, 0.36787945032119750977 ;  /* 0x3ebc5ab205057820 */ /* 0x000fe20000410000 */
[----:B------:R-:W-:Y:S02]  /*2050*/  MUFU.RCP R8, R13 ;  /* 0x0000000d00087308 */ /* 0x000fe40000001000 */
[----:B------:R-:W-:Y:S01]  /*2060*/  FADD.FTZ R4, |R4|, -RZ ;  /* 0x800000ff04047221 */ /* 0x000fe20000010200 */
[----:B------:R-:W-:-:S05]  /*2070*/  FADD.FTZ R5, |R5|, -RZ ;  /* 0x800000ff05057221 */ /* 0x000fca0000010200 */
[CC--:B------:R-:W-:Y:S02]  /*2080*/  VIMNMX R0, R4.reuse, R5.reuse, !PT ;  /* 0x0000000504007248 */ /* 0x0c0fe40007fe0100 */
[----:B------:R-:W-:Y:S02]  /*2090*/  VIMNMX R4, R4, R5, PT ;  /* 0x0000000504047248 */ /* 0x000fe40003fe0100 */
[----:B------:R-:W-:Y:S02]  /*20a0*/  LOP3.LUT R3, R0, 0xfe000000, RZ, 0xc0, !PT ;  /* 0xfe00000000037812 */ /* 0x000fe400078ec0ff */
[----:B------:R-:W-:Y:S02]  /*20b0*/  FSETP.NEU.FTZ.AND P0, PT, R4, RZ, PT ;  /* 0x000000ff0400720b */ /* 0x000fe40003f1d000 */
[C---:B------:R-:W-:Y:S02]  /*20c0*/  IADD3 R5, -R3.reuse, 0x7e800000, RZ ;  /* 0x7e80000003057810 */ /* 0x040fe40007ffe1ff */
[----:B------:R-:W-:-:S03]  /*20d0*/  LOP3.LUT R3, R3, 0x800000, RZ, 0xfc, !PT ;  /* 0x0080000003037812 */ /* 0x000fc600078efcff */
[-C--:B------:R-:W-:Y:S01]  /*20e0*/  FMUL.FTZ R6, R4, R5.reuse ;  /* 0x0000000504067220 */ /* 0x080fe20000410000 */
[----:B------:R-:W-:-:S03]  /*20f0*/  FMUL.FTZ R5, R0, R5 ;  /* 0x0000000500057220 */ /* 0x000fc60000410000 */
[----:B------:R-:W-:-:S04]  /*2100*/  FMUL.FTZ R6, R6, R6 ;  /* 0x0000000606067220 */ /* 0x000fc80000410000 */
[----:B------:R-:W-:Y:S01]  /*2110*/  FFMA.FTZ R6, R5, R5, R6 ;  /* 0x0000000505067223 */ /* 0x000fe20000010006 */
[----:B------:R-:W-:-:S05]  /*2120*/  HFMA2.MMA R5, -RZ, RZ, 1.875, 0 ;  /* 0x3f800000ff057435 */ /* 0x000fca00000001ff */
[----:B------:R-:W0:Y:S02]  /*2130*/  MUFU.SQRT R6, R6 ;  /* 0x0000000600067308 */ /* 0x000e240000002000 */
[----:B0-----:R-:W-:Y:S01]  /*2140*/  @P0 FMUL.FTZ R0, R6, R3 ;  /* 0x0000000306000220 */ /* 0x001fe20000410000 */
[----:B------:R-:W-:Y:S01]  /*2150*/  FSETP.NEU.FTZ.AND P0, PT, R4, +INF , PT ;  /* 0x7f8000000400780b */ /* 0x000fe20003f1d000 */
[----:B------:R-:W-:-:S03]  /*2160*/  FFMA R3, -R13, R8, 1 ;  /* 0x3f8000000d037423 */ /* 0x000fc60000000108 */
[----:B------:R-:W-:Y:S01]  /*2170*/  FSEL R0, R0, +INF , P0 ;  /* 0x7f80000000007808 */ /* 0x000fe20000000000 */
[----:B------:R-:W-:-:S04]  /*2180*/  FFMA R3, R8, R3, R8 ;  /* 0x0000000308037223 */ /* 0x000fc80000000008 */
[----:B------:R-:W-:Y:S01]  /*2190*/  FFMA R4, R2, R3, RZ ;  /* 0x0000000302047223 */ /* 0x000fe200000000ff */
[----:B------:R-:W0:Y:S03]  /*21a0*/  MUFU.LG2 R0, R0 ;  /* 0x0000000000007308 */ /* 0x000e260000000c00 */
[----:B------:R-:W-:-:S04]  /*21b0*/  FFMA R6, -R13, R4, R2 ;  /* 0x000000040d067223 */ /* 0x000fc80000000102 */
[----:B------:R-:W-:Y:S01]  /*21c0*/  FFMA R3, R3, R6, R4 ;  /* 0x0000000603037223 */ /* 0x000fe20000000004 */
[----:B------:R-:W1:Y:S01]  /*21d0*/  FCHK P0, R2, R13 ;  /* 0x0000000d02007302 */ /* 0x000e620000000000 */
[----:B0-----:R-:W-:Y:S01]  /*21e0*/  FFMA.FTZ R14, R0, 0.69314718246459960938, R5 ;  /* 0x3f317218000e7823 */ /* 0x001fe20000010005 */
[----:B-1----:R-:W-:Y:S06]  /*21f0*/  @!P0 BRA `(.L_x_82) ;  /* 0x00000000000c8947 */ /* 0x002fec0003800000 */
[----:B------:R-:W-:-:S07]  /*2200*/  MOV R4, 0x2220 ;  /* 0x0000222000047802 */ /* 0x000fce0000000f00 */
[----:B------:R-:W-:Y:S05]  /*2210*/  CALL.REL.NOINC `($__internal_0_$__cuda_sm3x_div_rn_ftz_f32_slowpath) ;  /* 0x0000003400407944 */ /* 0x000fea0003c00000 */
[----:B------:R-:W-:-:S07]  /*2220*/  MOV R3, R0 ;  /* 0x0000000000037202 */ /* 0x000fce0000000f00 */
.L_x_82:
        /* <DEDUP_REMOVED lines=19> */
.L_x_83:
[----:B------:R-:W0:Y:S01]  /*2360*/  LDC R2, c[0x0][0x228] ;  /* 0x00008a00ff027b82 */ /* 0x000e220000000800 */
[----:B------:R-:W-:Y:S02]  /*2370*/  MOV R3, 0x3fd774eb ;  /* 0x3fd774eb00037802 */ /* 0x000fe40000000f00 */
[----:B0-----:R-:W-:-:S13]  /*2380*/  ISETP.GE.AND P0, PT, R2, RZ, PT ;  /* 0x000000ff0200720c */ /* 0x001fda0003f06270 */
[----:B------:R-:W-:-:S04]  /*2390*/  @P0 FFMA.FTZ R0, R3, 0.93318945169448852539, -R0 ;  /* 0x3f6ee58103000823 */ /* 0x000fc80000010800 */
[----:B------:R-:W-:-:S07]  /*23a0*/  @!P0 FFMA.FTZ R0, R3, 0.93318945169448852539, R0 ;  /* 0x3f6ee58103008823 */ /* 0x000fce0000010000 */
.L_x_84:
[----:B------:R-:W0:Y:S01]  /*23b0*/  LDC R3, c[0x0][0x22c] ;  /* 0x00008b00ff037b82 */ /* 0x000e220000000800 */
[----:B------:R-:W-:Y:S02]  /*23c0*/  FSETP.NEU.FTZ.AND P2, PT, R13, RZ, PT ;  /* 0x000000ff0d00720b */ /* 0x000fe40003f5d000 */
[C---:B------:R-:W-:Y:S02]  /*23d0*/  ISETP.GE.AND P0, PT, R2.reuse, RZ, PT ;  /* 0x000000ff0200720c */ /* 0x040fe40003f06270 */
[----:B------:R-:W-:Y:S02]  /*23e0*/  MOV R4, 0x4016cbe4 ;  /* 0x4016cbe400047802 */ /* 0x000fe40000000f00 */
        /* <DEDUP_REMOVED lines=8> */
.L_x_52:
[C---:B------:R-:W-:Y:S01]  /*2470*/  FADD.FTZ R3, |R5|.reuse, -RZ ;  /* 0x800000ff05037221 */ /* 0x040fe20000010200 */
[----:B------:R-:W-:Y:S02]  /*2480*/  FSETP.GT.FTZ.AND P5, PT, |R5|, |R4|, PT ;  /* 0x400000040500720b */ /* 0x000fe40003fb4200 */
[----:B------:R-:W-:Y:S02]  /*2490*/  FSETP.GEU.FTZ.AND P0, PT, |R4|, 1.084202172485504434e-19, PT ;  /* 0x200000000400780b */ /* 0x000fe40003f1e200 */
[----:B------:R-:W-:Y:S02]  /*24a0*/  FSEL R13, R3, R12, P5 ;  /* 0x0000000c030d7208 */ /* 0x000fe40002800000 */
[----:B------:R-:W-:Y:S02]  /*24b0*/  FSETP.GEU.FTZ.AND P1, PT, |R5|, 1.084202172485504434e-19, PT ;  /* 0x200000000500780b */ /* 0x000fe40003f3e200 */
[----:B------:R-:W0:Y:S01]  /*24c0*/  MUFU.RCP R0, R13 ;  /* 0x0000000d00007308 */ /* 0x000e220000001000 */
[----:B------:R-:W-:-:S02]  /*24d0*/  FSEL R2, R12, R3, P5 ;  /* 0x000000030c027208 */ /* 0x000fc40002800000 */
[----:B------:R-:W-:-:S07]  /*24e0*/  PLOP3.LUT P0, PT, P0, P1, PT, 0x2, 0x0 ;  /* 0x000000000000781c */ /* 0x000fce0000702072 */
[----:B------:R-:W1:Y:S06]  /*24f0*/  FCHK P1, R2, R13 ;  /* 0x0000000d02007302 */ /* 0x000e6c0000020000 */
[----:B------:R-:W-:Y:S01]  /*2500*/  @P0 FMUL.FTZ R3, R5, 4 ;  /* 0x4080000005030820 */ /* 0x000fe20000410000 */
[----:B0-----:R-:W-:Y:S01]  /*2510*/  FFMA R7, -R13, R0, 1 ;  /* 0x3f8000000d077423 */ /* 0x001fe20000000100 */
[----:B------:R-:W-:Y:S02]  /*2520*/  @!P0 FMUL.FTZ R5, R5, R5 ;  /* 0x0000000505058220 */ /* 0x000fe40000410000 */
[----:B------:R-:W-:Y:S01]  /*2530*/  @P0 FMUL.FTZ R3, R3, R3 ;  /* 0x0000000303030220 */ /* 0x000fe20000410000 */
[----:B------:R-:W-:Y:S01]  /*2540*/  FFMA R7, R0, R7, R0 ;  /* 0x0000000700077223 */ /* 0x000fe20000000000 */
[C---:B------:R-:W-:Y:S01]  /*2550*/  @P0 FMUL.FTZ R0, R4.reuse, 4 ;  /* 0x4080000004000820 */ /* 0x040fe20000410000 */
[----:B------:R-:W-:-:S02]  /*2560*/  @!P0 FFMA.FTZ R12, R4, R4, R5 ;  /* 0x00000004040c8223 */ /* 0x000fc40000010005 */
[----:B------:R-:W-:Y:S01]  /*2570*/  FFMA R6, R2, R7, RZ ;  /* 0x0000000702067223 */ /* 0x000fe200000000ff */
[----:B------:R-:W-:-:S03]  /*2580*/  @P0 FFMA.FTZ R3, R0, R0, R3 ;  /* 0x0000000000030223 */ /* 0x000fc60000010003 */
[----:B------:R-:W-:Y:S01]  /*2590*/  FFMA R0, -R13, R6, R2 ;  /* 0x000000060d007223 */ /* 0x000fe20000000102 */
[----:B------:R-:W-:-:S03]  /*25a0*/  @P0 FMUL.FTZ R12, R3, 0.0625 ;  /* 0x3d800000030c0820 */ /* 0x000fc60000410000 */
[----:B------:R-:W-:Y:S01]  /*25b0*/  FFMA R0, R7, R0, R6 ;  /* 0x0000000007007223 */ /* 0x000fe20000000006 */
[----:B-1----:R-:W-:Y:S06]  /*25c0*/  @!P1 BRA `(.L_x_85) ;  /* 0x0000000000089947 */ /* 0x002fec0003800000 */
[----:B------:R-:W-:-:S07]  /*25d0*/  MOV R4, 0x25f0 ;  /* 0x000025f000047802 */ /* 0x000fce0000000f00 */
[----:B------:R-:W-:Y:S05]  /*25e0*/  CALL.REL.NOINC `($__internal_0_$__cuda_sm3x_div_rn_ftz_f32_slowpath) ;  /* 0x00000030004c7944 */ /* 0x000fea0003c00000 */
.L_x_85:
        /* <DEDUP_REMOVED lines=11> */
[----:B------:R-:W-:Y:S06]  /*26a0*/  @P5 BRA `(.L_x_86) ;  /* 0x00000000001c5947 */ /* 0x000fec0003800000 */
[----:B------:R-:W-:Y:S02]  /*26b0*/  ULDC UR6, c[0x0][0x228] ;  /* 0x00008a0000067ab9 */ /* 0x000fe40000000800 */
[----:B------:R-:W-:-:S04]  /*26c0*/  MOV R2, UR6 ;  /* 0x0000000600027c02 */ /* 0x000fc80008000f00 */
[----:B------:R-:W-:-:S13]  /*26d0*/  ISETP.GT.AND P0, PT, R2, -0x1, PT ;  /* 0xffffffff0200780c */ /* 0x000fda0003f04270 */
[----:B------:R-:W-:Y:S05]  /*26e0*/  @P0 BRA `(.L_x_87) ;  /* 0x0000000000200947 */ /* 0x000fea0003800000 */
[----:B------:R-:W-:-:S05]  /*26f0*/  MOV R3, 0x3fd774eb ;  /* 0x3fd774eb00037802 */ /* 0x000fca0000000f00 */
[----:B------:R-:W-:Y:S01]  /*2700*/  FFMA.FTZ R0, R3, 1.8663789033889770508, -R0 ;  /* 0x3feee58103007823 */ /* 0x000fe20000010800 */
[----:B------:R-:W-:Y:S06]  /*2710*/  BRA `(.L_x_87) ;  /* 0x0000000000147947 */ /* 0x000fec0003800000 */
.L_x_86:
[----:B------:R-:W0:Y:S01]  /*2720*/  LDC R2, c[0x0][0x228] ;  /* 0x00008a00ff027b82 */ /* 0x000e220000000800 */
[----:B------:R-:W-:Y:S02]  /*2730*/  MOV R3, 0x3fd774eb ;  /* 0x3fd774eb00037802 */ /* 0x000fe40000000f00 */
[----:B0-----:R-:W-:-:S13]  /*2740*/  ISETP.GE.AND P0, PT, R2, RZ, PT ;  /* 0x000000ff0200720c */ /* 0x001fda0003f06270 */
[----:B------:R-:W-:-:S04]  /*2750*/  @P0 FFMA.FTZ R0, R3, 0.93318945169448852539, -R0 ;  /* 0x3f6ee58103000823 */ /* 0x000fc80000010800 */
[----:B------:R-:W-:-:S07]  /*2760*/  @!P0 FFMA.FTZ R0, R3, 0.93318945169448852539, R0 ;  /* 0x3f6ee58103008823 */ /* 0x000fce0000010000 */
.L_x_87:
[----:B------:R-:W0:Y:S01]  /*2770*/  LDC R5, c[0x0][0x22c] ;  /* 0x00008b00ff057b82 */ /* 0x000e220000000800 */
[----:B------:R-:W-:Y:S01]  /*2780*/  FSETP.NEU.FTZ.AND P0, PT, R13, RZ, PT ;  /* 0x000000ff0d00720b */ /* 0x000fe20003f1d000 */
[----:B------:R-:W-:Y:S01]  /*2790*/  HFMA2.MMA R3, -RZ, RZ, 2.04296875, -15.78125 ;  /* 0x4016cbe4ff037435 */ /* 0x000fe200000001ff */
[----:B------:R-:W1:Y:S01]  /*27a0*/  MUFU.LG2 R12, R12 ;  /* 0x0000000c000c7308 */ /* 0x000e620000000c00 */
[----:B------:R-:W-:Y:S01]  /*27b0*/  ISETP.GE.AND P1, PT, R2, RZ, PT ;  /* 0x000000ff0200720c */ /* 0x000fe20003f26270 */
[----:B-1----:R-:W-:Y:S01]  /*27c0*/  FMUL.FTZ R14, R12, 0.69314718246459960938 ;  /* 0x3f3172180c0e7820 */ /* 0x002fe20000410000 */
[----:B0-----:R-:W-:-:S13]  /*27d0*/  FSETP.NEU.FTZ.AND P2, PT, |R2|, |R5|, PT ;  /* 0x400000050200720b */ /* 0x001fda0003f5d200 */
[----:B------:R-:W-:Y:S01]  /*27e0*/  @!P2 FSEL R0, R3, 0.78539818525314331055, !P1 ;  /* 0x3f490fdb0300a808 */ /* 0x000fe20004800000 */
[----:B------:R-:W-:Y:S01]  /*27f0*/  FADD.FTZ R3, |R2|, |R5| ;  /* 0x4000000502037221 */ /* 0x000fe20000010200 */
[----:B------:R-:W-:-:S04]  /*2800*/  @!P0 FSEL R0, RZ, 3.1415927410125732422, P1 ;  /* 0x40490fdbff008808 */ /* 0x000fc80000800000 */
[----:B------:R-:W-:Y:S02]  /*2810*/  FSETP.GTU.FTZ.AND P0, PT, |R3|, +INF , PT ;  /* 0x7f8000000300780b */ /* 0x000fe40003f1c200 */
[----:B------:R-:W-:-:S04]  /*2820*/  LOP3.LUT R0, R0, 0x80000000, R5, 0xb8, !PT ;  /* 0x8000000000007812 */ /* 0x000fc800078eb805 */
[----:B------:R-:W-:-:S07]  /*2830*/  FSEL R0, R3, R0, P0 ;  /* 0x0000000003007208 */ /* 0x000fce0000000000 */
.L_x_61:
[-C--:B------:R-:W-:Y:S01]  /*2840*/  FMUL.FTZ R3, R11, R0.reuse ;  /* 0x000000000b037220 */ /* 0x080fe20000410000 */
[----:B------:R-:W-:-:S03]  /*2850*/  FMUL.FTZ R0, R10, R0 ;  /* 0x000000000a007220 */ /* 0x000fc60000410000 */
[-C--:B------:R-:W-:Y:S01]  /*2860*/  FFMA.FTZ R6, R10, R14.reuse, R3 ;  /* 0x0000000e0a067223 */ /* 0x080fe20000010003 */
[----:B------:R-:W-:-:S04]  /*2870*/  FFMA.FTZ R11, R11, R14, -R0 ;  /* 0x0000000e0b0b7223 */ /* 0x000fc80000010800 */
[----:B------:R-:W-:-:S13]  /*2880*/  LOP3.LUT P0, R2, R6, 0x7fffffff, RZ, 0xc0, !PT ;  /* 0x7fffffff06027812 */ /* 0x000fda000780c0ff */
[----:B------:R-:W-:Y:S05]  /*2890*/  @!P0 BRA `(.L_x_88) ;  /* 0x0000000000c48947 */ /* 0x000fea0003800000 */
[----:B------:R-:W-:-:S13]  /*28a0*/  LOP3.LUT P0, R0, R11, 0x7fffffff, RZ, 0xc0, !PT ;  /* 0x7fffffff0b007812 */ /* 0x000fda000780c0ff */
[----:B------:R-:W-:Y:S05]  /*28b0*/  @!P0 BRA `(.L_x_89) ;  /* 0x0000000000ac8947 */ /* 0x000fea0003800000 */
[----:B------:R-:W-:-:S13]  /*28c0*/  ISETP.GT.U32.AND P0, PT, R2, 0x7f7fffff, PT ;  /* 0x7f7fffff0200780c */ /* 0x000fda0003f04070 */
[----:B------:R-:W-:Y:S05]  /*28d0*/  @P0 BRA `(.L_x_90) ;  /* 0x00000000007c0947 */ /* 0x000fea0003800000 */
[----:B------:R-:W-:-:S04]  /*28e0*/  IADD3 R0, R11, -0x42b17218, RZ ;  /* 0xbd4e8de80b007810 */ /* 0x000fc80007ffe0ff */
[----:B------:R-:W-:-:S13]  /*28f0*/  ISETP.GE.U32.AND P0, PT, R0, 0x8e8e5d, PT ;  /* 0x008e8e5d0000780c */ /* 0x000fda0003f06070 */
[----:B------:R-:W-:Y:S01]  /*2900*/  @P0 FMUL.FTZ R0, R11, 1.4426950216293334961 ;  /* 0x3fb8aa3b0b000820 */ /* 0x000fe20000410000 */
[----:B------:R-:W-:-:S04]  /*2910*/  @P0 FMUL.RZ R4, R6, 0.15915493667125701904 ;  /* 0x3e22f98306040820 */ /* 0x000fc8000040c000 */
[----:B------:R-:W-:Y:S08]  /*2920*/  @P0 MUFU.SIN R3, R4 ;  /* 0x0000000400030308 */ /* 0x000ff00000000400 */
[----:B------:R-:W0:Y:S08]  /*2930*/  @P0 MUFU.EX2 R0, R0 ;  /* 0x0000000000000308 */ /* 0x000e300000000800 */
[----:B------:R-:W1:Y:S01]  /*2940*/  @P0 MUFU.COS R5, R4 ;  /* 0x0000000400050308 */ /* 0x000e620000000000 */
[C---:B0-----:R-:W-:Y:S01]  /*2950*/  @P0 FMUL.FTZ R3, R0.reuse, R3 ;  /* 0x0000000300030220 */ /* 0x041fe20000410000 */
[----:B-1----:R-:W-:Y:S01]  /*2960*/  @P0 FMUL.FTZ R2, R0, R5 ;  /* 0x0000000500020220 */ /* 0x002fe20000410000 */
[----:B------:R-:W-:Y:S06]  /*2970*/  @P0 BRA `(.L_x_91) ;  /* 0x0000002c00480947 */ /* 0x000fec0003800000 */
[----:B------:R-:W-:Y:S01]  /*2980*/  FADD.FTZ R0, R11, -162.88958740234375 ;  /* 0xc322e3bc0b007421 */ /* 0x000fe20000010000 */
[----:B------:R-:W-:-:S03]  /*2990*/  FMUL.RZ R6, R6, 0.15915493667125701904 ;  /* 0x3e22f98306067820 */ /* 0x000fc6000040c000 */
[----:B------:R-:W-:Y:S01]  /*29a0*/  FMUL.FTZ R0, R0, 1.4426950216293334961 ;  /* 0x3fb8aa3b00007820 */ /* 0x000fe20000410000 */
[----:B------:R-:W-:Y:S08]  /*29b0*/  MUFU.SIN R7, R6 ;  /* 0x0000000600077308 */ /* 0x000ff00000000400 */
[----:B------:R-:W0:Y:S08]  /*29c0*/  MUFU.EX2 R0, R0 ;  /* 0x0000000000007308 */ /* 0x000e300000000800 */
[----:B------:R-:W1:Y:S01]  /*29d0*/  MUFU.COS R5, R6 ;  /* 0x0000000600057308 */ /* 0x000e620000000000 */
[----:B0-----:R-:W-:-:S02]  /*29e0*/  LEA.HI R3, R0, 0xffffffed, RZ, 0x9 ;  /* 0xffffffed00037811 */ /* 0x001fc400078f48ff */
[----:B------:R-:W-:Y:S02]  /*29f0*/  LOP3.LUT R2, R0, 0x7fffff, RZ, 0xc0, !PT ;  /* 0x007fffff00027812 */ /* 0x000fe400078ec0ff */
[----:B------:R-:W-:Y:S02]  /*2a00*/  LEA.HI R4, R3, R3, RZ, 0x1 ;  /* 0x0000000303047211 */ /* 0x000fe400078f08ff */
[----:B------:R-:W-:Y:S02]  /*2a10*/  LOP3.LUT R2, R2, 0x7f000000, RZ, 0xfc, !PT ;  /* 0x7f00000002027812 */ /* 0x000fe400078efcff */
[----:B------:R-:W-:-:S03]  /*2a20*/  SHF.R.S32.HI R4, RZ, 0x1, R4 ;  /* 0x00000001ff047819 */ /* 0x000fc60000011404 */
[C---:B------:R-:W-:Y:S01]  /*2a30*/  FMUL.FTZ R7, R2.reuse, R7 ;  /* 0x0000000702077220 */ /* 0x040fe20000410000 */
[----:B------:R-:W-:Y:S01]  /*2a40*/  IADD3 R3, R3, -R4, RZ ;  /* 0x8000000403037210 */ /* 0x000fe20007ffe0ff */
[----:B-1----:R-:W-:Y:S01]  /*2a50*/  FMUL.FTZ R5, R2, R5 ;  /* 0x0000000502057220 */ /* 0x002fe20000410000 */
[----:B------:R-:W-:Y:S02]  /*2a60*/  LEA R4, R4, 0x3f800000, 0x17 ;  /* 0x3f80000004047811 */ /* 0x000fe400078eb8ff */
[----:B------:R-:W-:-:S03]  /*2a70*/  LEA R2, R3, 0x3f800000, 0x17 ;  /* 0x3f80000003027811 */ /* 0x000fc600078eb8ff */
[C---:B------:R-:W-:Y:S01]  /*2a80*/  FMUL.FTZ R7, R4.reuse, R7 ;  /* 0x0000000704077220 */ /* 0x040fe20000410000 */
[----:B------:R-:W-:-:S03]  /*2a90*/  FMUL.FTZ R5, R4, R5 ;  /* 0x0000000504057220 */ /* 0x000fc60000410000 */
[C---:B------:R-:W-:Y:S01]  /*2aa0*/  FMUL.FTZ R3, R2.reuse, R7 ;  /* 0x0000000702037220 */ /* 0x040fe20000410000 */
[----:B------:R-:W-:Y:S01]  /*2ab0*/  FMUL.FTZ R2, R2, R5 ;  /* 0x0000000502027220 */ /* 0x000fe20000410000 */
[----:B------:R-:W-:Y:S06]  /*2ac0*/  BRA `(.L_x_91) ;  /* 0x0000002800f47947 */ /* 0x000fec0003800000 */
.L_x_90:
[----:B------:R-:W-:-:S13]  /*2ad0*/  ISETP.NE.AND P0, PT, R0, 0x7f800000, PT ;  /* 0x7f8000000000780c */ /* 0x000fda0003f05270 */
[----:B------:R-:W-:-:S05]  /*2ae0*/  @P0 FADD.FTZ R2, R6, -R6 ;  /* 0x8000000606020221 */ /* 0x000fca0000010000 */
[----:B------:R-:W-:Y:S01]  /*2af0*/  @P0 MOV R3, R2 ;  /* 0x0000000200030202 */ /* 0x000fe20000000f00 */
[----:B------:R-:W-:Y:S06]  /*2b00*/  @P0 BRA `(.L_x_91) ;  /* 0x0000002800e40947 */ /* 0x000fec0003800000 */
[----:B------:R-:W-:Y:S02]  /*2b10*/  ISETP.GE.AND P0, PT, R11, RZ, PT ;  /* 0x000000ff0b00720c */ /* 0x000fe40003f06270 */
[----:B------:R-:W-:-:S11]  /*2b20*/  CS2R R2, SRZ ;  /* 0x0000000000027805 */ /* 0x000fd6000001ff00 */
[----:B------:R-:W-:Y:S05]  /*2b30*/  @!P0 BRA `(.L_x_91) ;  /* 0x0000002800d88947 */ /* 0x000fea0003800000 */
[----:B------:R-:W-:Y:S01]  /*2b40*/  FADD.FTZ R3, R6, -R6 ;  /* 0x8000000606037221 */ /* 0x000fe20000010000 */
[----:B------:R-:W-:Y:S01]  /*2b50*/  MOV R2, R11 ;  /* 0x0000000b00027202 */ /* 0x000fe20000000f00 */
[----:B------:R-:W-:Y:S06]  /*2b60*/  BRA `(.L_x_91) ;  /* 0x0000002800cc7947 */ /* 0x000fec0003800000 */
.L_x_89:
[----:B------:R-:W-:-:S04]  /*2b70*/  FMUL.RZ R6, R6, 0.15915493667125701904 ;  /* 0x3e22f98306067820 */ /* 0x000fc8000040c000 */
[----:B------:R1:W2:Y:S08]  /*2b80*/  MUFU.SIN R3, R6 ;  /* 0x0000000600037308 */ /* 0x0002b00000000400 */
[----:B------:R1:W3:Y:S01]  /*2b90*/  MUFU.COS R2, R6 ;  /* 0x0000000600027308 */ /* 0x0002e20000000000 */
[----:B------:R-:W-:Y:S05]  /*2ba0*/  BRA `(.L_x_91) ;  /* 0x0000002800bc7947 */ /* 0x000fea0003800000 */
.L_x_88:
[----:B------:R-:W-:Y:S01]  /*2bb0*/  FMUL.FTZ R2, R11, 1.4426950216293334961 ;  /* 0x3fb8aa3b0b027820 */ /* 0x000fe20000410000 */
[----:B------:R-:W-:-:S05]  /*2bc0*/  MOV R3, R6 ;  /* 0x0000000600037202 */ /* 0x000fca0000000f00 */
[----:B------:R-:W0:Y:S01]  /*2bd0*/  MUFU.EX2 R2, R2 ;  /* 0x0000000200027308 */ /* 0x000e220000000800 */
[----:B------:R-:W-:Y:S05]  /*2be0*/  BRA `(.L_x_91) ;  /* 0x0000002800ac7947 */ /* 0x000fea0003800000 */
.L_x_51:
[----:B------:R-:W0:Y:S01]  /*2bf0*/  LDC.64 R4, c[0x0][0x228] ;  /* 0x00008a00ff047b82 */ /* 0x000e220000000a00 */
[----:B------:R-:W-:Y:S01]  /*2c00*/  I2FP.F32.U32 R11, R0 ;  /* 0x00000000000b7245 */ /* 0x000fe20000201000 */
[----:B------:R-:W-:-:S06]  /*2c10*/  ULDC.64 UR6, c[0x0][0x238] ;  /* 0x00008e0000067ab9 */ /* 0x000fcc0000000a00 */
[----:B------:R-:W1:Y:S01]  /*2c20*/  LDC.64 R2, c[0x0][0x218] ;  /* 0x00008600ff027b82 */ /* 0x000e620000000a00 */
[C---:B0-----:R-:W-:Y:S01]  /*2c30*/  FSETP.NAN.FTZ.AND P0, PT, R4.reuse, R5, PT ;  /* 0x000000050400720b */ /* 0x041fe20003f18000 */
[----:B------:R-:W-:Y:S01]  /*2c40*/  FADD.FTZ R15, |R4|, -RZ ;  /* 0x800000ff040f7221 */ /* 0x000fe20000010200 */
[C---:B-1----:R-:W-:Y:S01]  /*2c50*/  FFMA.FTZ R10, R11.reuse, UR6, R2 ;  /* 0x000000060b0a7c23 */ /* 0x042fe20008010002 */
[----:B------:R-:W-:-:S10]  /*2c60*/  FFMA.FTZ R11, R11, UR7, R3 ;  /* 0x000000070b0b7c23 */ /* 0x000fd40008010003 */
        /* <DEDUP_REMOVED lines=20> */
[----:B------:R-:W-:Y:S01]  /*2db0*/  HFMA2.MMA R6, -RZ, RZ, 1.875, 0 ;  /* 0x3f800000ff067435 */ /* 0x000fe200000001ff */
[----:B------:R-:W-:Y:S02]  /*2dc0*/  FCHK P2, R2, R13 ;  /* 0x0000000d02007302 */ /* 0x000fe40000040000 */
        /* <DEDUP_REMOVED lines=9> */
[----:B------:R-:W-:Y:S01]  /*2e60*/  FFMA.FTZ R3, R3, 0.25, -R6 ;  /* 0x3e80000003037823 */ /* 0x000fe20000010806 */
[----:B------:R-:W-:-:S03]  /*2e70*/  MOV R6, 0x3d39bf78 ;  /* 0x3d39bf7800067802 */ /* 0x000fc60000000f00 */
[----:B------:R-:W-:Y:S01]  /*2e80*/  FADD.FTZ R3, R3, R4 ;  /* 0x0000000403037221 */ /* 0x000fe20000010000 */
[----:B------:R-:W-:-:S03]  /*2e90*/  FMUL.FTZ R5, R5, 1.1920928955078125e-07 ;  /* 0x3400000005057820 */ /* 0x000fc60000410000 */
[C---:B------:R-:W-:Y:S02]  /*2ea0*/  FFMA.FTZ R4, R3.reuse, -R6, 0.10546888411045074463 ;  /* 0x3dd8001203047423 */ /* 0x040fe40000010806 */
[----:B------:R-:W0:Y:S02]  /*2eb0*/  MUFU.RCP R6, R13 ;  /* 0x0000000d00067308 */ /* 0x000e240000001000 */
[----:B------:R-:W-:-:S04]  /*2ec0*/  FFMA.FTZ R4, R3, R4, -0.13229703903198242188 ;  /* 0xbe0778e003047423 */ /* 0x000fc80000010004 */
[----:B------:R-:W-:-:S04]  /*2ed0*/  FFMA.FTZ R4, R3, R4, 0.14491446316242218018 ;  /* 0x3e14647503047423 */ /* 0x000fc80000010004 */
[----:B------:R-:W-:-:S04]  /*2ee0*/  FFMA.FTZ R4, R3, R4, -0.16641564667224884033 ;  /* 0xbe2a68dd03047423 */ /* 0x000fc80000010004 */
[----:B------:R-:W-:Y:S01]  /*2ef0*/  FFMA.FTZ R4, R3, R4, 0.19988867640495300293 ;  /* 0x3e4caf9e03047423 */ /* 0x000fe20000010004 */
[----:B0-----:R-:W-:-:S03]  /*2f00*/  FFMA R7, -R13, R6, 1 ;  /* 0x3f8000000d077423 */ /* 0x001fc60000000106 */
[----:B------:R-:W-:Y:S01]  /*2f10*/  FFMA.FTZ R4, R3, R4, -0.25000196695327758789 ;  /* 0xbe80004203047423 */ /* 0x000fe20000010004 */
[----:B------:R-:W-:-:S03]  /*2f20*/  FFMA R7, R6, R7, R6 ;  /* 0x0000000706077223 */ /* 0x000fc60000000006 */
[----:B------:R-:W-:Y:S01]  /*2f30*/  FFMA.FTZ R4, R3, R4, 0.33333510160446166992 ;  /* 0x3eaaaae603047423 */ /* 0x000fe20000010004 */
[----:B------:R-:W-:-:S03]  /*2f40*/  FFMA R6, R2, R7, RZ ;  /* 0x0000000702067223 */ /* 0x000fc600000000ff */
[----:B------:R-:W-:Y:S01]  /*2f50*/  FFMA.FTZ R4, R3, R4, -0.5 ;  /* 0xbf00000003047423 */ /* 0x000fe20000010004 */
[----:B------:R-:W-:-:S03]  /*2f60*/  FFMA R8, -R13, R6, R2 ;  /* 0x000000060d087223 */ /* 0x000fc60000000102 */
[----:B------:R-:W-:-:S04]  /*2f70*/  FMUL.FTZ R4, R3, R4 ;  /* 0x0000000403047220 */ /* 0x000fc80000410000 */
[----:B------:R-:W-:-:S04]  /*2f80*/  FFMA.FTZ R4, R3, R4, R3 ;  /* 0x0000000403047223 */ /* 0x000fc80000010003 */
[----:B------:R-:W-:Y:S01]  /*2f90*/  FFMA.FTZ R14, R5, 0.69314718246459960938, R4 ;  /* 0x3f317218050e7823 */ /* 0x000fe20000010004 */
[----:B------:R-:W-:Y:S06]  /*2fa0*/  @!P0 BRA `(.L_x_97) ;  /* 0x0000000000148947 */ /* 0x000fec0003800000 */
[C---:B------:R-:W-:Y:S02]  /*2fb0*/  ISETP.GE.AND P0, PT, R0.reuse, -0x407fffff, PT ;  /* 0xbf8000010000780c */ /* 0x040fe40003f06270 */
[----:B------:R-:W-:-:S11]  /*2fc0*/  FSETP.NEU.FTZ.AND P1, PT, R0, RZ, PT ;  /* 0x000000ff0000720b */ /* 0x000fd60003f3d000 */
[----:B------:R-:W-:-:S05]  /*2fd0*/  @P0 MOV R3, 0x7f800000 ;  /* 0x7f80000000030802 */ /* 0x000fca0000000f00 */
[----:B------:R-:W-:-:S05]  /*2fe0*/  @P0 FFMA.FTZ R14, R0, R3, +INF ;  /* 0x7f800000000e0423 */ /* 0x000fca0000010003 */
[----:B------:R-:W-:-:S07]  /*2ff0*/  FSEL R14, R14, -RZ, P1 ;  /* 0x800000ff0e0e7208 */ /* 0x000fce0000800000 */
.L_x_97:
[----:B------:R-:W-:Y:S01]  /*3000*/  FFMA R0, R7, R8, R6 ;  /* 0x0000000807007223 */ /* 0x000fe20000000006 */
[----:B------:R-:W-:Y:S06]  /*3010*/  @!P2 BRA `(.L_x_98) ;  /* 0x000000000008a947 */ /* 0x000fec0003800000 */
[----:B------:R-:W-:-:S07]  /*3020*/  MOV R4, 0x3040 ;  /* 0x0000304000047802 */ /* 0x000fce0000000f00 */
[----:B------:R-:W-:Y:S05]  /*3030*/  CALL.REL.NOINC `($__internal_0_$__cuda_sm3x_div_rn_ftz_f32_slowpath) ;  /* 0x0000002400b87944 */ /* 0x000fea0003c00000 */
.L_x_98:
        /* <DEDUP_REMOVED lines=19> */
.L_x_99:
[----:B------:R-:W0:Y:S01]  /*3170*/  LDC R2, c[0x0][0x228] ;  /* 0x00008a00ff027b82 */ /* 0x000e220000000800 */
[----:B------:R-:W-:Y:S02]  /*3180*/  MOV R3, 0x3fd774eb ;  /* 0x3fd774eb00037802 */ /* 0x000fe40000000f00 */
[----:B0-----:R-:W-:-:S13]  /*3190*/  ISETP.GE.AND P0, PT, R2, RZ, PT ;  /* 0x000000ff0200720c */ /* 0x001fda0003f06270 */
[----:B------:R-:W-:-:S04]  /*31a0*/  @P0 FFMA.FTZ R0, R3, 0.93318945169448852539, -R0 ;  /* 0x3f6ee58103000823 */ /* 0x000fc80000010800 */
[----:B------:R-:W-:-:S07]  /*31b0*/  @!P0 FFMA.FTZ R0, R3, 0.93318945169448852539, R0 ;  /* 0x3f6ee58103008823 */ /* 0x000fce0000010000 */
.L_x_100:
        /* <DEDUP_REMOVED lines=13> */
.L_x_96:
        /* <DEDUP_REMOVED lines=14> */
.L_x_103:
        /* <DEDUP_REMOVED lines=19> */
.L_x_104:
[----:B------:R-:W0:Y:S01]  /*34a0*/  LDC R2, c[0x0][0x228] ;  /* 0x00008a00ff027b82 */ /* 0x000e220000000800 */
[----:B------:R-:W-:Y:S02]  /*34b0*/  MOV R3, 0x3fd774eb ;  /* 0x3fd774eb00037802 */ /* 0x000fe40000000f00 */
[----:B0-----:R-:W-:-:S13]  /*34c0*/  ISETP.GE.AND P0, PT, R2, RZ, PT ;  /* 0x000000ff0200720c */ /* 0x001fda0003f06270 */
[----:B------:R-:W-:-:S04]  /*34d0*/  @P0 FFMA.FTZ R0, R3, 0.93318945169448852539, -R0 ;  /* 0x3f6ee58103000823 */ /* 0x000fc80000010800 */
[----:B------:R-:W-:-:S07]  /*34e0*/  @!P0 FFMA.FTZ R0, R3, 0.93318945169448852539, R0 ;  /* 0x3f6ee58103008823 */ /* 0x000fce0000010000 */
.L_x_105:
        /* <DEDUP_REMOVED lines=14> */
.L_x_102:
[----:B------:R-:W-:Y:S02]  /*35d0*/  LOP3.LUT R0, R13, 0xffff0000, RZ, 0xc0, !PT ;  /* 0xffff00000d007812 */ /* 0x000fe400078ec0ff */
[----:B------:R-:W-:-:S03]  /*35e0*/  LOP3.LUT R5, R2, 0xffff0000, RZ, 0xc0, !PT ;  /* 0xffff000002057812 */ /* 0x000fc600078ec0ff */
[--C-:B------:R-:W-:Y:S01]  /*35f0*/  FADD.FTZ R3, R13, -R0.reuse ;  /* 0x800000000d037221 */ /* 0x100fe20000010000 */
[----:B------:R-:W-:Y:S01]  /*3600*/  FMUL.FTZ R16, R0, R0 ;  /* 0x0000000000107220 */ /* 0x000fe20000410000 */
[--C-:B------:R-:W-:Y:S01]  /*3610*/  FADD.FTZ R6, R2, -R5.reuse ;  /* 0x8000000502067221 */ /* 0x100fe20000010000 */
[C---:B------:R-:W-:Y:S01]  /*3620*/  FMUL.FTZ R15, R5.reuse, R5 ;  /* 0x00000005050f7220 */ /* 0x040fe20000410000 */
[----:B------:R-:W-:Y:S01]  /*3630*/  FADD.FTZ R5, R5, R5 ;  /* 0x0000000505057221 */ /* 0x000fe20000010000 */
[----:B------:R-:W-:Y:S01]  /*3640*/  LOP3.LUT R4, R3, 0xffff0000, RZ, 0xc0, !PT ;  /* 0xffff000003047812 */ /* 0x000fe200078ec0ff */
[----:B------:R-:W-:Y:S01]  /*3650*/  FADD.FTZ R19, R0, R0 ;  /* 0x0000000000137221 */ /* 0x000fe20000010000 */
[----:B------:R-:W-:-:S03]  /*3660*/  LOP3.LUT R17, R6, 0xffff0000, RZ, 0xc0, !PT ;  /* 0xffff000006117812 */ /* 0x000fc600078ec0ff */
[--C-:B------:R-:W-:Y:S01]  /*3670*/  FADD.FTZ R0, R3, -R4.reuse ;  /* 0x8000000403007221 */ /* 0x100fe20000010000 */
[----:B------:R-:W-:Y:S01]  /*3680*/  FADD.FTZ R3, R4, R4 ;  /* 0x0000000404037221 */ /* 0x000fe20000010000 */
[--C-:B------:R-:W-:Y:S01]  /*3690*/  FADD.FTZ R12, R6, -R17.reuse ;  /* 0x80000011060c7221 */ /* 0x100fe20000010000 */
[C---:B------:R-:W-:Y:S01]  /*36a0*/  FMUL.FTZ R9, R17.reuse, R5 ;  /* 0x0000000511097220 */ /* 0x040fe20000410000 */
[C---:B------:R-:W-:Y:S01]  /*36b0*/  FMUL.FTZ R7, R17.reuse, R17 ;  /* 0x0000001111077220 */ /* 0x040fe20000410000 */
[----:B------:R-:W-:Y:S01]  /*36c0*/  FADD.FTZ R17, R17, R17 ;  /* 0x0000001111117221 */ /* 0x000fe20000010000 */
[C---:B------:R-:W-:Y:S01]  /*36d0*/  FMUL.FTZ R14, R4.reuse, R19 ;  /* 0x00000013040e7220 */ /* 0x040fe20000410000 */
[----:B------:R-:W-:Y:S01]  /*36e0*/  FMUL.FTZ R8, R4, R4 ;  /* 0x0000000404087220 */ /* 0x000fe20000410000 */
[C---:B------:R-:W-:Y:S01]  /*36f0*/  FMUL.FTZ R4, R0.reuse, R3 ;  /* 0x0000000300047220 */ /* 0x040fe20000410000 */
[----:B------:R-:W-:Y:S01]  /*3700*/  FMUL.FTZ R6, R0, R19 ;  /* 0x0000001300067220 */ /* 0x000fe20000410000 */
[C---:B------:R-:W-:Y:S01]  /*3710*/  FMUL.FTZ R3, R12.reuse, R17 ;  /* 0x000000110c037220 */ /* 0x040fe20000410000 */
[----:B------:R-:W-:Y:S01]  /*3720*/  FMUL.FTZ R5, R12, R5 ;  /* 0x000000050c057220 */ /* 0x000fe20000410000 */
[----:B------:R-:W-:Y:S01]  /*3730*/  FMUL.FTZ R0, R0, R0 ;  /* 0x0000000000007220 */ /* 0x000fe20000410000 */
[----:B------:R-:W-:-:S07]  /*3740*/  FMUL.FTZ R17, R12, R12 ;  /* 0x0000000c0c117220 */ /* 0x000fce0000410000 */
.L_x_106:
        /* <DEDUP_REMOVED lines=43> */
[----:B------:R-:W-:-:S04]  /*3a00*/  FADD.FTZ R14, R14, R15 ;  /* 0x0000000f0e0e7221 */ /* 0x000fc80000010000 */
[----:B------:R-:W-:-:S04]  /*3a10*/  FADD.FTZ R9, R9, R14 ;  /* 0x0000000e09097221 */ /* 0x000fc80000010000 */
[----:B------:R-:W-:-:S04]  /*3a20*/  FADD.FTZ R8, R8, R9 ;  /* 0x0000000908087221 */ /* 0x000fc80000010000 */
[----:B------:R-:W-:-:S04]  /*3a30*/  FADD.FTZ R7, R7, R8 ;  /* 0x0000000807077221 */ /* 0x000fc80000010000 */
[----:B------:R-:W-:Y:S01]  /*3a40*/  FADD.FTZ R6, R6, R7 ;  /* 0x0000000706067221 */ /* 0x000fe20000010000 */
[----:B------:R-:W-:-:S03]  /*3a50*/  MOV R7, 0x3d39bf78 ;  /* 0x3d39bf7800077802 */ /* 0x000fc60000000f00 */
[----:B------:R-:W-:Y:S01]  /*3a60*/  FADD.FTZ R5, R5, R6 ;  /* 0x0000000605057221 */ /* 0x000fe20000010000 */
[----:B------:R-:W-:-:S03]  /*3a70*/  HFMA2.MMA R6, -RZ, RZ, 1.625, 0 ;  /* 0x3e800000ff067435 */ /* 0x000fc600000001ff */
        /* <DEDUP_REMOVED lines=36> */
.L_x_107:
[----:B------:R-:W-:Y:S01]  /*3cc0*/  FFMA R0, R7, R5, R6 ;  /* 0x0000000507007223 */ /* 0x000fe20000000006 */
[----:B------:R-:W-:Y:S06]  /*3cd0*/  @!P2 BRA `(.L_x_108) ;  /* 0x000000000008a947 */ /* 0x000fec0003800000 */
[----:B------:R-:W-:-:S07]  /*3ce0*/  MOV R4, 0x3d00 ;  /* 0x00003d0000047802 */ /* 0x000fce0000000f00 */
[----:B------:R-:W-:Y:S05]  /*3cf0*/  CALL.REL.NOINC `($__internal_0_$__cuda_sm3x_div_rn_ftz_f32_slowpath) ;  /* 0x0000001800887944 */ /* 0x000fea0003c00000 */
.L_x_108:
        /* <DEDUP_REMOVED lines=19> */
.L_x_109:
[----:B------:R-:W0:Y:S01]  /*3e30*/  LDC R2, c[0x0][0x228] ;  /* 0x00008a00ff027b82 */ /* 0x000e220000000800 */
[----:B------:R-:W-:Y:S02]  /*3e40*/  MOV R3, 0x3fd774eb ;  /* 0x3fd774eb00037802 */ /* 0x000fe40000000f00 */
[----:B0-----:R-:W-:-:S13]  /*3e50*/  ISETP.GE.AND P0, PT, R2, RZ, PT ;  /* 0x000000ff0200720c */ /* 0x001fda0003f06270 */
[----:B------:R-:W-:-:S04]  /*3e60*/  @P0 FFMA.FTZ R0, R3, 0.93318945169448852539, -R0 ;  /* 0x3f6ee58103000823 */ /* 0x000fc80000010800 */
[----:B------:R-:W-:-:S07]  /*3e70*/  @!P0 FFMA.FTZ R0, R3, 0.93318945169448852539, R0 ;  /* 0x3f6ee58103008823 */ /* 0x000fce0000010000 */
.L_x_110:
        /* <DEDUP_REMOVED lines=13> */
.L_x_95:
        /* <DEDUP_REMOVED lines=10> */
.L_x_111:
        /* <DEDUP_REMOVED lines=19> */
.L_x_112:
[----:B------:R-:W0:Y:S01]  /*4120*/  LDC R2, c[0x0][0x228] ;  /* 0x00008a00ff027b82 */ /* 0x000e220000000800 */
[----:B------:R-:W-:Y:S02]  /*4130*/  MOV R3, 0x3fd774eb ;  /* 0x3fd774eb00037802 */ /* 0x000fe40000000f00 */
[----:B0-----:R-:W-:-:S13]  /*4140*/  ISETP.GE.AND P0, PT, R2, RZ, PT ;  /* 0x000000ff0200720c */ /* 0x001fda0003f06270 */
[----:B------:R-:W-:-:S04]  /*4150*/  @P0 FFMA.FTZ R0, R3, 0.93318945169448852539, -R0 ;  /* 0x3f6ee58103000823 */ /* 0x000fc80000010800 */
[----:B------:R-:W-:-:S07]  /*4160*/  @!P0 FFMA.FTZ R0, R3, 0.93318945169448852539, R0 ;  /* 0x3f6ee58103008823 */ /* 0x000fce0000010000 */
.L_x_113:
        /* <DEDUP_REMOVED lines=11> */
[----:B------:R-:W-:-:S04]  /*4220*/  FFMA.FTZ R6, R5, R5, R6 ;  /* 0x0000000505067223 */ /* 0x000fc80000010006 */
[----:B------:R-:W1:Y:S01]  /*4230*/  MUFU.SQRT R5, R6 ;  /* 0x0000000600057308 */ /* 0x000e620000002000 */
[----:B0-----:R-:W-:Y:S01]  /*4240*/  FSETP.NEU.FTZ.AND P1, PT, |R2|, |R7|, PT ;  /* 0x400000070200720b */ /* 0x001fe20003f3d200 */
[----:B-1----:R-:W-:Y:S01]  /*4250*/  @P0 FMUL.FTZ R3, R4, R5 ;  /* 0x0000000504030220 */ /* 0x002fe20000410000 */
[----:B------:R-:W-:-:S04]  /*4260*/  FSETP.NEU.FTZ.AND P0, PT, R12, +INF , PT ;  /* 0x7f8000000c00780b */ /* 0x000fc80003f1d000 */
[----:B------:R-:W-:Y:S02]  /*4270*/  FSEL R4, R3, +INF , P0 ;  /* 0x7f80000003047808 */ /* 0x000fe40000000000 */
[C---:B------:R-:W-:Y:S02]  /*4280*/  ISETP.GE.AND P0, PT, R2.reuse, RZ, PT ;  /* 0x000000ff0200720c */ /* 0x040fe40003f06270 */
[----:B------:R-:W-:Y:S02]  /*4290*/  MOV R3, 0x4016cbe4 ;  /* 0x4016cbe400037802 */ /* 0x000fe40000000f00 */
[----:B------:R-:W0:Y:S02]  /*42a0*/  MUFU.LG2 R4, R4 ;  /* 0x0000000400047308 */ /* 0x000e240000000c00 */
        /* <DEDUP_REMOVED lines=8> */
.L_x_94:
        /* <DEDUP_REMOVED lines=15> */
[----:B------:R-:W-:Y:S01]  /*4420*/  HFMA2.MMA R5, -RZ, RZ, 1.875, 0 ;  /* 0x3f800000ff057435 */ /* 0x000fe200000001ff */
[----:B------:R-:W-:Y:S02]  /*4430*/  FMUL.FTZ R3, R3, 1.1920928955078125e-07 ;  /* 0x3400000003037820 */ /* 0x000fe40000410000 */
[----:B------:R-:W-:-:S04]  /*4440*/  FFMA.FTZ R7, R4, -R7, 0.10546888411045074463 ;  /* 0x3dd8001204077423 */ /* 0x000fc80000010807 */
[----:B------:R-:W-:-:S03]  /*4450*/  FFMA.FTZ R7, R4, R7, -0.13229703903198242188 ;  /* 0xbe0778e004077423 */ /* 0x000fc60000010007 */
[----:B------:R-:W-:Y:S01]  /*4460*/  FFMA R6, R5, -1, R5 ;  /* 0xbf80000005067823 */ /* 0x000fe20000000005 */
[----:B------:R-:W-:-:S03]  /*4470*/  FFMA.FTZ R7, R4, R7, 0.14491446316242218018 ;  /* 0x3e14647504077423 */ /* 0x000fc60000010007 */
[----:B------:R-:W-:Y:S01]  /*4480*/  FFMA R5, R6, R5, 1 ;  /* 0x3f80000006057423 */ /* 0x000fe20000000005 */
[----:B------:R-:W-:-:S03]  /*4490*/  FFMA.FTZ R7, R4, R7, -0.16641564667224884033 ;  /* 0xbe2a68dd04077423 */ /* 0x000fc60000010007 */
[----:B------:R-:W-:Y:S01]  /*44a0*/  FFMA R6, R2, R5, RZ ;  /* 0x0000000502067223 */ /* 0x000fe200000000ff */
[----:B------:R-:W-:-:S04]  /*44b0*/  FFMA.FTZ R7, R4, R7, 0.19988867640495300293 ;  /* 0x3e4caf9e04077423 */ /* 0x000fc80000010007 */
[----:B------:R-:W-:-:S04]  /*44c0*/  FFMA.FTZ R7, R4, R7, -0.25000196695327758789 ;  /* 0xbe80004204077423 */ /* 0x000fc80000010007 */
[----:B------:R-:W-:-:S04]  /*44d0*/  FFMA.FTZ R7, R4, R7, 0.33333510160446166992 ;  /* 0x3eaaaae604077423 */ /* 0x000fc80000010007 */
[----:B------:R-:W-:-:S04]  /*44e0*/  FFMA.FTZ R7, R4, R7, -0.5 ;  /* 0xbf00000004077423 */ /* 0x000fc80000010007 */
[----:B------:R-:W-:-:S04]  /*44f0*/  FMUL.FTZ R7, R4, R7 ;  /* 0x0000000704077220 */ /* 0x000fc80000410000 */
[----:B------:R-:W-:Y:S01]  /*4500*/  FFMA.FTZ R4, R4, R7, R4 ;  /* 0x0000000704047223 */ /* 0x000fe20000010004 */
[----:B------:R-:W-:-:S03]  /*4510*/  FFMA R7, R6, -1, R2 ;  /* 0xbf80000006077823 */ /* 0x000fc60000000002 */
[----:B------:R-:W-:Y:S01]  /*4520*/  FFMA.FTZ R14, R3, 0.69314718246459960938, R4 ;  /* 0x3f317218030e7823 */ /* 0x000fe20000010004 */
[----:B01----:R-:W-:Y:S06]  /*4530*/  @!P0 BRA `(.L_x_115) ;  /* 0x0000000000148947 */ /* 0x003fec0003800000 */
[C---:B------:R-:W-:Y:S02]  /*4540*/  ISETP.GE.AND P0, PT, R0.reuse, -0x407fffff, PT ;  /* 0xbf8000010000780c */ /* 0x040fe40003f06270 */
[----:B------:R-:W-:-:S11]  /*4550*/  FSETP.NEU.FTZ.AND P1, PT, R0, RZ, PT ;  /* 0x000000ff0000720b */ /* 0x000fd60003f3d000 */
[----:B------:R-:W-:-:S05]  /*4560*/  @P0 MOV R3, 0x7f800000 ;  /* 0x7f80000000030802 */ /* 0x000fca0000000f00 */
[----:B------:R-:W-:-:S05]  /*4570*/  @P0 FFMA.FTZ R14, R0, R3, +INF ;  /* 0x7f800000000e0423 */ /* 0x000fca0000010003 */
[----:B------:R-:W-:-:S07]  /*4580*/  FSEL R14, R14, -RZ, P1 ;  /* 0x800000ff0e0e7208 */ /* 0x000fce0000800000 */
.L_x_115:
[----:B------:R-:W-:Y:S01]  /*4590*/  FFMA R0, R5, R7, R6 ;  /* 0x0000000705007223 */ /* 0x000fe20000000006 */
[----:B------:R-:W-:Y:S06]  /*45a0*/  @!P2 BRA `(.L_x_116) ;  /* 0x00000000000ca947 */ /* 0x000fec0003800000 */
[----:B------:R-:W-:Y:S02]  /*45b0*/  MOV R13, 0x3f800000 ;  /* 0x3f800000000d7802 */ /* 0x000fe40000000f00 */
[----:B------:R-:W-:-:S07]  /*45c0*/  MOV R4, 0x45e0 ;  /* 0x000045e000047802 */ /* 0x000fce0000000f00 */
[----:B------:R-:W-:Y:S05]  /*45d0*/  CALL.REL.NOINC `($__internal_0_$__cuda_sm3x_div_rn_ftz_f32_slowpath) ;  /* 0x0000001000507944 */ /* 0x000fea0003c00000 */
.L_x_116:
        /* <DEDUP_REMOVED lines=19> */
.L_x_117:
[----:B------:R-:W0:Y:S01]  /*4710*/  LDC R2, c[0x0][0x228] ;  /* 0x00008a00ff027b82 */ /* 0x000e220000000800 */
[----:B------:R-:W-:Y:S02]  /*4720*/  MOV R3, 0x3fd774eb ;  /* 0x3fd774eb00037802 */ /* 0x000fe40000000f00 */
[----:B0-----:R-:W-:-:S13]  /*4730*/  ISETP.GE.AND P0, PT, R2, RZ, PT ;  /* 0x000000ff0200720c */ /* 0x001fda0003f06270 */
[----:B------:R-:W-:-:S04]  /*4740*/  @P0 FFMA.FTZ R0, R3, 0.93318945169448852539, -R0 ;  /* 0x3f6ee58103000823 */ /* 0x000fc80000010800 */
[----:B------:R-:W-:-:S07]  /*4750*/  @!P0 FFMA.FTZ R0, R3, 0.93318945169448852539, R0 ;  /* 0x3f6ee58103008823 */ /* 0x000fce0000010000 */
.L_x_118:
        /* <DEDUP_REMOVED lines=11> */
.L_x_114:
        /* <DEDUP_REMOVED lines=11> */
.L_x_119:
        /* <DEDUP_REMOVED lines=19> */
.L_x_120:
[----:B------:R-:W0:Y:S01]  /*49f0*/  LDC R3, c[0x0][0x228] ;  /* 0x00008a00ff037b82 */ /* 0x000e220000000800 */
[----:B------:R-:W-:Y:S02]  /*4a00*/  MOV R5, 0x3fd774eb ;  /* 0x3fd774eb00057802 */ /* 0x000fe40000000f00 */
[----:B0-----:R-:W-:-:S13]  /*4a10*/  ISETP.GE.AND P0, PT, R3, RZ, PT ;  /* 0x000000ff0300720c */ /* 0x001fda0003f06270 */
[----:B------:R-:W-:-:S04]  /*4a20*/  @P0 FFMA.FTZ R0, R5, 0.93318945169448852539, -R0 ;  /* 0x3f6ee58105000823 */ /* 0x000fc80000010800 */
[----:B------:R-:W-:-:S07]  /*4a30*/  @!P0 FFMA.FTZ R0, R5, 0.93318945169448852539, R0 ;  /* 0x3f6ee58105008823 */ /* 0x000fce0000010000 */
.L_x_121:
[----:B------:R-:W0:Y:S01]  /*4a40*/  LDC R4, c[0x0][0x22c] ;  /* 0x00008b00ff047b82 */ /* 0x000e220000000800 */
[C---:B------:R-:W-:Y:S02]  /*4a50*/  ISETP.GE.AND P0, PT, R3.reuse, RZ, PT ;  /* 0x000000ff0300720c */ /* 0x040fe40003f06270 */
[----:B------:R-:W-:Y:S02]  /*4a60*/  MOV R5, 0x4016cbe4 ;  /* 0x4016cbe400057802 */ /* 0x000fe40000000f00 */
[C---:B0-----:R-:W-:Y:S01]  /*4a70*/  FSETP.NEU.FTZ.AND P1, PT, |R3|.reuse, |R4|, PT ;  /* 0x400000040300720b */ /* 0x041fe20003f3d200 */
[----:B------:R-:W-:-:S12]  /*4a80*/  FADD.FTZ R3, |R3|, |R4| ;  /* 0x4000000403037221 */ /* 0x000fd80000010200 */
[----:B------:R-:W-:Y:S01]  /*4a90*/  @!P1 FSEL R0, R5, 0.78539818525314331055, !P0 ;  /* 0x3f490fdb05009808 */ /* 0x000fe20004000000 */
[----:B------:R-:W-:Y:S01]  /*4aa0*/  FMUL.FTZ R5, R2, 0.5 ;  /* 0x3f00000002057820 */ /* 0x000fe20000410000 */
[----:B------:R-:W-:Y:S02]  /*4ab0*/  FSETP.GTU.FTZ.AND P0, PT, |R3|, +INF , PT ;  /* 0x7f8000000300780b */ /* 0x000fe40003f1c200 */
[----:B------:R-:W-:Y:S01]  /*4ac0*/  LOP3.LUT R0, R0, 0x80000000, R4, 0xb8, !PT ;  /* 0x8000000000007812 */ /* 0x000fe200078eb804 */
[----:B------:R-:W-:-:S03]  /*4ad0*/  FMUL.FTZ R14, R2, R5 ;  /* 0x00000005020e7220 */ /* 0x000fc60000410000 */
[----:B------:R-:W-:Y:S01]  /*4ae0*/  FSEL R0, R3, R0, P0 ;  /* 0x0000000003007208 */ /* 0x000fe20000000000 */
[----:B------:R-:W-:Y:S06]  /*4af0*/  BRA `(.L_x_101) ;  /* 0x0000000800007947 */ /* 0x000fec0003800000 */
.L_x_93:
[----:B------:R-:W-:Y:S01]  /*4b00*/  FMUL.FTZ R4, R4, 0.36787945032119750977 ;  /* 0x3ebc5ab204047820 */ /* 0x000fe20000410000 */
[----:B------:R-:W-:Y:S01]  /*4b10*/  FMUL.FTZ R5, R5, 0.36787945032119750977 ;  /* 0x3ebc5ab205057820 */ /* 0x000fe20000410000 */
[----:B------:R-:W0:Y:S01]  /*4b20*/  MUFU.RCP R8, R13 ;  /* 0x0000000d00087308 */ /* 0x000e220000001000 */
[----:B------:R-:W-:Y:S01]  /*4b30*/  HFMA2.MMA R14, -RZ, RZ, 1.875, 0 ;  /* 0x3f800000ff0e7435 */ /* 0x000fe200000001ff */
        /* <DEDUP_REMOVED lines=12> */
[----:B0-----:R-:W-:-:S04]  /*4c00*/  FFMA R5, -R13, R8, 1 ;  /* 0x3f8000000d057423 */ /* 0x001fc80000000108 */
[----:B------:R-:W-:Y:S01]  /*4c10*/  FFMA R5, R8, R5, R8 ;  /* 0x0000000508057223 */ /* 0x000fe20000000008 */
[----:B------:R-:W0:Y:S02]  /*4c20*/  MUFU.SQRT R6, R6 ;  /* 0x0000000600067308 */ /* 0x000e240000002000 */
[----:B0-----:R-:W-:Y:S01]  /*4c30*/  @P0 FMUL.FTZ R0, R6, R3 ;  /* 0x0000000306000220 */ /* 0x001fe20000410000 */
[----:B------:R-:W-:-:S04]  /*4c40*/  FSETP.NEU.FTZ.AND P0, PT, R4, +INF , PT ;  /* 0x7f8000000400780b */ /* 0x000fc80003f1d000 */
[----:B------:R-:W-:Y:S01]  /*4c50*/  FSEL R3, R0, +INF , P0 ;  /* 0x7f80000000037808 */ /* 0x000fe20000000000 */
[----:B------:R-:W-:-:S04]  /*4c60*/  FFMA R0, R2, R5, RZ ;  /* 0x0000000502007223 */ /* 0x000fc800000000ff */
[----:B------:R-:W-:Y:S01]  /*4c70*/  FFMA R4, -R13, R0, R2 ;  /* 0x000000000d047223 */ /* 0x000fe20000000102 */
[----:B------:R-:W0:Y:S03]  /*4c80*/  MUFU.LG2 R3, R3 ;  /* 0x0000000300037308 */ /* 0x000e260000000c00 */
[----:B------:R-:W-:-:S05]  /*4c90*/  FFMA R0, R5, R4, R0 ;  /* 0x0000000405007223 */ /* 0x000fca0000000000 */
[----:B------:R-:W1:Y:S01]  /*4ca0*/  FCHK P0, R2, R13 ;  /* 0x0000000d02007302 */ /* 0x000e620000000000 */
[----:B0-----:R-:W-:Y:S01]  /*4cb0*/  FFMA.FTZ R14, R3, 0.69314718246459960938, R14 ;  /* 0x3f317218030e7823 */ /* 0x001fe2000001000e */
[----:B-1----:R-:W-:Y:S06]  /*4cc0*/  @!P0 BRA `(.L_x_122) ;  /* 0x0000000000088947 */ /* 0x002fec0003800000 */
[----:B------:R-:W-:-:S07]  /*4cd0*/  MOV R4, 0x4cf0 ;  /* 0x00004cf000047802 */ /* 0x000fce0000000f00 */
[----:B------:R-:W-:Y:S05]  /*4ce0*/  CALL.REL.NOINC `($__internal_0_$__cuda_sm3x_div_rn_ftz_f32_slowpath) ;  /* 0x00000008008c7944 */ /* 0x000fea0003c00000 */
.L_x_122:
        /* <DEDUP_REMOVED lines=19> */
.L_x_123:
[----:B------:R-:W0:Y:S01]  /*4e20*/  LDC R2, c[0x0][0x228] ;  /* 0x00008a00ff027b82 */ /* 0x000e220000000800 */
[----:B------:R-:W-:Y:S01]  /*4e30*/  HFMA2.MMA R3, -RZ, RZ, 1.9599609375, 20144 ;  /* 0x3fd774ebff037435 */ /* 0x000fe200000001ff */
[----:B0-----:R-:W-:-:S13]  /*4e40*/  ISETP.GE.AND P0, PT, R2, RZ, PT ;  /* 0x000000ff0200720c */ /* 0x001fda0003f06270 */
[----:B------:R-:W-:-:S04]  /*4e50*/  @P0 FFMA.FTZ R0, R3, 0.93318945169448852539, -R0 ;  /* 0x3f6ee58103000823 */ /* 0x000fc80000010800 */
[----:B------:R-:W-:-:S07]  /*4e60*/  @!P0 FFMA.FTZ R0, R3, 0.93318945169448852539, R0 ;  /* 0x3f6ee58103008823 */ /* 0x000fce0000010000 */
.L_x_124:
        /* <DEDUP_REMOVED lines=12> */
.L_x_92:
[C---:B------:R-:W-:Y:S01]  /*4f30*/  FADD.FTZ R2, |R5|.reuse, -RZ ;  /* 0x800000ff05027221 */ /* 0x040fe20000010200 */
[C---:B------:R-:W-:Y:S02]  /*4f40*/  FSETP.GT.FTZ.AND P5, PT, |R5|.reuse, |R4|, PT ;  /* 0x400000040500720b */ /* 0x040fe40003fb4200 */
        /* <DEDUP_REMOVED lines=22> */
.L_x_125:
        /* <DEDUP_REMOVED lines=16> */
[----:B------:R-:W-:-:S10]  /*51b0*/  HFMA2.MMA R3, -RZ, RZ, 1.9599609375, 20144 ;  /* 0x3fd774ebff037435 */ /* 0x000fd400000001ff */
[----:B------:R-:W-:Y:S01]  /*51c0*/  FFMA.FTZ R0, R3, 1.8663789033889770508, -R0 ;  /* 0x3feee58103007823 */ /* 0x000fe20000010800 */
[----:B------:R-:W-:Y:S06]  /*51d0*/  BRA `(.L_x_127) ;  /* 0x0000000000147947 */ /* 0x000fec0003800000 */
.L_x_126:
[----:B------:R-:W0:Y:S01]  /*51e0*/  LDC R2, c[0x0][0x228] ;  /* 0x00008a00ff027b82 */ /* 0x000e220000000800 */
[----:B------:R-:W-:Y:S02]  /*51f0*/  MOV R3, 0x3fd774eb ;  /* 0x3fd774eb00037802 */ /* 0x000fe40000000f00 */
[----:B0-----:R-:W-:-:S13]  /*5200*/  ISETP.GE.AND P0, PT, R2, RZ, PT ;  /* 0x000000ff0200720c */ /* 0x001fda0003f06270 */
[----:B------:R-:W-:-:S04]  /*5210*/  @P0 FFMA.FTZ R0, R3, 0.93318945169448852539, -R0 ;  /* 0x3f6ee58103000823 */ /* 0x000fc80000010800 */
[----:B------:R-:W-:-:S07]  /*5220*/  @!P0 FFMA.FTZ R0, R3, 0.93318945169448852539, R0 ;  /* 0x3f6ee58103008823 */ /* 0x000fce0000010000 */
.L_x_127:
[----:B------:R-:W0:Y:S01]  /*5230*/  LDC R5, c[0x0][0x22c] ;  /* 0x00008b00ff057b82 */ /* 0x000e220000000800 */
[----:B------:R-:W-:Y:S01]  /*5240*/  FSETP.NEU.FTZ.AND P2, PT, R13, RZ, PT ;  /* 0x000000ff0d00720b */ /* 0x000fe20003f5d000 */
[----:B------:R-:W1:Y:S01]  /*5250*/  MUFU.LG2 R12, R12 ;  /* 0x0000000c000c7308 */ /* 0x000e620000000c00 */
[----:B------:R-:W-:Y:S02]  /*5260*/  ISETP.GE.AND P0, PT, R2, RZ, PT ;  /* 0x000000ff0200720c */ /* 0x000fe40003f06270 */
[----:B------:R-:W-:Y:S01]  /*5270*/  MOV R3, 0x4016cbe4 ;  /* 0x4016cbe400037802 */ /* 0x000fe20000000f00 */
        /* <DEDUP_REMOVED lines=8> */
.L_x_101:
[----:B------:R-:W-:-:S04]  /*5300*/  FMUL.FTZ R2, R10, R0 ;  /* 0x000000000a027220 */ /* 0x000fc80000410000 */
[C---:B------:R-:W-:Y:S01]  /*5310*/  FFMA.FTZ R6, R11.reuse, R14, R2 ;  /* 0x0000000e0b067223 */ /* 0x040fe20000010002 */
[----:B------:R-:W-:-:S04]  /*5320*/  FMUL.FTZ R11, R11, R0 ;  /* 0x000000000b0b7220 */ /* 0x000fc80000410000 */
[----:B------:R-:W-:Y:S01]  /*5330*/  LOP3.LUT P0, R2, R6, 0x7fffffff, RZ, 0xc0, !PT ;  /* 0x7fffffff06027812 */ /* 0x000fe2000780c0ff */
[----:B------:R-:W-:-:S12]  /*5340*/  FFMA.FTZ R11, R10, R14, -R11 ;  /* 0x0000000e0a0b7223 */ /* 0x000fd8000001080b */
        /* <DEDUP_REMOVED lines=36> */
.L_x_130:
        /* <DEDUP_REMOVED lines=10> */
.L_x_129:
[----:B------:R-:W-:-:S04]  /*5630*/  FMUL.RZ R6, R6, 0.15915493667125701904 ;  /* 0x3e22f98306067820 */ /* 0x000fc8000040c000 */
[----:B------:R5:W0:Y:S08]  /*5640*/  MUFU.SIN R3, R6 ;  /* 0x0000000600037308 */ /* 0x000a300000000400 */
[----:B------:R5:W1:Y:S01]  /*5650*/  MUFU.COS R2, R6 ;  /* 0x0000000600027308 */ /* 0x000a620000000000 */
[----:B------:R-:W-:Y:S05]  /*5660*/  BRA `(.L_x_91) ;  /* 0x00000000000c7947 */ /* 0x000fea0003800000 */
.L_x_128:
[----:B------:R-:W-:Y:S01]  /*5670*/  FMUL.FTZ R2, R11, 1.4426950216293334961 ;  /* 0x3fb8aa3b0b027820 */ /* 0x000fe20000410000 */
[----:B------:R-:W-:-:S05]  /*5680*/  MOV R3, R6 ;  /* 0x0000000600037202 */ /* 0x000fca0000000f00 */
[----:B------:R-:W4:Y:S02]  /*5690*/  MUFU.EX2 R2, R2 ;  /* 0x0000000200027308 */ /* 0x000f240000000800 */
.L_x_91:
[----:B------:R-:W-:Y:S05]  /*56a0*/  BSYNC B1 ;  /* 0x0000000000017941 */ /* 0x000fea0003800000 */
.L_x_50:
[----:B------:R-:W2:Y:S01]  /*56b0*/  S2R R0, SR_CTAID.X ;  /* 0x0000000000007919 */ /* 0x000ea20000002500 */
[----:B------:R-:W5:Y:S01]  /*56c0*/  LDC.64 R4, c[0x0][0x250] ;  /* 0x00009400ff047b82 */ /* 0x000f620000000a00 */
[----:B------:R-:W2:Y:S02]  /*56d0*/  S2R R7, SR_TID.X ;  /* 0x0000000000077919 */ /* 0x000ea40000002100 */
[----:B--2---:R-:W-:-:S05]  /*56e0*/  LEA R7, R0, R7, 0x6 ;  /* 0x0000000700077211 */ /* 0x004fca00078e30ff */
[----:B-----5:R-:W-:-:S05]  /*56f0*/  IMAD.WIDE.U32 R4, R7, 0x8, R4 ;  /* 0x0000000807047825 */ /* 0x020fca00078e0004 */
[----:B01-34-:R-:W-:Y:S01]  /*5700*/  STG.E.64 desc[UR4][R4.64], R2 ;  /* 0x0000000204007986 */ /* 0x01bfe2000c101b04 */
[----:B------:R-:W-:Y:S05]  /*5710*/  EXIT ;  /* 0x000000000000794d */ /* 0x000fea0003800000 */
        .weak           $__internal_0_$__cuda_sm3x_div_rn_ftz_f32_slowpath
        .type           $__internal_0_$__cuda_sm3x_div_rn_ftz_f32_slowpath,@function
        .size           $__internal_0_$__cuda_sm3x_div_rn_ftz_f32_slowpath,(.L_x_772 - $__internal_0_$__cuda_sm3x_div_rn_ftz_f32_slowpath)
$__internal_0_$__cuda_sm3x_div_rn_ftz_f32_slowpath:
[----:B------:R-:W-:Y:S01]  /*5720*/  SHF.R.U32.HI R3, RZ, 0x17, R13 ;  /* 0x00000017ff037819 */ /* 0x000fe2000001160d */
[----:B------:R-:W-:Y:S01]  /*5730*/  BSSY B0, `(.L_x_131) ;  /* 0x0000046000007945 */ /* 0x000fe20003800000 */
[----:B------:R-:W-:-:S03]  /*5740*/  SHF.R.U32.HI R6, RZ, 0x17, R2 ;  /* 0x00000017ff067819 */ /* 0x000fc60000011602 */
[----:B------:R-:W-:Y:S01]  /*5750*/  BSSY B2, `(.L_x_132) ;  /* 0x000001d000027945 */ /* 0x000fe20003800000 */
[----:B------:R-:W-:Y:S02]  /*5760*/  LOP3.LUT R3, R3, 0xff, RZ, 0xc0, !PT ;  /* 0x000000ff03037812 */ /* 0x000fe400078ec0ff */
[----:B------:R-:W-:Y:S02]  /*5770*/  LOP3.LUT R6, R6, 0xff, RZ, 0xc0, !PT ;  /* 0x000000ff06067812 */ /* 0x000fe400078ec0ff */
[----:B------:R-:W-:Y:S02]  /*5780*/  IADD3 R0, R3, -0x1, RZ ;  /* 0xffffffff03007810 */ /* 0x000fe40007ffe0ff */
[----:B------:R-:W-:Y:S02]  /*5790*/  IADD3 R5, R6, -0x1, RZ ;  /* 0xffffffff06057810 */ /* 0x000fe40007ffe0ff */
[----:B------:R-:W-:-:S04]  /*57a0*/  ISETP.GT.U32.AND P0, PT, R0, 0xfd, PT ;  /* 0x000000fd0000780c */ /* 0x000fc80003f04070 */
[----:B------:R-:W-:-:S13]  /*57b0*/  ISETP.GT.U32.OR P0, PT, R5, 0xfd, P0 ;  /* 0x000000fd0500780c */ /* 0x000fda0000704470 */
[----:B------:R-:W-:Y:S05]  /*57c0*/  @!P0 BRA `(.L_x_133) ;  /* 0x0000000000548947 */ /* 0x000fea0003800000 */
[----:B------:R-:W-:Y:S02]  /*57d0*/  FSETP.GTU.FTZ.AND P0, PT, |R2|, +INF , PT ;  /* 0x7f8000000200780b */ /* 0x000fe40003f1c200 */
[----:B------:R-:W-:-:S04]  /*57e0*/  FSETP.GTU.FTZ.AND P1, PT, |R13|, +INF , PT ;  /* 0x7f8000000d00780b */ /* 0x000fc80003f3c200 */
[----:B------:R-:W-:-:S13]  /*57f0*/  PLOP3.LUT P0, PT, P0, P1, PT, 0xa8, 0x0 ;  /* 0x000000000000781c */ /* 0x000fda0000703570 */
[----:B------:R-:W-:Y:S05]  /*5800*/  @P0 BREAK B2 ;  /* 0x0000000000020942 */ /* 0x000fea0003800000 */
[----:B------:R-:W-:Y:S05]  /*5810*/  @P0 BRA `(.L_x_134) ;  /* 0x0000000000d80947 */ /* 0x000fea0003800000 */
[C---:B------:R-:W-:Y:S02]  /*5820*/  FSETP.NEU.FTZ.AND P0, PT, R2.reuse, RZ, PT ;  /* 0x000000ff0200720b */ /* 0x040fe40003f1d000 */
[----:B------:R-:W-:Y:S02]  /*5830*/  FSETP.NEU.FTZ.AND P1, PT, R13, RZ, PT ;  /* 0x000000ff0d00720b */ /* 0x000fe40003f3d000 */
[----:B------:R-:W-:-:S11]  /*5840*/  FSETP.NEU.FTZ.AND P6, PT, R2, RZ, PT ;  /* 0x000000ff0200720b */ /* 0x000fd60003fdd000 */
[----:B------:R-:W-:Y:S05]  /*5850*/  @!P1 BREAK !P0, B2 ;  /* 0x0000000000029942 */ /* 0x000fea0004000000 */
[----:B------:R-:W-:Y:S05]  /*5860*/  @!P1 BRA !P0, `(.L_x_135) ;  /* 0x0000000000bc9947 */ /* 0x000fea0004000000 */
[C---:B------:R-:W-:Y:S02]  /*5870*/  FSETP.NEU.FTZ.AND P3, PT, |R2|.reuse, +INF , PT ;  /* 0x7f8000000200780b */ /* 0x040fe40003f7d200 */
[----:B------:R-:W-:Y:S02]  /*5880*/  FSETP.NEU.FTZ.AND P0, PT, |R13|, +INF , PT ;  /* 0x7f8000000d00780b */ /* 0x000fe40003f1d200 */
[----:B------:R-:W-:-:S11]  /*5890*/  FSETP.NEU.FTZ.AND P2, PT, |R2|, +INF , PT ;  /* 0x7f8000000200780b */ /* 0x000fd60003f5d200 */
[----:B------:R-:W-:Y:S05]  /*58a0*/  @!P0 BREAK !P3, B2 ;  /* 0x0000000000028942 */ /* 0x000fea0005800000 */
[----:B------:R-:W-:Y:S05]  /*58b0*/  @!P0 BRA !P3, `(.L_x_135) ;  /* 0x0000000000a88947 */ /* 0x000fea0005800000 */
[----:B------:R-:W-:-:S13]  /*58c0*/  PLOP3.LUT P6, PT, P0, P6, PT, 0x2a, 0x0 ;  /* 0x000000000000781c */ /* 0x000fda00007cc572 */
[----:B------:R-:W-:Y:S05]  /*58d0*/  @P6 BREAK B2 ;  /* 0x0000000000026942 */ /* 0x000fea0003800000 */
[----:B------:R-:W-:Y:S05]  /*58e0*/  @P6 BRA `(.L_x_136) ;  /* 0x0000000000946947 */ /* 0x000fea0003800000 */
[----:B------:R-:W-:-:S13]  /*58f0*/  PLOP3.LUT P2, PT, P2, P1, PT, 0x2a, 0x0 ;  /* 0x000000000000781c */ /* 0x000fda0001742572 */
[----:B------:R-:W-:Y:S05]  /*5900*/  @P2 BREAK B2 ;  /* 0x0000000000022942 */ /* 0x000fea0003800000 */
[----:B------:R-:W-:Y:S05]  /*5910*/  @P2 BRA `(.L_x_137) ;  /* 0x00000000007c2947 */ /* 0x000fea0003800000 */
.L_x_133:
[----:B------:R-:W-:Y:S05]  /*5920*/  BSYNC B2 ;  /* 0x0000000000027941 */ /* 0x000fea0003800000 */
.L_x_132:
[----:B------:R-:W-:Y:S01]  /*5930*/  IADD3 R3, R3, -0x7f, RZ ;  /* 0xffffff8103037810 */ /* 0x000fe20007ffe0ff */
[----:B------:R-:W-:Y:S01]  /*5940*/  BSSY B2, `(.L_x_138) ;  /* 0x000001b000027945 */ /* 0x000fe20003800000 */
[----:B------:R-:W-:-:S03]  /*5950*/  IADD3 R6, R6, -0x7f, RZ ;  /* 0xffffff8106067810 */ /* 0x000fc60007ffe0ff */
[----:B------:R-:W-:Y:S01]  /*5960*/  IMAD R16, R3, -0x800000, R13 ;  /* 0xff80000003107824 */ /* 0x000fe200078e020d */
[C---:B------:R-:W-:Y:S01]  /*5970*/  IADD3 R3, R6.reuse, -R3, RZ ;  /* 0x8000000306037210 */ /* 0x040fe20007ffe0ff */
[----:B------:R-:W-:Y:S02]  /*5980*/  IMAD R0, R6, -0x800000, R2 ;  /* 0xff80000006007824 */ /* 0x000fe400078e0202 */
[----:B------:R-:W0:Y:S01]  /*5990*/  MUFU.RCP R8, R16 ;  /* 0x0000001000087308 */ /* 0x000e220000001000 */
[----:B------:R-:W-:-:S04]  /*59a0*/  FADD.FTZ R5, -R16, -RZ ;  /* 0x800000ff10057221 */ /* 0x000fc80000010100 */
[----:B0-----:R-:W-:-:S04]  /*59b0*/  FFMA R7, R8, R5, 1 ;  /* 0x3f80000008077423 */ /* 0x001fc80000000005 */
[----:B------:R-:W-:-:S04]  /*59c0*/  FFMA R7, R8, R7, R8 ;  /* 0x0000000708077223 */ /* 0x000fc80000000008 */
[----:B------:R-:W-:-:S04]  /*59d0*/  FFMA R8, R0, R7, RZ ;  /* 0x0000000700087223 */ /* 0x000fc800000000ff */
[----:B------:R-:W-:-:S04]  /*59e0*/  FFMA R9, R5, R8, R0 ;  /* 0x0000000805097223 */ /* 0x000fc80000000000 */
[----:B------:R-:W-:-:S04]  /*59f0*/  FFMA R9, R7, R9, R8 ;  /* 0x0000000907097223 */ /* 0x000fc80000000008 */
[----:B------:R-:W-:-:S04]  /*5a00*/  FFMA R0, R5, R9, R0 ;  /* 0x0000000905007223 */ /* 0x000fc80000000000 */
[----:B------:R-:W-:-:S05]  /*5a10*/  FFMA.FTZ R0, R7, R0, R9 ;  /* 0x0000000007007223 */ /* 0x000fca0000010009 */
[----:B------:R-:W-:-:S04]  /*5a20*/  SHF.R.U32.HI R5, RZ, 0x17, R0 ;  /* 0x00000017ff057819 */ /* 0x000fc80000011600 */
[----:B------:R-:W-:-:S04]  /*5a30*/  LOP3.LUT R6, R5, 0xff, RZ, 0xc0, !PT ;  /* 0x000000ff05067812 */ /* 0x000fc800078ec0ff */
[----:B------:R-:W-:-:S04]  /*5a40*/  IADD3 R5, R6, R3, RZ ;  /* 0x0000000306057210 */ /* 0x000fc80007ffe0ff */
[----:B------:R-:W-:-:S04]  /*5a50*/  IADD3 R6, R5, -0x1, RZ ;  /* 0xffffffff05067810 */ /* 0x000fc80007ffe0ff */
[----:B------:R-:W-:-:S13]  /*5a60*/  ISETP.GE.U32.AND P0, PT, R6, 0xfe, PT ;  /* 0x000000fe0600780c */ /* 0x000fda0003f06070 */
[----:B------:R-:W-:Y:S05]  /*5a70*/  @!P0 BRA `(.L_x_139) ;  /* 0x0000000000188947 */ /* 0x000fea0003800000 */
[----:B------:R-:W-:Y:S02]  /*5a80*/  ISETP.GT.AND P0, PT, R5, 0xfe, PT ;  /* 0x000000fe0500780c */ /* 0x000fe40003f04270 */
[----:B------:R-:W-:-:S11]  /*5a90*/  LOP3.LUT R3, R0, 0x80000000, RZ, 0xc0, !PT ;  /* 0x8000000000037812 */ /* 0x000fd600078ec0ff */
[----:B------:R-:W-:-:S04]  /*5aa0*/  @!P0 ISETP.GE.AND P1, PT, R5, 0x1, PT ;  /* 0x000000010500880c */ /* 0x000fc80003f26270 */
[C---:B------:R-:W-:Y:S02]  /*5ab0*/  @!P0 SEL R0, R3.reuse, R0, !P1 ;  /* 0x0000000003008207 */ /* 0x040fe40004800000 */
[----:B------:R-:W-:Y:S01]  /*5ac0*/  @P0 LOP3.LUT R0, R3, 0x7f800000, RZ, 0xfc, !PT ;  /* 0x7f80000003000812 */ /* 0x000fe200078efcff */
[----:B------:R-:W-:Y:S06]  /*5ad0*/  BRA `(.L_x_140) ;  /* 0x0000000000047947 */ /* 0x000fec0003800000 */
.L_x_139:
[----:B------:R-:W-:-:S07]  /*5ae0*/  LEA R0, R3, R0, 0x17 ;  /* 0x0000000003007211 */ /* 0x000fce00078eb8ff */
.L_x_140:
[----:B------:R-:W-:Y:S05]  /*5af0*/  BSYNC B2 ;  /* 0x0000000000027941 */ /* 0x000fea0003800000 */
.L_x_138:
[----:B------:R-:W-:Y:S05]  /*5b00*/  BRA `(.L_x_141) ;  /* 0x0000000000207947 */ /* 0x000fea0003800000 */
.L_x_137:
[----:B------:R-:W-:-:S04]  /*5b10*/  LOP3.LUT R0, R13, 0x80000000, R2, 0x48, !PT ;  /* 0x800000000d007812 */ /* 0x000fc800078e4802 */
[----:B------:R-:W-:Y:S01]  /*5b20*/  LOP3.LUT R0, R0, 0x7f800000, RZ, 0xfc, !PT ;  /* 0x7f80000000007812 */ /* 0x000fe200078efcff */
[----:B------:R-:W-:Y:S06]  /*5b30*/  BRA `(.L_x_141) ;  /* 0x0000000000147947 */ /* 0x000fec0003800000 */
.L_x_136:
[----:B------:R-:W-:Y:S01]  /*5b40*/  LOP3.LUT R0, R13, 0x80000000, R2, 0x48, !PT ;  /* 0x800000000d007812 */ /* 0x000fe200078e4802 */
[----:B------:R-:W-:Y:S06]  /*5b50*/  BRA `(.L_x_141) ;  /* 0x00000000000c7947 */ /* 0x000fec0003800000 */
.L_x_135:
[----:B------:R-:W0:Y:S01]  /*5b60*/  MUFU.RSQ R0, -QNAN ;  /* 0xffc0000000007908 */ /* 0x000e220000001400 */
[----:B------:R-:W-:Y:S05]  /*5b70*/  BRA `(.L_x_141) ;  /* 0x0000000000047947 */ /* 0x000fea0003800000 */
.L_x_134:
[----:B------:R-:W-:-:S07]  /*5b80*/  FADD.FTZ R0, R2, R13 ;  /* 0x0000000d02007221 */ /* 0x000fce0000010000 */
.L_x_141:
[----:B------:R-:W-:Y:S05]  /*5b90*/  BSYNC B0 ;  /* 0x0000000000007941 */ /* 0x000fea0003800000 */
.L_x_131:
[----:B------:R-:W-:-:S06]  /*5ba0*/  HFMA2.MMA R5, -RZ, RZ, 0, 0 ;  /* 0x00000000ff057435 */ /* 0x000fcc00000001ff */
[----:B0-----:R-:W-:Y:S05]  /*5bb0*/  RET.REL.NODEC R4 `(_ZN50_GLOBAL__N__f31458b2_17_RangeFactories_cu_38772b0829elementwise_kernel_with_indexIlZZZN2at6native17logspace_cuda_outERKN3c106ScalarES6_ldRNS1_6TensorEENKUlvE0_clEvENKUlvE2_clEvEUllE_EEvT_T0_PN15function_traitsISD_E11result_typeE) ;  /* 0xffffffa404107950 */ /* 0x001fea0003c3ffff */
.L_x_142:
        /* <DEDUP_REMOVED lines=12> */
.L_x_772:


//--------------------- .text._ZN50_GLOBAL__N__f31458b2_17_RangeFactories_cu_38772b0829elementwise_kernel_with_indexIiZZZN2at6native17logspace_cuda_outERKN3c106ScalarES6_ldRNS1_6TensorEENKUlvE0_clEvENKUlvE2_clEvEUllE_EEvT_T0_PN15function_traitsISD_E11result_typeE --------------------------
	.section	.text._ZN50_GLOBAL__N__f31458b2_17_RangeFactories_cu_38772b0829elementwise_kernel_with_indexIiZZZN2at6native17logspace_cuda_outERKN3c106ScalarES6_ldRNS1_6TensorEENKUlvE0_clEvENKUlvE2_clEvEUllE_EEvT_T0_PN15function_traitsISD_E11result_typeE,"ax",@progbits
	.align	128
.text._ZN50_GLOBAL__N__f31458b2_17_RangeFactories_cu_38772b0829elementwise_kernel_with_indexIiZZZN2at6native17logspace_cuda_outERKN3c106ScalarES6_ldRNS1_6TensorEENKUlvE0_clEvENKUlvE2_clEvEUllE_EEvT_T0_PN15function_traitsISD_E11result_typeE:
        .type           _ZN50_GLOBAL__N__f31458b2_17_RangeFactories_cu_38772b0829elementwise_kernel_with_indexIiZZZN2at6native17logspace_cuda_outERKN3c106ScalarES6_ldRNS1_6TensorEENKUlvE0_clEvENKUlvE2_clEvEUllE_EEvT_T0_PN15function_traitsISD_E11result_typeE,@function
        .size           _ZN50_GLOBAL__N__f31458b2_17_RangeFactories_cu_38772b0829elementwise_kernel_with_indexIiZZZN2at6native17logspace_cuda_outERKN3c106ScalarES6_ldRNS1_6TensorEENKUlvE0_clEvENKUlvE2_clEvEUllE_EEvT_T0_PN15function_traitsISD_E11result_typeE,(.L_x_774 - _ZN50_GLOBAL__N__f31458b2_17_RangeFactories_cu_38772b0829elementwise_kernel_with_indexIiZZZN2at6native17logspace_cuda_outERKN3c106ScalarES6_ldRNS1_6TensorEENKUlvE0_clEvENKUlvE2_clEvEUllE_EEvT_T0_PN15function_traitsISD_E11result_typeE)
        .other          _ZN50_GLOBAL__N__f31458b2_17_RangeFactories_cu_38772b0829elementwise_kernel_with_indexIiZZZN2at6native17logspace_cuda_outERKN3c106ScalarES6_ldRNS1_6TensorEENKUlvE0_clEvENKUlvE2_clEvEUllE_EEvT_T0_PN15function_traitsISD_E11result_typeE,@"STO_CUDA_ENTRY STV_DEFAULT"
_ZN50_GLOBAL__N__f31458b2_17_RangeFactories_cu_38772b0829elementwise_kernel_with_indexIiZZZN2at6native17logspace_cuda_outERKN3c106ScalarES6_ldRNS1_6TensorEENKUlvE0_clEvENKUlvE2_clEvEUllE_EEvT_T0_PN15function_traitsISD_E11result_typeE:
[----:B------:R-:W-:Y:S01]  /*0000*/  LDC R1, c[0x0][0x28] ;  /* 0x00000a00ff017b82 */ /* 0x000fe20000000800 */
[----:B------:R-:W0:Y:S01]  /*0010*/  S2R R0, SR_CTAID.X ;  /* 0x0000000000007919 */ /* 0x000e220000002500 */
[----:B------:R-:W-:Y:S01]  /*0020*/  ULDC UR4, c[0x0][0x210] ;  /* 0x0000840000047ab9 */ /* 0x000fe20000000800 */
[----:B------:R-:W0:Y:S02]  /*0030*/  S2R R3, SR_TID.X ;  /* 0x0000000000037919 */ /* 0x000e240000002100 */
[----:B0-----:R-:W-:-:S04]  /*0040*/  LEA R0, R0, R3, 0x6 ;  /* 0x0000000300007211 */ /* 0x001fc800078e30ff */
[----:B------:R-:W-:-:S13]  /*0050*/  ISETP.GE.AND P0, PT, R0, UR4, PT ;  /* 0x0000000400007c0c */ /* 0x000fda000bf06270 */
[----:B------:R-:W-:Y:S05]  /*0060*/  @P0 EXIT ;  /* 0x000000000000094d */ /* 0x000fea0003800000 */
[----:B------:R-:W-:Y:S01]  /*0070*/  ULDC.64 UR4, c[0x0][0x240] ;  /* 0x0000900000047ab9 */ /* 0x000fe20000000a00 */
[----:B------:R-:W-:Y:S01]  /*0080*/  SHF.R.S32.HI R2, RZ, 0x1f, R0 ;  /* 0x0000001fff027819 */ /* 0x000fe20000011400 */
[----:B------:R-:W-:Y:S01]  /*0090*/  BSSY B1, `(.L_x_143) ;  /* 0x0000562000017945 */ /* 0x000fe20003800000 */
[----:B------:R-:W-:-:S04]  /*00a0*/  ISETP.GE.U32.AND P0, PT, R0, UR4, PT ;  /* 0x0000000400007c0c */ /* 0x000fc8000bf06070 */
[----:B------:R-:W-:Y:S01]  /*00b0*/  ISETP.GE.AND.EX P0, PT, R2, UR5, PT, P0 ;  /* 0x0000000502007c0c */ /* 0x000fe2000bf06300 */
[----:B------:R-:W-:-:S12]  /*00c0*/  ULDC.64 UR4, c[0x0][0x208] ;  /* 0x0000820000047ab9 */ /* 0x000fd80000000a00 */
[----:B------:R-:W-:Y:S05]  /*00d0*/  @!P0 BRA `(.L_x_144) ;  /* 0x0000002800c88947 */ /* 0x000fea0003800000 */
[----:B------:R-:W0:Y:S01]  /*00e0*/  LDC.64 R4, c[0x0][0x228] ;  /* 0x00008a00ff047b82 */ /* 0x000e220000000a00 */
[----:B------:R-:W-:Y:S01]  /*00f0*/  LOP3.LUT R0, RZ, R0, RZ, 0x33, !PT ;  /* 0x00000000ff007212 */ /* 0x000fe200078e33ff */
[----:B------:R-:W-:Y:S01]  /*0100*/  ULDC.64 UR6, c[0x0][0x230] ;  /* 0x00008c0000067ab9 */ /* 0x000fe20000000a00 */
[----:B------:R-:W-:Y:S02]  /*0110*/  LOP3.LUT R3, RZ, R2, RZ, 0x33, !PT ;  /* 0x00000002ff037212 */ /* 0x000fe400078e33ff */
[----:B------:R-:W-:-:S03]  /*0120*/  IADD3 R2, P0, R0, UR6, RZ ;  /* 0x0000000600027c10 */ /* 0x000fc6000ff1e0ff */
[----:B------:R-:W1:Y:S01]  /*0130*/  LDC.64 R6, c[0x0][0x220] ;  /* 0x00008800ff067b82 */ /* 0x000e620000000a00 */
[----:B------:R-:W-:Y:S01]  /*0140*/  IADD3.X R3, R3, UR7, RZ, P0, !PT ;  /* 0x0000000703037c10 */ /* 0x000fe200087fe4ff */
[----:B------:R-:W-:-:S05]  /*0150*/  ULDC.64 UR6, c[0x0][0x238] ;  /* 0x00008e0000067ab9 */ /* 0x000fca0000000a00 */
[----:B------:R-:W1:Y:S01]  /*0160*/  I2F.S64 R3, R2 ;  /* 0x0000000200037312 */ /* 0x000e620000301400 */
[C---:B0-----:R-:W-:Y:S01]  /*0170*/  FSETP.NAN.FTZ.AND P0, PT, R4.reuse, R5, PT ;  /* 0x000000050400720b */ /* 0x041fe20003f18000 */
[----:B------:R-:W-:Y:S01]  /*0180*/  FADD.FTZ R12, |R4|, -RZ ;  /* 0x800000ff040c7221 */ /* 0x000fe20000010200 */
[C---:B-1----:R-:W-:Y:S01]  /*0190*/  FFMA.FTZ R11, -R3.reuse, UR6, R6 ;  /* 0x00000006030b7c23 */ /* 0x042fe20008010106 */
[----:B------:R-:W-:-:S10]  /*01a0*/  FFMA.FTZ R10, -R3, UR7, R7 ;  /* 0x00000007030a7c23 */ /* 0x000fd40008010107 */
        /* <DEDUP_REMOVED lines=57> */
.L_x_150:
[----:B------:R-:W-:Y:S01]  /*0540*/  FFMA R0, R7, R5, R6 ;  /* 0x0000000507007223 */ /* 0x000fe20000000006 */
[----:B------:R-:W-:Y:S06]  /*0550*/  @!P0 BRA `(.L_x_151) ;  /* 0x0000000000088947 */ /* 0x000fec0003800000 */
[----:B------:R-:W-:-:S07]  /*0560*/  MOV R4, 0x580 ;  /* 0x0000058000047802 */ /* 0x000fce0000000f00 */
[----:B------:R-:W-:Y:S05]  /*0570*/  CALL.REL.NOINC `($__internal_1_$__cuda_sm3x_div_rn_ftz_f32_slowpath) ;  /* 0x00000050006c7944 */ /* 0x000fea0003c00000 */
.L_x_151:
        /* <DEDUP_REMOVED lines=19> */
.L_x_152:
[----:B------:R-:W0:Y:S01]  /*06b0*/  LDC R2, c[0x0][0x228] ;  /* 0x00008a00ff027b82 */ /* 0x000e220000000800 */
[----:B------:R-:W-:Y:S02]  /*06c0*/  MOV R3, 0x3fd774eb ;  /* 0x3fd774eb00037802 */ /* 0x000fe40000000f00 */
[----:B0-----:R-:W-:-:S13]  /*06d0*/  ISETP.GE.AND P0, PT, R2, RZ, PT ;  /* 0x000000ff0200720c */ /* 0x001fda0003f06270 */
[----:B------:R-:W-:-:S04]  /*06e0*/  @P0 FFMA.FTZ R0, R3, 0.93318945169448852539, -R0 ;  /* 0x3f6ee58103000823 */ /* 0x000fc80000010800 */
[----:B------:R-:W-:-:S07]  /*06f0*/  @!P0 FFMA.FTZ R0, R3, 0.93318945169448852539, R0 ;  /* 0x3f6ee58103008823 */ /* 0x000fce0000010000 */
.L_x_153:
        /* <DEDUP_REMOVED lines=13> */
.L_x_149:
        /* <DEDUP_REMOVED lines=13> */
[----:B------:R-:W-:Y:S05]  /*08a0*/  CALL.REL.NOINC `($__internal_1_$__cuda_sm3x_div_rn_ftz_f32_slowpath) ;  /* 0x0000004c00a07944 */ /* 0x000fea0003c00000 */
.L_x_156:
        /* <DEDUP_REMOVED lines=19> */
.L_x_157:
[----:B------:R-:W0:Y:S01]  /*09e0*/  LDC R2, c[0x0][0x228] ;  /* 0x00008a00ff027b82 */ /* 0x000e220000000800 */
[----:B------:R-:W-:Y:S02]  /*09f0*/  MOV R3, 0x3fd774eb ;  /* 0x3fd774eb00037802 */ /* 0x000fe40000000f00 */
[----:B0-----:R-:W-:-:S13]  /*0a00*/  ISETP.GE.AND P0, PT, R2, RZ, PT ;  /* 0x000000ff0200720c */ /* 0x001fda0003f06270 */
[----:B------:R-:W-:-:S04]  /*0a10*/  @P0 FFMA.FTZ R0, R3, 0.93318945169448852539, -R0 ;  /* 0x3f6ee58103000823 */ /* 0x000fc80000010800 */
[----:B------:R-:W-:-:S07]  /*0a20*/  @!P0 FFMA.FTZ R0, R3, 0.93318945169448852539, R0 ;  /* 0x3f6ee58103008823 */ /* 0x000fce0000010000 */
.L_x_158:
        /* <DEDUP_REMOVED lines=14> */
.L_x_155:
        /* <DEDUP_REMOVED lines=24> */
.L_x_159:
        /* <DEDUP_REMOVED lines=87> */
.L_x_160:
[----:B------:R-:W-:Y:S01]  /*1200*/  FFMA R0, R7, R5, R4 ;  /* 0x0000000507007223 */ /* 0x000fe20000000004 */
[----:B------:R-:W-:Y:S06]  /*1210*/  @!P2 BRA `(.L_x_161) ;  /* 0x000000000008a947 */ /* 0x000fec0003800000 */
[----:B------:R-:W-:-:S07]  /*1220*/  MOV R4, 0x1240 ;  /* 0x0000124000047802 */ /* 0x000fce0000000f00 */
[----:B------:R-:W-:Y:S05]  /*1230*/  CALL.REL.NOINC `($__internal_1_$__cuda_sm3x_div_rn_ftz_f32_slowpath) ;  /* 0x00000044003c7944 */ /* 0x000fea0003c00000 */
.L_x_161:
        /* <DEDUP_REMOVED lines=19> */
.L_x_162:
[----:B------:R-:W0:Y:S01]  /*1370*/  LDC R2, c[0x0][0x228] ;  /* 0x00008a00ff027b82 */ /* 0x000e220000000800 */
[----:B------:R-:W-:Y:S02]  /*1380*/  MOV R3, 0x3fd774eb ;  /* 0x3fd774eb00037802 */ /* 0x000fe40000000f00 */
[----:B0-----:R-:W-:-:S13]  /*1390*/  ISETP.GE.AND P0, PT, R2, RZ, PT ;  /* 0x000000ff0200720c */ /* 0x001fda0003f06270 */
[----:B------:R-:W-:-:S04]  /*13a0*/  @P0 FFMA.FTZ R0, R3, 0.93318945169448852539, -R0 ;  /* 0x3f6ee58103000823 */ /* 0x000fc80000010800 */
[----:B------:R-:W-:-:S07]  /*13b0*/  @!P0 FFMA.FTZ R0, R3, 0.93318945169448852539, R0 ;  /* 0x3f6ee58103008823 */ /* 0x000fce0000010000 */
.L_x_163:
        /* <DEDUP_REMOVED lines=13> */
.L_x_148:
        /* <DEDUP_REMOVED lines=10> */
.L_x_164:
        /* <DEDUP_REMOVED lines=19> */
.L_x_165:
[----:B------:R-:W0:Y:S01]  /*1660*/  LDC R6, c[0x0][0x228] ;  /* 0x00008a00ff067b82 */ /* 0x000e220000000800 */
[----:B------:R-:W-:Y:S02]  /*1670*/  MOV R3, 0x3fd774eb ;  /* 0x3fd774eb00037802 */ /* 0x000fe40000000f00 */
[----:B0-----:R-:W-:-:S13]  /*1680*/  ISETP.GE.AND P0, PT, R6, RZ, PT ;  /* 0x000000ff0600720c */ /* 0x001fda0003f06270 */
[----:B------:R-:W-:-:S04]  /*1690*/  @P0 FFMA.FTZ R0, R3, 0.93318945169448852539, -R0 ;  /* 0x3f6ee58103000823 */ /* 0x000fc80000010800 */
[----:B------:R-:W-:-:S07]  /*16a0*/  @!P0 FFMA.FTZ R0, R3, 0.93318945169448852539, R0 ;  /* 0x3f6ee58103008823 */ /* 0x000fce0000010000 */
.L_x_166:
        /* <DEDUP_REMOVED lines=28> */
.L_x_147:
        /* <DEDUP_REMOVED lines=38> */
.L_x_168:
[----:B------:R-:W-:Y:S01]  /*1ad0*/  FFMA R0, R7, R6, R5 ;  /* 0x0000000607007223 */ /* 0x000fe20000000005 */
[----:B------:R-:W-:Y:S06]  /*1ae0*/  @!P0 BRA `(.L_x_169) ;  /* 0x00000000000c8947 */ /* 0x000fec0003800000 */
[----:B------:R-:W-:Y:S02]  /*1af0*/  MOV R13, 0x3f800000 ;  /* 0x3f800000000d7802 */ /* 0x000fe40000000f00 */
[----:B------:R-:W-:-:S07]  /*1b00*/  MOV R4, 0x1b20 ;  /* 0x00001b2000047802 */ /* 0x000fce0000000f00 */
[----:B------:R-:W-:Y:S05]  /*1b10*/  CALL.REL.NOINC `($__internal_1_$__cuda_sm3x_div_rn_ftz_f32_slowpath) ;  /* 0x0000003c00047944 */ /* 0x000fea0003c00000 */
.L_x_169:
        /* <DEDUP_REMOVED lines=19> */
.L_x_170:
[----:B------:R-:W0:Y:S01]  /*1c50*/  LDC R2, c[0x0][0x228] ;  /* 0x00008a00ff027b82 */ /* 0x000e220000000800 */
[----:B------:R-:W-:Y:S02]  /*1c60*/  MOV R3, 0x3fd774eb ;  /* 0x3fd774eb00037802 */ /* 0x000fe40000000f00 */
[----:B0-----:R-:W-:-:S13]  /*1c70*/  ISETP.GE.AND P0, PT, R2, RZ, PT ;  /* 0x000000ff0200720c */ /* 0x001fda0003f06270 */
[----:B------:R-:W-:-:S04]  /*1c80*/  @P0 FFMA.FTZ R0, R3, 0.93318945169448852539, -R0 ;  /* 0x3f6ee58103000823 */ /* 0x000fc80000010800 */
[----:B------:R-:W-:-:S07]  /*1c90*/  @!P0 FFMA.FTZ R0, R3, 0.93318945169448852539, R0 ;  /* 0x3f6ee58103008823 */ /* 0x000fce0000010000 */
.L_x_171:
        /* <DEDUP_REMOVED lines=11> */
.L_x_167:
        /* <DEDUP_REMOVED lines=10> */
[----:B------:R-:W-:Y:S05]  /*1df0*/  CALL.REL.NOINC `($__internal_1_$__cuda_sm3x_div_rn_ftz_f32_slowpath) ;  /* 0x00000038004c7944 */ /* 0x000fea0003c00000 */
.L_x_172:
        /* <DEDUP_REMOVED lines=19> */
.L_x_173:
[----:B------:R-:W0:Y:S01]  /*1f30*/  LDC R3, c[0x0][0x228] ;  /* 0x00008a00ff037b82 */ /* 0x000e220000000800 */
[----:B------:R-:W-:Y:S02]  /*1f40*/  MOV R5, 0x3fd774eb ;  /* 0x3fd774eb00057802 */ /* 0x000fe40000000f00 */
[----:B0-----:R-:W-:-:S13]  /*1f50*/  ISETP.GE.AND P0, PT, R3, RZ, PT ;  /* 0x000000ff0300720c */ /* 0x001fda0003f06270 */
[----:B------:R-:W-:-:S04]  /*1f60*/  @P0 FFMA.FTZ R0, R5, 0.93318945169448852539, -R0 ;  /* 0x3f6ee58105000823 */ /* 0x000fc80000010800 */
[----:B------:R-:W-:-:S07]  /*1f70*/  @!P0 FFMA.FTZ R0, R5, 0.93318945169448852539, R0 ;  /* 0x3f6ee58105008823 */ /* 0x000fce0000010000 */
.L_x_174:
        /* <DEDUP_REMOVED lines=12> */
.L_x_146:
        /* <DEDUP_REMOVED lines=30> */
[----:B------:R-:W-:Y:S05]  /*2220*/  CALL.REL.NOINC `($__internal_1_$__cuda_sm3x_div_rn_ftz_f32_slowpath) ;  /* 0x0000003400407944 */ /* 0x000fea0003c00000 */
[----:B------:R-:W-:-:S07]  /*2230*/  MOV R3, R0 ;  /* 0x0000000000037202 */ /* 0x000fce0000000f00 */
.L_x_175:
        /* <DEDUP_REMOVED lines=19> */
.L_x_176:
[----:B------:R-:W0:Y:S01]  /*2370*/  LDC R2, c[0x0][0x228] ;  /* 0x00008a00ff027b82 */ /* 0x000e220000000800 */
[----:B------:R-:W-:Y:S02]  /*2380*/  MOV R3, 0x3fd774eb ;  /* 0x3fd774eb00037802 */ /* 0x000fe40000000f00 */
[----:B0-----:R-:W-:-:S13]  /*2390*/  ISETP.GE.AND P0, PT, R2, RZ, PT ;  /* 0x000000ff0200720c */ /* 0x001fda0003f06270 */
[----:B------:R-:W-:-:S04]  /*23a0*/  @P0 FFMA.FTZ R0, R3, 0.93318945169448852539, -R0 ;  /* 0x3f6ee58103000823 */ /* 0x000fc80000010800 */
[----:B------:R-:W-:-:S07]  /*23b0*/  @!P0 FFMA.FTZ R0, R3, 0.93318945169448852539, R0 ;  /* 0x3f6ee58103008823 */ /* 0x000fce0000010000 */
.L_x_177:
        /* <DEDUP_REMOVED lines=12> */
.L_x_145:
        /* <DEDUP_REMOVED lines=23> */
[----:B------:R-:W-:Y:S05]  /*25f0*/  CALL.REL.NOINC `($__internal_1_$__cuda_sm3x_div_rn_ftz_f32_slowpath) ;  /* 0x00000030004c7944 */ /* 0x000fea0003c00000 */
.L_x_178:
        /* <DEDUP_REMOVED lines=19> */
.L_x_179:
[----:B------:R-:W0:Y:S01]  /*2730*/  LDC R2, c[0x0][0x228] ;  /* 0x00008a00ff027b82 */ /* 0x000e220000000800 */
[----:B------:R-:W-:Y:S02]  /*2740*/  MOV R3, 0x3fd774eb ;  /* 0x3fd774eb00037802 */ /* 0x000fe40000000f00 */
[----:B0-----:R-:W-:-:S13]  /*2750*/  ISETP.GE.AND P0, PT, R2, RZ, PT ;  /* 0x000000ff0200720c */ /* 0x001fda0003f06270 */
[----:B------:R-:W-:-:S04]  /*2760*/  @P0 FFMA.FTZ R0, R3, 0.93318945169448852539, -R0 ;  /* 0x3f6ee58103000823 */ /* 0x000fc80000010800 */
[----:B------:R-:W-:-:S07]  /*2770*/  @!P0 FFMA.FTZ R0, R3, 0.93318945169448852539, R0 ;  /* 0x3f6ee58103008823 */ /* 0x000fce0000010000 */
.L_x_180:
        /* <DEDUP_REMOVED lines=13> */
.L_x_154:
        /* <DEDUP_REMOVED lines=41> */
.L_x_183:
        /* <DEDUP_REMOVED lines=10> */
.L_x_182:
[----:B------:R-:W-:-:S04]  /*2b80*/  FMUL.RZ R6, R6, 0.15915493667125701904 ;  /* 0x3e22f98306067820 */ /* 0x000fc8000040c000 */
[----:B------:R1:W2:Y:S08]  /*2b90*/  MUFU.SIN R3, R6 ;  /* 0x0000000600037308 */ /* 0x0002b00000000400 */
[----:B------:R1:W3:Y:S01]  /*2ba0*/  MUFU.COS R2, R6 ;  /* 0x0000000600027308 */ /* 0x0002e20000000000 */
[----:B------:R-:W-:Y:S05]  /*2bb0*/  BRA `(.L_x_184) ;  /* 0x0000002800bc7947 */ /* 0x000fea0003800000 */
.L_x_181:
[----:B------:R-:W-:Y:S01]  /*2bc0*/  FMUL.FTZ R2, R11, 1.4426950216293334961 ;  /* 0x3fb8aa3b0b027820 */ /* 0x000fe20000410000 */
[----:B------:R-:W-:-:S05]  /*2bd0*/  MOV R3, R6 ;  /* 0x0000000600037202 */ /* 0x000fca0000000f00 */
[----:B------:R-:W0:Y:S01]  /*2be0*/  MUFU.EX2 R2, R2 ;  /* 0x0000000200027308 */ /* 0x000e220000000800 */
[----:B------:R-:W-:Y:S05]  /*2bf0*/  BRA `(.L_x_184) ;  /* 0x0000002800ac7947 */ /* 0x000fea0003800000 */
.L_x_144:
[----:B------:R-:W0:Y:S01]  /*2c00*/  LDC.64 R4, c[0x0][0x228] ;  /* 0x00008a00ff047b82 */ /* 0x000e220000000a00 */
[----:B------:R-:W-:Y:S01]  /*2c10*/  I2FP.F32.S32 R11, R0 ;  /* 0x00000000000b7245 */ /* 0x000fe20000201400 */
        /* <DEDUP_REMOVED lines=63> */
.L_x_190:
[----:B------:R-:W-:Y:S01]  /*3010*/  FFMA R0, R7, R8, R6 ;  /* 0x0000000807007223 */ /* 0x000fe20000000006 */
[----:B------:R-:W-:Y:S06]  /*3020*/  @!P2 BRA `(.L_x_191) ;  /* 0x000000000008a947 */ /* 0x000fec0003800000 */
[----:B------:R-:W-:-:S07]  /*3030*/  MOV R4, 0x3050 ;  /* 0x0000305000047802 */ /* 0x000fce0000000f00 */
[----:B------:R-:W-:Y:S05]  /*3040*/  CALL.REL.NOINC `($__internal_1_$__cuda_sm3x_div_rn_ftz_f32_slowpath) ;  /* 0x0000002400b87944 */ /* 0x000fea0003c00000 */
.L_x_191:
        /* <DEDUP_REMOVED lines=19> */
.L_x_192:
[----:B------:R-:W0:Y:S01]  /*3180*/  LDC R2, c[0x0][0x228] ;  /* 0x00008a00ff027b82 */ /* 0x000e220000000800 */
[----:B------:R-:W-:Y:S02]  /*3190*/  MOV R3, 0x3fd774eb ;  /* 0x3fd774eb00037802 */ /* 0x000fe40000000f00 */
[----:B0-----:R-:W-:-:S13]  /*31a0*/  ISETP.GE.AND P0, PT, R2, RZ, PT ;  /* 0x000000ff0200720c */ /* 0x001fda0003f06270 */
[----:B------:R-:W-:-:S04]  /*31b0*/  @P0 FFMA.FTZ R0, R3, 0.93318945169448852539, -R0 ;  /* 0x3f6ee58103000823 */ /* 0x000fc80000010800 */
[----:B------:R-:W-:-:S07]  /*31c0*/  @!P0 FFMA.FTZ R0, R3, 0.93318945169448852539, R0 ;  /* 0x3f6ee58103008823 */ /* 0x000fce0000010000 */
.L_x_193:
        /* <DEDUP_REMOVED lines=13> */
.L_x_189:
        /* <DEDUP_REMOVED lines=14> */
.L_x_196:
        /* <DEDUP_REMOVED lines=19> */
.L_x_197:
[----:B------:R-:W0:Y:S01]  /*34b0*/  LDC R2, c[0x0][0x228] ;  /* 0x00008a00ff027b82 */ /* 0x000e220000000800 */
[----:B------:R-:W-:Y:S02]  /*34c0*/  MOV R3, 0x3fd774eb ;  /* 0x3fd774eb00037802 */ /* 0x000fe40000000f00 */
[----:B0-----:R-:W-:-:S13]  /*34d0*/  ISETP.GE.AND P0, PT, R2, RZ, PT ;  /* 0x000000ff0200720c */ /* 0x001fda0003f06270 */
[----:B------:R-:W-:-:S04]  /*34e0*/  @P0 FFMA.FTZ R0, R3, 0.93318945169448852539, -R0 ;  /* 0x3f6ee58103000823 */ /* 0x000fc80000010800 */
[----:B------:R-:W-:-:S07]  /*34f0*/  @!P0 FFMA.FTZ R0, R3, 0.93318945169448852539, R0 ;  /* 0x3f6ee58103008823 */ /* 0x000fce0000010000 */
.L_x_198:
        /* <DEDUP_REMOVED lines=14> */
.L_x_195:
        /* <DEDUP_REMOVED lines=24> */
.L_x_199:
        /* <DEDUP_REMOVED lines=87> */
.L_x_200:
[----:B------:R-:W-:Y:S01]  /*3cd0*/  FFMA R0, R7, R5, R6 ;  /* 0x0000000507007223 */ /* 0x000fe20000000006 */
[----:B------:R-:W-:Y:S06]  /*3ce0*/  @!P2 BRA `(.L_x_201) ;  /* 0x000000000008a947 */ /* 0x000fec0003800000 */
[----:B------:R-:W-:-:S07]  /*3cf0*/  MOV R4, 0x3d10 ;  /* 0x00003d1000047802 */ /* 0x000fce0000000f00 */
[----:B------:R-:W-:Y:S05]  /*3d00*/  CALL.REL.NOINC `($__internal_1_$__cuda_sm3x_div_rn_ftz_f32_slowpath) ;  /* 0x0000001800887944 */ /* 0x000fea0003c00000 */
.L_x_201:
        /* <DEDUP_REMOVED lines=19> */
.L_x_202:
[----:B------:R-:W0:Y:S01]  /*3e40*/  LDC R2, c[0x0][0x228] ;  /* 0x00008a00ff027b82 */ /* 0x000e220000000800 */
[----:B------:R-:W-:Y:S02]  /*3e50*/  MOV R3, 0x3fd774eb ;  /* 0x3fd774eb00037802 */ /* 0x000fe40000000f00 */
[----:B0-----:R-:W-:-:S13]  /*3e60*/  ISETP.GE.AND P0, PT, R2, RZ, PT ;  /* 0x000000ff0200720c */ /* 0x001fda0003f06270 */
[----:B------:R-:W-:-:S04]  /*3e70*/  @P0 FFMA.FTZ R0, R3, 0.93318945169448852539, -R0 ;  /* 0x3f6ee58103000823 */ /* 0x000fc80000010800 */
[----:B------:R-:W-:-:S07]  /*3e80*/  @!P0 FFMA.FTZ R0, R3, 0.93318945169448852539, R0 ;  /* 0x3f6ee58103008823 */ /* 0x000fce0000010000 */
.L_x_203:
        /* <DEDUP_REMOVED lines=13> */
.L_x_188:
        /* <DEDUP_REMOVED lines=10> */
.L_x_204:
        /* <DEDUP_REMOVED lines=19> */
.L_x_205:
[----:B------:R-:W0:Y:S01]  /*4130*/  LDC R2, c[0x0][0x228] ;  /* 0x00008a00ff027b82 */ /* 0x000e220000000800 */
[----:B------:R-:W-:Y:S02]  /*4140*/  MOV R3, 0x3fd774eb ;  /* 0x3fd774eb00037802 */ /* 0x000fe40000000f00 */
[----:B0-----:R-:W-:-:S13]  /*4150*/  ISETP.GE.AND P0, PT, R2, RZ, PT ;  /* 0x000000ff0200720c */ /* 0x001fda0003f06270 */
[----:B------:R-:W-:-:S04]  /*4160*/  @P0 FFMA.FTZ R0, R3, 0.93318945169448852539, -R0 ;  /* 0x3f6ee58103000823 */ /* 0x000fc80000010800 */
[----:B------:R-:W-:-:S07]  /*4170*/  @!P0 FFMA.FTZ R0, R3, 0.93318945169448852539, R0 ;  /* 0x3f6ee58103008823 */ /* 0x000fce0000010000 */
.L_x_206:
        /* <DEDUP_REMOVED lines=28> */
.L_x_187:
        /* <DEDUP_REMOVED lines=38> */
.L_x_208:
[----:B------:R-:W-:Y:S01]  /*45a0*/  FFMA R0, R5, R7, R6 ;  /* 0x0000000705007223 */ /* 0x000fe20000000006 */
[----:B------:R-:W-:Y:S06]  /*45b0*/  @!P2 BRA `(.L_x_209) ;  /* 0x00000000000ca947 */ /* 0x000fec0003800000 */
[----:B------:R-:W-:Y:S02]  /*45c0*/  MOV R13, 0x3f800000 ;  /* 0x3f800000000d7802 */ /* 0x000fe40000000f00 */
[----:B------:R-:W-:-:S07]  /*45d0*/  MOV R4, 0x45f0 ;  /* 0x000045f000047802 */ /* 0x000fce0000000f00 */
[----:B------:R-:W-:Y:S05]  /*45e0*/  CALL.REL.NOINC `($__internal_1_$__cuda_sm3x_div_rn_ftz_f32_slowpath) ;  /* 0x0000001000507944 */ /* 0x000fea0003c00000 */
.L_x_209:
        /* <DEDUP_REMOVED lines=19> */
.L_x_210:
[----:B------:R-:W0:Y:S01]  /*4720*/  LDC R2, c[0x0][0x228] ;  /* 0x00008a00ff027b82 */ /* 0x000e220000000800 */
[----:B------:R-:W-:Y:S02]  /*4730*/  MOV R3, 0x3fd774eb ;  /* 0x3fd774eb00037802 */ /* 0x000fe40000000f00 */
[----:B0-----:R-:W-:-:S13]  /*4740*/  ISETP.GE.AND P0, PT, R2, RZ, PT ;  /* 0x000000ff0200720c */ /* 0x001fda0003f06270 */
[----:B------:R-:W-:-:S04]  /*4750*/  @P0 FFMA.FTZ R0, R3, 0.93318945169448852539, -R0 ;  /* 0x3f6ee58103000823 */ /* 0x000fc80000010800 */
[----:B------:R-:W-:-:S07]  /*4760*/  @!P0 FFMA.FTZ R0, R3, 0.93318945169448852539, R0 ;  /* 0x3f6ee58103008823 */ /* 0x000fce0000010000 */
.L_x_211:
        /* <DEDUP_REMOVED lines=11> */
.L_x_207:
        /* <DEDUP_REMOVED lines=11> */
.L_x_212:
        /* <DEDUP_REMOVED lines=19> */
.L_x_213:
[----:B------:R-:W0:Y:S01]  /*4a00*/  LDC R3, c[0x0][0x228] ;  /* 0x00008a00ff037b82 */ /* 0x000e220000000800 */
[----:B------:R-:W-:Y:S02]  /*4a10*/  MOV R5, 0x3fd774eb ;  /* 0x3fd774eb00057802 */ /* 0x000fe40000000f00 */
[----:B0-----:R-:W-:-:S13]  /*4a20*/  ISETP.GE.AND P0, PT, R3, RZ, PT ;  /* 0x000000ff0300720c */ /* 0x001fda0003f06270 */
[----:B------:R-:W-:-:S04]  /*4a30*/  @P0 FFMA.FTZ R0, R5, 0.93318945169448852539, -R0 ;  /* 0x3f6ee58105000823 */ /* 0x000fc80000010800 */
[----:B------:R-:W-:-:S07]  /*4a40*/  @!P0 FFMA.FTZ R0, R5, 0.93318945169448852539, R0 ;  /* 0x3f6ee58105008823 */ /* 0x000fce0000010000 */
.L_x_214:
        /* <DEDUP_REMOVED lines=12> */
.L_x_186:
        /* <DEDUP_REMOVED lines=30> */
[----:B------:R-:W-:Y:S05]  /*4cf0*/  CALL.REL.NOINC `($__internal_1_$__cuda_sm3x_div_rn_ftz_f32_slowpath) ;  /* 0x00000008008c7944 */ /* 0x000fea0003c00000 */
.L_x_215:
        /* <DEDUP_REMOVED lines=19> */
.L_x_216:
[----:B------:R-:W0:Y:S01]  /*4e30*/  LDC R2, c[0x0][0x228] ;  /* 0x00008a00ff027b82 */ /* 0x000e220000000800 */
[----:B------:R-:W-:Y:S01]  /*4e40*/  HFMA2.MMA R3, -RZ, RZ, 1.9599609375, 20144 ;  /* 0x3fd774ebff037435 */ /* 0x000fe200000001ff */
[----:B0-----:R-:W-:-:S13]  /*4e50*/  ISETP.GE.AND P0, PT, R2, RZ, PT ;  /* 0x000000ff0200720c */ /* 0x001fda0003f06270 */
[----:B------:R-:W-:-:S04]  /*4e60*/  @P0 FFMA.FTZ R0, R3, 0.93318945169448852539, -R0 ;  /* 0x3f6ee58103000823 */ /* 0x000fc80000010800 */
[----:B------:R-:W-:-:S07]  /*4e70*/  @!P0 FFMA.FTZ R0, R3, 0.93318945169448852539, R0 ;  /* 0x3f6ee58103008823 */ /* 0x000fce0000010000 */
.L_x_217:
        /* <DEDUP_REMOVED lines=12> */
.L_x_185:
        /* <DEDUP_REMOVED lines=24> */
.L_x_218:
        /* <DEDUP_REMOVED lines=19> */
.L_x_219:
[----:B------:R-:W0:Y:S01]  /*51f0*/  LDC R2, c[0x0][0x228] ;  /* 0x00008a00ff027b82 */ /* 0x000e220000000800 */
[----:B------:R-:W-:Y:S02]  /*5200*/  MOV R3, 0x3fd774eb ;  /* 0x3fd774eb00037802 */ /* 0x000fe40000000f00 */
[----:B0-----:R-:W-:-:S13]  /*5210*/  ISETP.GE.AND P0, PT, R2, RZ, PT ;  /* 0x000000ff0200720c */ /* 0x001fda0003f06270 */
[----:B------:R-:W-:-:S04]  /*5220*/  @P0 FFMA.FTZ R0, R3, 0.93318945169448852539, -R0 ;  /* 0x3f6ee58103000823 */ /* 0x000fc80000010800 */
[----:B------:R-:W-:-:S07]  /*5230*/  @!P0 FFMA.FTZ R0, R3, 0.93318945169448852539, R0 ;  /* 0x3f6ee58103008823 */ /* 0x000fce0000010000 */
.L_x_220:
        /* <DEDUP_REMOVED lines=13> */
.L_x_194:
        /* <DEDUP_REMOVED lines=41> */
.L_x_223:
        /* <DEDUP_REMOVED lines=10> */
.L_x_222:
[----:B------:R-:W-:-:S04]  /*5640*/  FMUL.RZ R6, R6, 0.15915493667125701904 ;  /* 0x3e22f98306067820 */ /* 0x000fc8000040c000 */
[----:B------:R5:W0:Y:S08]  /*5650*/  MUFU.SIN R3, R6 ;  /* 0x0000000600037308 */ /* 0x000a300000000400 */
[----:B------:R5:W1:Y:S01]  /*5660*/  MUFU.COS R2, R6 ;  /* 0x0000000600027308 */ /* 0x000a620000000000 */
[----:B------:R-:W-:Y:S05]  /*5670*/  BRA `(.L_x_184) ;  /* 0x00000000000c7947 */ /* 0x000fea0003800000 */
.L_x_221:
[----:B------:R-:W-:Y:S01]  /*5680*/  FMUL.FTZ R2, R11, 1.4426950216293334961 ;  /* 0x3fb8aa3b0b027820 */ /* 0x000fe20000410000 */
[----:B------:R-:W-:-:S05]  /*5690*/  MOV R3, R6 ;  /* 0x0000000600037202 */ /* 0x000fca0000000f00 */
[----:B------:R-:W4:Y:S02]  /*56a0*/  MUFU.EX2 R2, R2 ;  /* 0x0000000200027308 */ /* 0x000f240000000800 */
.L_x_184:
[----:B------:R-:W-:Y:S05]  /*56b0*/  BSYNC B1 ;  /* 0x0000000000017941 */ /* 0x000fea0003800000 */
.L_x_143:
[----:B------:R-:W2:Y:S01]  /*56c0*/  S2R R0, SR_CTAID.X ;  /* 0x0000000000007919 */ /* 0x000ea20000002500 */
[----:B------:R-:W5:Y:S01]  /*56d0*/  LDC.64 R4, c[0x0][0x250] ;  /* 0x00009400ff047b82 */ /* 0x000f620000000a00 */
[----:B------:R-:W2:Y:S02]  /*56e0*/  S2R R7, SR_TID.X ;  /* 0x0000000000077919 */ /* 0x000ea40000002100 */
[----:B--2---:R-:W-:-:S05]  /*56f0*/  LEA R7, R0, R7, 0x6 ;  /* 0x0000000700077211 */ /* 0x004fca00078e30ff */
[----:B-----5:R-:W-:-:S05]  /*5700*/  IMAD.WIDE R4, R7, 0x8, R4 ;  /* 0x0000000807047825 */ /* 0x020fca00078e0204 */
[----:B01-34-:R-:W-:Y:S01]  /*5710*/  STG.E.64 desc[UR4][R4.64], R2 ;  /* 0x0000000204007986 */ /* 0x01bfe2000c101b04 */
[----:B------:R-:W-:Y:S05]  /*5720*/  EXIT ;  /* 0x000000000000794d */ /* 0x000fea0003800000 */
        .weak           $__internal_1_$__cuda_sm3x_div_rn_ftz_f32_slowpath
        .type           $__internal_1_$__cuda_sm3x_div_rn_ftz_f32_slowpath,@function
        .size           $__internal_1_$__cuda_sm3x_div_rn_ftz_f32_slowpath,(.L_x_774 - $__internal_1_$__cuda_sm3x_div_rn_ftz_f32_slowpath)
$__internal_1_$__cuda_sm3x_div_rn_ftz_f32_slowpath:
        /* <DEDUP_REMOVED lines=32> */
.L_x_226:
[----:B------:R-:W-:Y:S05]  /*5930*/  BSYNC B2 ;  /* 0x0000000000027941 */ /* 0x000fea0003800000 */
.L_x_225:
        /* <DEDUP_REMOVED lines=27> */
.L_x_232:
[----:B------:R-:W-:-:S07]  /*5af0*/  LEA R0, R3, R0, 0x17 ;  /* 0x0000000003007211 */ /* 0x000fce00078eb8ff */
.L_x_233:
[----:B------:R-:W-:Y:S05]  /*5b00*/  BSYNC B2 ;  /* 0x0000000000027941 */ /* 0x000fea0003800000 */
.L_x_231:
[----:B------:R-:W-:Y:S05]  /*5b10*/  BRA `(.L_x_234) ;  /* 0x0000000000207947 */ /* 0x000fea0003800000 */
.L_x_230:
[----:B------:R-:W-:-:S04]  /*5b20*/  LOP3.LUT R0, R13, 0x80000000, R2, 0x48, !PT ;  /* 0x800000000d007812 */ /* 0x000fc800078e4802 */
[----:B------:R-:W-:Y:S01]  /*5b30*/  LOP3.LUT R0, R0, 0x7f800000, RZ, 0xfc, !PT ;  /* 0x7f80000000007812 */ /* 0x000fe200078efcff */
[----:B------:R-:W-:Y:S06]  /*5b40*/  BRA `(.L_x_234) ;  /* 0x0000000000147947 */ /* 0x000fec0003800000 */
.L_x_229:
[----:B------:R-:W-:Y:S01]  /*5b50*/  LOP3.LUT R0, R13, 0x80000000, R2, 0x48, !PT ;  /* 0x800000000d007812 */ /* 0x000fe200078e4802 */
[----:B------:R-:W-:Y:S06]  /*5b60*/  BRA `(.L_x_234) ;  /* 0x00000000000c7947 */ /* 0x000fec0003800000 */
.L_x_228:
[----:B------:R-:W0:Y:S01]  /*5b70*/  MUFU.RSQ R0, -QNAN ;  /* 0xffc0000000007908 */ /* 0x000e220000001400 */
[----:B------:R-:W-:Y:S05]  /*5b80*/  BRA `(.L_x_234) ;  /* 0x0000000000047947 */ /* 0x000fea0003800000 */
.L_x_227:
[----:B------:R-:W-:-:S07]  /*5b90*/  FADD.FTZ R0, R2, R13 ;  /* 0x0000000d02007221 */ /* 0x000fce0000010000 */
.L_x_234:
[----:B------:R-:W-:Y:S05]  /*5ba0*/  BSYNC B0 ;  /* 0x0000000000007941 */ /* 0x000fea0003800000 */
.L_x_224:
[----:B------:R-:W-:-:S06]  /*5bb0*/  HFMA2.MMA R5, -RZ, RZ, 0, 0 ;  /* 0x00000000ff057435 */ /* 0x000fcc00000001ff */
[----:B0-----:R-:W-:Y:S05]  /*5bc0*/  RET.REL.NODEC R4 `(_ZN50_GLOBAL__N__f31458b2_17_RangeFactories_cu_38772b0829elementwise_kernel_with_indexIiZZZN2at6native17logspace_cuda_outERKN3c106ScalarES6_ldRNS1_6TensorEENKUlvE0_clEvENKUlvE2_clEvEUllE_EEvT_T0_PN15function_traitsISD_E11result_typeE) ;  /* 0xffffffa4040c7950 */ /* 0x001fea0003c3ffff */
.L_x_235:
        /* <DEDUP_REMOVED lines=11> */
.L_x_774:


//--------------------- .text._ZN50_GLOBAL__N__f31458b2_17_RangeFactories_cu_38772b0829elementwise_kernel_with_indexIlZZZN2at6native17logspace_cuda_outERKN3c106ScalarES6_ldRNS1_6TensorEENKUlvE0_clEvENKUlvE1_clEvEUllE_EEvT_T0_PN15function_traitsISD_E11result_typeE --------------------------
	.section	.text._ZN50_GLOBAL__N__f31458b2_17_RangeFactories_cu_38772b0829elementwise_kernel_with_indexIlZZZN2at6native17logspace_cuda_outERKN3c106ScalarES6_ldRNS1_6TensorEENKUlvE0_clEvENKUlvE1_clEvEUllE_EEvT_T0_PN15function_traitsISD_E11result_typeE,"ax",@progbits
	.align	128
.text._ZN50_GLOBAL__N__f31458b2_17_RangeFactories_cu_38772b0829elementwise_kernel_with_indexIlZZZN2at6native17logspace_cuda_outERKN3c106ScalarES6_ldRNS1_6TensorEENKUlvE0_clEvENKUlvE1_clEvEUllE_EEvT_T0_PN15function_traitsISD_E11result_typeE:
        .type           _ZN50_GLOBAL__N__f31458b2_17_RangeFactories_cu_38772b0829elementwise_kernel_with_indexIlZZZN2at6native17logspace_cuda_outERKN3c106ScalarES6_ldRNS1_6TensorEENKUlvE0_clEvENKUlvE1_clEvEUllE_EEvT_T0_PN15function_traitsISD_E11result_typeE,@function
        .size           _ZN50_GLOBAL__N__f31458b2_17_RangeFactories_cu_38772b0829elementwise_kernel_with_indexIlZZZN2at6native17logspace_cuda_outERKN3c106ScalarES6_ldRNS1_6TensorEENKUlvE0_clEvENKUlvE1_clEvEUllE_EEvT_T0_PN15function_traitsISD_E11result_typeE,(.L_x_776 - _ZN50_GLOBAL__N__f31458b2_17_RangeFactories_cu_38772b0829elementwise_kernel_with_indexIlZZZN2at6native17logspace_cuda_outERKN3c106ScalarES6_ldRNS1_6TensorEENKUlvE0_clEvENKUlvE1_clEvEUllE_EEvT_T0_PN15function_traitsISD_E11result_typeE)
        .other          _ZN50_GLOBAL__N__f31458b2_17_RangeFactories_cu_38772b0829elementwise_kernel_with_indexIlZZZN2at6native17logspace_cuda_outERKN3c106ScalarES6_ldRNS1_6TensorEENKUlvE0_clEvENKUlvE1_clEvEUllE_EEvT_T0_PN15function_traitsISD_E11result_typeE,@"STO_CUDA_ENTRY STV_DEFAULT"
_ZN50_GLOBAL__N__f31458b2_17_RangeFactories_cu_38772b0829elementwise_kernel_with_indexIlZZZN2at6native17logspace_cuda_outERKN3c106ScalarES6_ldRNS1_6TensorEENKUlvE0_clEvENKUlvE1_clEvEUllE_EEvT_T0_PN15function_traitsISD_E11result_typeE:
[----:B------:R-:W0:Y:S01]  /*0000*/  LDC R1, c[0x0][0x28] ;  /* 0x00000a00ff017b82 */ /* 0x000e220000000800 */
[----:B------:R-:W1:Y:S01]  /*0010*/  S2R R0, SR_CTAID.X ;  /* 0x0000000000007919 */ /* 0x000e620000002500 */
[----:B------:R-:W-:Y:S01]  /*0020*/  ULDC.64 UR4, c[0x0][0x210] ;  /* 0x0000840000047ab9 */ /* 0x000fe20000000a00 */
[----:B0-----:R-:W-:Y:S01]  /*0030*/  VIADD R1, R1, 0xffffffd8 ;  /* 0xffffffd801017836 */ /* 0x001fe20000000000 */
[----:B------:R-:W1:Y:S02]  /*0040*/  S2R R3, SR_TID.X ;  /* 0x0000000000037919 */ /* 0x000e640000002100 */
[----:B-1----:R-:W-:-:S05]  /*0050*/  IMAD R0, R0, 0x40, R3 ;  /* 0x0000004000007824 */ /* 0x002fca00078e0203 */
[----:B------:R-:W-:-:S04]  /*0060*/  ISETP.GE.U32.AND P0, PT, R0, UR4, PT ;  /* 0x0000000400007c0c */ /* 0x000fc8000bf06070 */
[----:B------:R-:W-:-:S13]  /*0070*/  ISETP.GE.AND.EX P0, PT, RZ, UR5, PT, P0 ;  /* 0x00000005ff007c0c */ /* 0x000fda000bf06300 */
[----:B------:R-:W-:Y:S05]  /*0080*/  @P0 EXIT ;  /* 0x000000000000094d */ /* 0x000fea0003800000 */
[----:B------:R-:W-:Y:S01]  /*0090*/  ULDC.64 UR4, c[0x0][0x270] ;  /* 0x00009c0000047ab9 */ /* 0x000fe20000000a00 */
[----:B------:R-:W-:Y:S01]  /*00a0*/  ULDC.64 UR8, c[0x0][0x208] ;  /* 0x0000820000087ab9 */ /* 0x000fe20000000a00 */
[----:B------:R-:W-:Y:S01]  /*00b0*/  ISETP.GE.U32.AND P0, PT, R0, UR4, PT ;  /* 0x0000000400007c0c */ /* 0x000fe2000bf06070 */
[----:B------:R-:W-:Y:S03]  /*00c0*/  BSSY B0, `(.L_x_236) ;  /* 0x0001356000007945 */ /* 0x000fe60003800000 */
[----:B------:R-:W-:-:S13]  /*00d0*/  ISETP.GE.AND.EX P0, PT, RZ, UR5, PT, P0 ;  /* 0x00000005ff007c0c */ /* 0x000fda000bf06300 */
[----:B------:R-:W-:Y:S05]  /*00e0*/  @!P0 BRA `(.L_x_237) ;  /* 0x0000009800ac8947 */ /* 0x000fea0003800000 */
[----:B------:R-:W0:Y:S01]  /*00f0*/  LDC.64 R6, c[0x0][0x250] ;  /* 0x00009400ff067b82 */ /* 0x000e220000000a00 */
[----:B------:R-:W-:-:S07]  /*0100*/  LOP3.LUT R15, RZ, R0, RZ, 0x33, !PT ;  /* 0x00000000ff0f7212 */ /* 0x000fce00078e33ff */
[----:B------:R-:W1:Y:S08]  /*0110*/  LDC.64 R2, c[0x0][0x240] ;  /* 0x00009000ff027b82 */ /* 0x000e700000000a00 */
[----:B------:R-:W1:Y:S01]  /*0120*/  LDC.64 R4, c[0x0][0x248] ;  /* 0x00009200ff047b82 */ /* 0x000e620000000a00 */
[----:B0-----:R-:W-:-:S04]  /*0130*/  IADD3 R14, P0, R15, R6, RZ ;  /* 0x000000060f0e7210 */ /* 0x001fc80007f1e0ff */
[----:B------:R-:W-:-:S06]  /*0140*/  IADD3.X R15, R7, -0x1, RZ, P0, !PT ;  /* 0xffffffff070f7810 */ /* 0x000fcc00007fe4ff */
[----:B------:R-:W0:Y:S01]  /*0150*/  I2F.F64.S64 R14, R14 ;  /* 0x0000000e000e7312 */ /* 0x000e220000301c00 */
[----:B-1----:R-:W-:-:S14]  /*0160*/  DSETP.NAN.AND P0, PT, R2, R4, PT ;  /* 0x000000040200722a */ /* 0x002fdc0003f08000 */
[----:B0-----:R-:W-:Y:S05]  /*0170*/  @P0 BRA `(.L_x_238) ;  /* 0x0000006800a00947 */ /* 0x001fea0003800000 */
[----:B------:R-:W-:Y:S01]  /*0180*/  DADD R16, -RZ, |R4| ;  /* 0x00000000ff107229 */ /* 0x000fe20000000504 */
[----:B------:R-:W-:Y:S01]  /*0190*/  UMOV UR4, 0x85ebc8a0 ;  /* 0x85ebc8a000047882 */ /* 0x000fe20000000000 */
[----:B------:R-:W-:Y:S01]  /*01a0*/  DADD R18, -RZ, |R2| ;  /* 0x00000000ff127229 */ /* 0x000fe20000000502 */
[----:B------:R-:W-:Y:S01]  /*01b0*/  UMOV UR5, 0x7fd1ccf3 ;  /* 0x7fd1ccf300057882 */ /* 0x000fe20000000000 */
[----:B------:R-:W-:-:S08]  /*01c0*/  DSETP.GEU.AND P1, PT, |R2|, |R4|, PT ;  /* 0x400000040200722a */ /* 0x000fd00003f2e200 */
[----:B------:R-:W-:Y:S02]  /*01d0*/  FSEL R10, R18, R16, !P1 ;  /* 0x00000010120a7208 */ /* 0x000fe40004800000 */
[----:B------:R-:W-:Y:S02]  /*01e0*/  FSEL R11, R19, R17, !P1 ;  /* 0x00000011130b7208 */ /* 0x000fe40004800000 */
[----:B------:R-:W-:Y:S02]  /*01f0*/  FSEL R12, R16, R18, !P1 ;  /* 0x00000012100c7208 */ /* 0x000fe40004800000 */
[----:B------:R-:W-:Y:S02]  /*0200*/  FSEL R13, R17, R19, !P1 ;  /* 0x00000013110d7208 */ /* 0x000fe40004800000 */
[----:B------:R-:W-:-:S14]  /*0210*/  DSETP.GT.AND P0, PT, R10, UR4, PT ;  /* 0x000000040a007e2a */ /* 0x000fdc000bf04000 */
[----:B------:R-:W-:Y:S05]  /*0220*/  @P0 BRA `(.L_x_239) ;  /* 0x0000005400dc0947 */ /* 0x000fea0003800000 */
[----:B------:R-:W-:-:S14]  /*0230*/  DSETP.NEU.AND P0, PT, R12, 1, PT ;  /* 0x3ff000000c00742a */ /* 0x000fdc0003f0d000 */
[----:B------:R-:W-:Y:S05]  /*0240*/  @!P0 BRA `(.L_x_240) ;  /* 0x0000004000f48947 */ /* 0x000fea0003800000 */
[----:B------:R-:W-:Y:S01]  /*0250*/  UMOV UR4, 0x4ad4b81f ;  /* 0x4ad4b81f00047882 */ /* 0x000fe20000000000 */
[----:B------:R-:W-:Y:S02]  /*0260*/  UMOV UR5, 0x358dee7a ;  /* 0x358dee7a00057882 */ /* 0x000fe40000000000 */
[----:B------:R-:W-:-:S06]  /*0270*/  DSETP.GEU.AND P0, PT, R10, UR4, PT ;  /* 0x000000040a007e2a */ /* 0x000fcc000bf0e000 */
[----:B------:R-:W-:Y:S01]  /*0280*/  DSETP.LT.OR P0, PT, R12, UR4, !P0 ;  /* 0x000000040c007e2a */ /* 0x000fe2000c701400 */
[----:B------:R-:W-:Y:S01]  /*0290*/  UMOV UR4, 0xc57e649a ;  /* 0xc57e649a00047882 */ /* 0x000fe20000000000 */
[----:B------:R-:W-:-:S04]  /*02a0*/  UMOV UR5, 0x4a511b0e ;  /* 0x4a511b0e00057882 */ /* 0x000fc80000000000 */
[----:B------:R-:W-:-:S06]  /*02b0*/  DSETP.GT.OR P0, PT, R12, UR4, P0 ;  /* 0x000000040c007e2a */ /* 0x000fcc0008704400 */
[----:B------:R-:W-:-:S14]  /*02c0*/  DSETP.GT.OR P0, PT, R10, UR4, P0 ;  /* 0x000000040a007e2a */ /* 0x000fdc0008704400 */
[----:B------:R-:W-:Y:S05]  /*02d0*/  @P0 BRA `(.L_x_241) ;  /* 0x0000003400140947 */ /* 0x000fea0003800000 */
[----:B------:R-:W-:-:S14]  /*02e0*/  DSETP.GE.AND P0, PT, R12, 1, PT ;  /* 0x3ff000000c00742a */ /* 0x000fdc0003f06000 */
[----:B------:R-:W-:Y:S05]  /*02f0*/  @!P0 BRA `(.L_x_242) ;  /* 0x0000000c00fc8947 */ /* 0x000fea0003800000 */
[C---:B------:R-:W-:Y:S02]  /*0300*/  DADD R2, R12.reuse, -1 ;  /* 0xbff000000c027429 */ /* 0x040fe40000000000 */
[----:B------:R-:W-:-:S08]  /*0310*/  DADD R4, R12, 1 ;  /* 0x3ff000000c047429 */ /* 0x000fd00000000000 */
[----:B------:R-:W-:-:S08]  /*0320*/  DMUL R2, R2, R4 ;  /* 0x0000000402027228 */ /* 0x000fd00000000000 */
[----:B------:R-:W-:-:S10]  /*0330*/  DFMA R8, R10, R10, R2 ;  /* 0x0000000a0a08722b */ /* 0x000fd40000000002 */
[C---:B------:R-:W-:Y:S02]  /*0340*/  FSETP.GEU.FTZ.AND P2, PT, R9.reuse, 1.7916666269302368164, PT ;  /* 0x3fe555550900780b */ /* 0x040fe40003f5e000 */
[----:B------:R-:W-:-:S13]  /*0350*/  FSETP.GT.FTZ.AND P0, PT, R9, -1.6999999284744262695, PT ;  /* 0xbfd999990900780b */ /* 0x000fda0003f14000 */
[----:B------:R-:W-:Y:S05]  /*0360*/  @P0 BRA !P2, `(.L_x_243) ;  /* 0x0000000400480947 */ /* 0x000fea0005000000 */
[----:B------:R-:W-:-:S10]  /*0370*/  DADD R2, R8, 1 ;  /* 0x3ff0000008027429 */ /* 0x000fd40000000000 */
[----:B------:R-:W-:Y:S01]  /*0380*/  ISETP.GT.AND P0, PT, R3, 0xfffff, PT ;  /* 0x000fffff0300780c */ /* 0x000fe20003f04270 */
[----:B------:R-:W-:Y:S02]  /*0390*/  IMAD.MOV.U32 R4, RZ, RZ, R2 ;  /* 0x000000ffff047224 */ /* 0x000fe400078e0002 */
[----:B------:R-:W-:-:S10]  /*03a0*/  IMAD.MOV.U32 R5, RZ, RZ, R3 ;  /* 0x000000ffff057224 */ /* 0x000fd400078e0003 */
[----:B------:R-:W-:-:S10]  /*03b0*/  @!P0 DMUL R4, R4, 1.80143985094819840000e+16 ;  /* 0x4350000004048828 */ /* 0x000fd40000000000 */
[----:B------:R-:W-:Y:S02]  /*03c0*/  @!P0 IMAD.MOV.U32 R3, RZ, RZ, R5 ;  /* 0x000000ffff038224 */ /* 0x000fe400078e0005 */
[----:B------:R-:W-:Y:S02]  /*03d0*/  @!P0 IMAD.MOV.U32 R2, RZ, RZ, R4 ;  /* 0x000000ffff028224 */ /* 0x000fe400078e0004 */
[----:B------:R-:W-:-:S05]  /*03e0*/  VIADD R0, R3, 0xffffffff ;  /* 0xffffffff03007836 */ /* 0x000fca0000000000 */
[----:B------:R-:W-:Y:S01]  /*03f0*/  ISETP.GE.U32.AND P2, PT, R0, 0x7fefffff, PT ;  /* 0x7fefffff0000780c */ /* 0x000fe20003f46070 */
[----:B------:R-:W-:Y:S02]  /*0400*/  IMAD.MOV.U32 R0, RZ, RZ, -0x3ff ;  /* 0xfffffc01ff007424 */ /* 0x000fe400078e00ff */
[----:B------:R-:W-:-:S10]  /*0410*/  @!P0 IMAD.MOV.U32 R0, RZ, RZ, -0x435 ;  /* 0xfffffbcbff008424 */ /* 0x000fd400078e00ff */
[----:B------:R-:W-:Y:S05]  /*0420*/  @!P2 BRA `(.L_x_244) ;  /* 0x00000000001ca947 */ /* 0x000fea0003800000 */
[----:B------:R-:W-:Y:S01]  /*0430*/  IMAD.MOV.U32 R2, RZ, RZ, 0x0 ;  /* 0x00000000ff027424 */ /* 0x000fe200078e00ff */
[----:B------:R-:W-:Y:S01]  /*0440*/  FSETP.NEU.FTZ.AND P0, PT, R5, RZ, PT ;  /* 0x000000ff0500720b */ /* 0x000fe20003f1d000 */
[----:B------:R-:W-:-:S06]  /*0450*/  IMAD.MOV.U32 R3, RZ, RZ, 0x7ff00000 ;  /* 0x7ff00000ff037424 */ /* 0x000fcc00078e00ff */
[----:B------:R-:W-:-:S10]  /*0460*/  DFMA R2, R4, R2, +INF ;  /* 0x7ff000000402742b */ /* 0x000fd40000000002 */
[----:B------:R-:W-:Y:S02]  /*0470*/  FSEL R8, R2, RZ, P0 ;  /* 0x000000ff02087208 */ /* 0x000fe40000000000 */
[----:B------:R-:W-:Y:S01]  /*0480*/  FSEL R9, R3, -QNAN , P0 ;  /* 0xfff0000003097808 */ /* 0x000fe20000000000 */
[----:B------:R-:W-:Y:S06]  /*0490*/  BRA `(.L_x_245) ;  /* 0x0000000400bc7947 */ /* 0x000fec0003800000 */
.L_x_244:
[----:B------:R-:W-:Y:S01]  /*04a0*/  LOP3.LUT R4, R3, 0x800fffff, RZ, 0xc0, !PT ;  /* 0x800fffff03047812 */ /* 0x000fe200078ec0ff */
[----:B------:R-:W-:Y:S01]  /*04b0*/  IMAD.MOV.U32 R6, RZ, RZ, RZ ;  /* 0x000000ffff067224 */ /* 0x000fe200078e00ff */
[----:B------:R-:W-:Y:S01]  /*04c0*/  UMOV UR4, 0x3ae80f1e ;  /* 0x3ae80f1e00047882 */ /* 0x000fe20000000000 */
[----:B------:R-:W-:Y:S01]  /*04d0*/  IMAD.MOV.U32 R20, RZ, RZ, -0x748574fc ;  /* 0x8b7a8b04ff147424 */ /* 0x000fe200078e00ff */
[----:B------:R-:W-:Y:S01]  /*04e0*/  LOP3.LUT R5, R4, 0x3ff00000, RZ, 0xfc, !PT ;  /* 0x3ff0000004057812 */ /* 0x000fe200078efcff */
[----:B------:R-:W-:Y:S01]  /*04f0*/  IMAD.MOV.U32 R4, RZ, RZ, R2 ;  /* 0x000000ffff047224 */ /* 0x000fe200078e0002 */
[----:B------:R-:W-:Y:S01]  /*0500*/  UMOV UR5, 0x3eb1380b ;  /* 0x3eb1380b00057882 */ /* 0x000fe20000000000 */
[----:B------:R-:W-:Y:S01]  /*0510*/  IMAD.MOV.U32 R21, RZ, RZ, 0x3ed0ee25 ;  /* 0x3ed0ee25ff157424 */ /* 0x000fe200078e00ff */
[----:B------:R-:W-:Y:S01]  /*0520*/  ISETP.GE.AND P0, PT, R5, 0x3ff6a09f, PT ;  /* 0x3ff6a09f0500780c */ /* 0x000fe20003f06270 */
[----:B------:R-:W-:Y:S01]  /*0530*/  IMAD.MOV.U32 R23, RZ, RZ, 0x43300000 ;  /* 0x43300000ff177424 */ /* 0x000fe200078e00ff */
[----:B------:R-:W-:Y:S01]  /*0540*/  LEA.HI R0, R3, R0, RZ, 0xc ;  /* 0x0000000003007211 */ /* 0x000fe200078f60ff */
[----:B------:R-:W-:Y:S01]  /*0550*/  UMOV UR6, 0x80000000 ;  /* 0x8000000000067882 */ /* 0x000fe20000000000 */
[----:B------:R-:W-:-:S09]  /*0560*/  UMOV UR7, 0x43300000 ;  /* 0x4330000000077882 */ /* 0x000fd20000000000 */
[----:B------:R-:W-:Y:S02]  /*0570*/  @P0 VIADD R7, R5, 0xfff00000 ;  /* 0xfff0000005070836 */ /* 0x000fe40000000000 */
[----:B------:R-:W-:Y:S02]  /*0580*/  @P0 VIADD R0, R0, 0x1 ;  /* 0x0000000100000836 */ /* 0x000fe40000000000 */
[----:B------:R-:W-:-:S03]  /*0590*/  @P0 IMAD.MOV.U32 R5, RZ, RZ, R7 ;  /* 0x000000ffff050224 */ /* 0x000fc600078e0007 */
[----:B------:R-:W-:-:S03]  /*05a0*/  LOP3.LUT R22, R0, 0x80000000, RZ, 0x3c, !PT ;  /* 0x8000000000167812 */ /* 0x000fc600078e3cff */
[C---:B------:R-:W-:Y:S02]  /*05b0*/  DADD R18, R4.reuse, 1 ;  /* 0x3ff0000004127429 */ /* 0x040fe40000000000 */
[----:B------:R-:W-:-:S04]  /*05c0*/  DADD R4, R4, -1 ;  /* 0xbff0000004047429 */ /* 0x000fc80000000000 */
[----:B------:R-:W0:Y:S02]  /*05d0*/  MUFU.RCP64H R7, R19 ;  /* 0x0000001300077308 */ /* 0x000e240000001800 */
[----:B0-----:R-:W-:-:S08]  /*05e0*/  DFMA R8, -R18, R6, 1 ;  /* 0x3ff000001208742b */ /* 0x001fd00000000106 */
[----:B------:R-:W-:-:S08]  /*05f0*/  DFMA R8, R8, R8, R8 ;  /* 0x000000080808722b */ /* 0x000fd00000000008 */
[----:B------:R-:W-:-:S08]  /*0600*/  DFMA R6, R6, R8, R6 ;  /* 0x000000080606722b */ /* 0x000fd00000000006 */
[----:B------:R-:W-:-:S08]  /*0610*/  DMUL R8, R6, R4 ;  /* 0x0000000406087228 */ /* 0x000fd00000000000 */
[----:B------:R-:W-:-:S08]  /*0620*/  DFMA R8, R6, R4, R8 ;  /* 0x000000040608722b */ /* 0x000fd00000000008 */
[----:B------:R-:W-:Y:S02]  /*0630*/  DMUL R16, R8, R8 ;  /* 0x0000000808107228 */ /* 0x000fe40000000000 */
[----:B------:R-:W-:-:S06]  /*0640*/  DADD R2, R4, -R8 ;  /* 0x0000000004027229 */ /* 0x000fcc0000000808 */
[----:B------:R-:W-:Y:S01]  /*0650*/  DFMA R18, R16, UR4, R20 ;  /* 0x0000000410127c2b */ /* 0x000fe20008000014 */
[----:B------:R-:W-:Y:S01]  /*0660*/  UMOV UR4, 0x9f02676f ;  /* 0x9f02676f00047882 */ /* 0x000fe20000000000 */
[----:B------:R-:W-:Y:S01]  /*0670*/  UMOV UR5, 0x3ef3b266 ;  /* 0x3ef3b26600057882 */ /* 0x000fe20000000000 */
[----:B------:R-:W-:Y:S02]  /*0680*/  DADD R20, R2, R2 ;  /* 0x0000000002147229 */ /* 0x000fe40000000002 */
[----:B------:R-:W-:Y:S01]  /*0690*/  DADD R2, R22, -UR6 ;  /* 0x8000000616027e29 */ /* 0x000fe20008000000 */
[----:B------:R-:W-:Y:S01]  /*06a0*/  UMOV UR6, 0xfefa39ef ;  /* 0xfefa39ef00067882 */ /* 0x000fe20000000000 */
[----:B------:R-:W-:Y:S01]  /*06b0*/  UMOV UR7, 0x3fe62e42 ;  /* 0x3fe62e4200077882 */ /* 0x000fe20000000000 */
[----:B------:R-:W-:Y:S01]  /*06c0*/  DFMA R18, R16, R18, UR4 ;  /* 0x0000000410127e2b */ /* 0x000fe20008000012 */
[----:B------:R-:W-:Y:S01]  /*06d0*/  UMOV UR4, 0xa9ab0956 ;  /* 0xa9ab095600047882 */ /* 0x000fe20000000000 */
[----:B------:R-:W-:Y:S01]  /*06e0*/  UMOV UR5, 0x3f1745cb ;  /* 0x3f1745cb00057882 */ /* 0x000fe20000000000 */
[----:B------:R-:W-:-:S02]  /*06f0*/  DFMA R20, R4, -R8, R20 ;  /* 0x800000080414722b */ /* 0x000fc40000000014 */
[----:B------:R-:W-:-:S03]  /*0700*/  DFMA R4, R2, UR6, R8 ;  /* 0x0000000602047c2b */ /* 0x000fc60008000008 */
[----:B------:R-:W-:Y:S01]  /*0710*/  DFMA R18, R16, R18, UR4 ;  /* 0x0000000410127e2b */ /* 0x000fe20008000012 */
[----:B------:R-:W-:Y:S01]  /*0720*/  UMOV UR4, 0x2d1b5154 ;  /* 0x2d1b515400047882 */ /* 0x000fe20000000000 */
[----:B------:R-:W-:Y:S01]  /*0730*/  UMOV UR5, 0x3f3c71c7 ;  /* 0x3f3c71c700057882 */ /* 0x000fe20000000000 */
[----:B------:R-:W-:Y:S02]  /*0740*/  DMUL R20, R6, R20 ;  /* 0x0000001406147228 */ /* 0x000fe40000000000 */
[----:B------:R-:W-:-:S03]  /*0750*/  DFMA R22, -R2, UR6, R4 ;  /* 0x0000000602167c2b */ /* 0x000fc60008000104 */
[----:B------:R-:W-:Y:S01]  /*0760*/  DFMA R18, R16, R18, UR4 ;  /* 0x0000000410127e2b */ /* 0x000fe20008000012 */
[----:B------:R-:W-:Y:S01]  /*0770*/  UMOV UR4, 0x923be72d ;  /* 0x923be72d00047882 */ /* 0x000fe20000000000 */
[----:B------:R-:W-:-:S03]  /*0780*/  UMOV UR5, 0x3f624924 ;  /* 0x3f62492400057882 */ /* 0x000fc60000000000 */
[----:B------:R-:W-:-:S03]  /*0790*/  DADD R22, -R8, R22 ;  /* 0x0000000008167229 */ /* 0x000fc60000000116 */
[----:B------:R-:W-:Y:S01]  /*07a0*/  DFMA R18, R16, R18, UR4 ;  /* 0x0000000410127e2b */ /* 0x000fe20008000012 */
[----:B------:R-:W-:Y:S01]  /*07b0*/  UMOV UR4, 0x9999a3c4 ;  /* 0x9999a3c400047882 */ /* 0x000fe20000000000 */
[----:B------:R-:W-:-:S06]  /*07c0*/  UMOV UR5, 0x3f899999 ;  /* 0x3f89999900057882 */ /* 0x000fcc0000000000 */
[----:B------:R-:W-:Y:S01]  /*07d0*/  DFMA R18, R16, R18, UR4 ;  /* 0x0000000410127e2b */ /* 0x000fe20008000012 */
[----:B------:R-:W-:Y:S01]  /*07e0*/  UMOV UR4, 0x55555554 ;  /* 0x5555555400047882 */ /* 0x000fe20000000000 */
[----:B------:R-:W-:-:S06]  /*07f0*/  UMOV UR5, 0x3fb55555 ;  /* 0x3fb5555500057882 */ /* 0x000fcc0000000000 */
[----:B------:R-:W-:Y:S01]  /*0800*/  DFMA R18, R16, R18, UR4 ;  /* 0x0000000410127e2b */ /* 0x000fe20008000012 */
[----:B------:R-:W-:Y:S01]  /*0810*/  UMOV UR4, 0x3b39803f ;  /* 0x3b39803f00047882 */ /* 0x000fe20000000000 */
[----:B------:R-:W-:-:S06]  /*0820*/  UMOV UR5, 0x3c7abc9e ;  /* 0x3c7abc9e00057882 */ /* 0x000fcc0000000000 */
[----:B------:R-:W-:-:S08]  /*0830*/  DMUL R18, R16, R18 ;  /* 0x0000001210127228 */ /* 0x000fd00000000000 */
[----:B------:R-:W-:-:S08]  /*0840*/  DFMA R18, R8, R18, R20 ;  /* 0x000000120812722b */ /* 0x000fd00000000014 */
[----:B------:R-:W-:-:S08]  /*0850*/  DADD R18, R18, -R22 ;  /* 0x0000000012127229 */ /* 0x000fd00000000816 */
[----:B------:R-:W-:-:S08]  /*0860*/  DFMA R18, R2, UR4, R18 ;  /* 0x0000000402127c2b */ /* 0x000fd00008000012 */
[----:B------:R-:W-:Y:S01]  /*0870*/  DADD R8, R4, R18 ;  /* 0x0000000004087229 */ /* 0x000fe20000000012 */
[----:B------:R-:W-:Y:S10]  /*0880*/  BRA `(.L_x_245) ;  /* 0x0000000000c07947 */ /* 0x000ff40003800000 */
.L_x_243:
[----:B------:R-:W-:Y:S01]  /*0890*/  DADD R18, R8, 2 ;  /* 0x4000000008127429 */ /* 0x000fe20000000000 */
[----:B------:R-:W-:Y:S01]  /*08a0*/  IMAD.MOV.U32 R2, RZ, RZ, 0x1 ;  /* 0x00000001ff027424 */ /* 0x000fe200078e00ff */
[----:B------:R-:W-:-:S04]  /*08b0*/  FSETP.GEU.AND P2, PT, |R9|, 6.5827683646048100446e-37, PT ;  /* 0x036000000900780b */ /* 0x000fc80003f4e200 */
[----:B------:R-:W0:Y:S02]  /*08c0*/  MUFU.RCP64H R3, R19 ;  /* 0x0000001300037308 */ /* 0x000e240000001800 */
[----:B0-----:R-:W-:-:S08]  /*08d0*/  DFMA R4, -R18, R2, 1 ;  /* 0x3ff000001204742b */ /* 0x001fd00000000102 */
[----:B------:R-:W-:-:S08]  /*08e0*/  DFMA R4, R4, R4, R4 ;  /* 0x000000040404722b */ /* 0x000fd00000000004 */
[----:B------:R-:W-:-:S08]  /*08f0*/  DFMA R4, R2, R4, R2 ;  /* 0x000000040204722b */ /* 0x000fd00000000002 */
[----:B------:R-:W-:-:S08]  /*0900*/  DFMA R2, -R18, R4, 1 ;  /* 0x3ff000001202742b */ /* 0x000fd00000000104 */
[----:B------:R-:W-:-:S08]  /*0910*/  DFMA R2, R4, R2, R4 ;  /* 0x000000020402722b */ /* 0x000fd00000000004 */
[----:B------:R-:W-:-:S08]  /*0920*/  DMUL R4, R8, R2 ;  /* 0x0000000208047228 */ /* 0x000fd00000000000 */
[----:B------:R-:W-:-:S08]  /*0930*/  DFMA R6, -R18, R4, R8 ;  /* 0x000000041206722b */ /* 0x000fd00000000108 */
[----:B------:R-:W-:-:S10]  /*0940*/  DFMA R2, R2, R6, R4 ;  /* 0x000000060202722b */ /* 0x000fd40000000004 */
[----:B------:R-:W-:-:S05]  /*0950*/  FFMA R0, RZ, R19, R3 ;  /* 0x00000013ff007223 */ /* 0x000fca0000000003 */
[----:B------:R-:W-:-:S13]  /*0960*/  FSETP.GT.AND P0, PT, |R0|, 1.469367938527859385e-39, PT ;  /* 0x001000000000780b */ /* 0x000fda0003f04200 */
[----:B------:R-:W-:Y:S05]  /*0970*/  @P0 BRA P2, `(.L_x_246) ;  /* 0x0000000000100947 */ /* 0x000fea0001000000 */
[----:B------:R-:W-:Y:S01]  /*0980*/  IMAD.MOV.U32 R2, RZ, RZ, R8 ;  /* 0x000000ffff027224 */ /* 0x000fe200078e0008 */
[----:B------:R-:W-:Y:S01]  /*0990*/  MOV R0, 0x9c0 ;  /* 0x000009c000007802 */ /* 0x000fe20000000f00 */
[----:B------:R-:W-:-:S07]  /*09a0*/  IMAD.MOV.U32 R3, RZ, RZ, R9 ;  /* 0x000000ffff037224 */ /* 0x000fce00078e0009 */
[----:B------:R-:W-:Y:S05]  /*09b0*/  CALL.REL.NOINC `($__internal_2_$__cuda_sm20_div_rn_f64_full) ;  /* 0x0000012c00387944 */ /* 0x000fea0003c00000 */
.L_x_246:
[----:B------:R-:W-:Y:S01]  /*09c0*/  DMUL R2, R8, R2 ;  /* 0x0000000208027228 */ /* 0x000fe20000000000 */
[----:B------:R-:W-:Y:S01]  /*09d0*/  IMAD.MOV.U32 R16, RZ, RZ, -0x314d23bc ;  /* 0xceb2dc44ff107424 */ /* 0x000fe200078e00ff */
[----:B------:R-:W-:Y:S01]  /*09e0*/  UMOV UR4, 0x2fbe14b5 ;  /* 0x2fbe14b500047882 */ /* 0x000fe20000000000 */
[----:B------:R-:W-:Y:S01]  /*09f0*/  IMAD.MOV.U32 R17, RZ, RZ, 0x3ed087ff ;  /* 0x3ed087ffff117424 */ /* 0x000fe200078e00ff */
[----:B------:R-:W-:-:S04]  /*0a00*/  UMOV UR5, 0x3eb372fb ;  /* 0x3eb372fb00057882 */ /* 0x000fc80000000000 */
[----:B------:R-:W-:-:S08]  /*0a10*/  DADD R4, R8, -R2 ;  /* 0x0000000008047229 */ /* 0x000fd00000000802 */
[----:B------:R-:W-:-:S08]  /*0a20*/  DMUL R6, R4, R4 ;  /* 0x0000000404067228 */ /* 0x000fd00000000000 */
[----:B------:R-:W-:Y:S01]  /*0a30*/  DFMA R16, R6, UR4, R16 ;  /* 0x0000000406107c2b */ /* 0x000fe20008000010 */
        /* <DEDUP_REMOVED lines=17> */
[----:B------:R-:W-:-:S08]  /*0b50*/  DFMA R16, R6, R16, UR4 ;  /* 0x0000000406107e2b */ /* 0x000fd00008000010 */
[----:B------:R-:W-:-:S08]  /*0b60*/  DMUL R16, R6, R16 ;  /* 0x0000001006107228 */ /* 0x000fd00000000000 */
[----:B------:R-:W-:-:S08]  /*0b70*/  DFMA R16, R4, R16, -R2 ;  /* 0x000000100410722b */ /* 0x000fd00000000802 */
[----:B------:R-:W-:-:S11]  /*0b80*/  DADD R8, R8, R16 ;  /* 0x0000000008087229 */ /* 0x000fd60000000010 */
.L_x_245:
[----:B------:R-:W0:Y:S01]  /*0b90*/  MUFU.RCP64H R3, R13 ;  /* 0x0000000d00037308 */ /* 0x000e220000001800 */
[----:B------:R-:W-:Y:S01]  /*0ba0*/  IMAD.MOV.U32 R2, RZ, RZ, 0x1 ;  /* 0x00000001ff027424 */ /* 0x000fe200078e00ff */
[----:B------:R-:W-:-:S05]  /*0bb0*/  FSETP.GEU.AND P2, PT, |R11|, 6.5827683646048100446e-37, PT ;  /* 0x036000000b00780b */ /* 0x000fca0003f4e200 */
        /* <DEDUP_REMOVED lines=13> */
[----:B------:R-:W-:Y:S02]  /*0c90*/  IMAD.MOV.U32 R3, RZ, RZ, R11 ;  /* 0x000000ffff037224 */ /* 0x000fe400078e000b */
[----:B------:R-:W-:Y:S02]  /*0ca0*/  IMAD.MOV.U32 R18, RZ, RZ, R12 ;  /* 0x000000ffff127224 */ /* 0x000fe400078e000c */
[----:B------:R-:W-:-:S07]  /*0cb0*/  IMAD.MOV.U32 R19, RZ, RZ, R13 ;  /* 0x000000ffff137224 */ /* 0x000fce00078e000d */
[----:B------:R-:W-:Y:S05]  /*0cc0*/  CALL.REL.NOINC `($__internal_2_$__cuda_sm20_div_rn_f64_full) ;  /* 0x0000012800747944 */ /* 0x000fea0003c00000 */
.L_x_247:
[----:B------:R-:W-:-:S14]  /*0cd0*/  DSETP.NEU.AND P0, PT, R12, RZ, PT ;  /* 0x000000ff0c00722a */ /* 0x000fdc0003f0d000 */
[----:B------:R-:W-:Y:S05]  /*0ce0*/  @!P0 BRA `(.L_x_248) ;  /* 0x0000000400488947 */ /* 0x000fea0003800000 */
[----:B------:R-:W-:Y:S01]  /*0cf0*/  DMUL R4, R2, R2 ;  /* 0x0000000202047228 */ /* 0x000fe20000000000 */
[----:B------:R-:W-:Y:S01]  /*0d00*/  IMAD.MOV.U32 R6, RZ, RZ, -0x2449a4b7 ;  /* 0xdbb65b49ff067424 */ /* 0x000fe200078e00ff */
[----:B------:R-:W-:Y:S01]  /*0d10*/  UMOV UR4, 0x2a25ff7e ;  /* 0x2a25ff7e00047882 */ /* 0x000fe20000000000 */
[----:B------:R-:W-:Y:S01]  /*0d20*/  IMAD.MOV.U32 R7, RZ, RZ, 0x3f2d3b63 ;  /* 0x3f2d3b63ff077424 */ /* 0x000fe200078e00ff */
[----:B------:R-:W-:Y:S01]  /*0d30*/  UMOV UR5, 0x3ef53e1d ;  /* 0x3ef53e1d00057882 */ /* 0x000fe20000000000 */
[----:B------:R-:W0:Y:S04]  /*0d40*/  LDC.64 R12, c[0x0][0x248] ;  /* 0x00009200ff0c7b82 */ /* 0x000e280000000a00 */
[----:B------:R-:W-:Y:S01]  /*0d50*/  DFMA R6, R4, -UR4, R6 ;  /* 0x8000000404067c2b */ /* 0x000fe20008000006 */
[----:B------:R-:W-:Y:S01]  /*0d60*/  UMOV UR4, 0x8dde082e ;  /* 0x8dde082e00047882 */ /* 0x000fe20000000000 */
[----:B------:R-:W-:-:S06]  /*0d70*/  UMOV UR5, 0x3f531278 ;  /* 0x3f53127800057882 */ /* 0x000fcc0000000000 */
[----:B------:R-:W-:Y:S01]  /*0d80*/  DFMA R6, R4, R6, -UR4 ;  /* 0x8000000404067e2b */ /* 0x000fe20008000006 */
[----:B------:R-:W-:Y:S01]  /*0d90*/  UMOV UR4, 0xc8249315 ;  /* 0xc824931500047882 */ /* 0x000fe20000000000 */
[----:B------:R-:W-:-:S06]  /*0da0*/  UMOV UR5, 0x3f6f9690 ;  /* 0x3f6f969000057882 */ /* 0x000fcc0000000000 */
[----:B------:R-:W-:Y:S01]  /*0db0*/  DFMA R6, R4, R6, UR4 ;  /* 0x0000000404067e2b */ /* 0x000fe20008000006 */
        /* <DEDUP_REMOVED lines=45> */
[----:B------:R-:W-:Y:S01]  /*1090*/  ULDC UR4, c[0x0][0x244] ;  /* 0x0000910000047ab9 */ /* 0x000fe20000000800 */
[----:B------:R-:W-:Y:S01]  /*10a0*/  UMOV UR5, 0x400921fb ;  /* 0x400921fb00057882 */ /* 0x000fe20000000000 */
[----:B------:R-:W-:Y:S01]  /*10b0*/  ISETP.LE.AND P0, PT, RZ, UR4, PT ;  /* 0x00000004ff007c0c */ /* 0x000fe2000bf03270 */
[----:B------:R-:W-:-:S04]  /*10c0*/  UMOV UR4, 0x54442d18 ;  /* 0x54442d1800047882 */ /* 0x000fc80000000000 */
[----:B------:R-:W-:-:S08]  /*10d0*/  DMUL R6, R4, R6 ;  /* 0x0000000604067228 */ /* 0x000fd00000000000 */
[----:B------:R-:W-:-:S08]  /*10e0*/  DFMA R6, R6, R2, R2 ;  /* 0x000000020606722b */ /* 0x000fd00000000002 */
[----:B------:R-:W-:Y:S02]  /*10f0*/  DADD R2, -RZ, -R6 ;  /* 0x00000000ff027229 */ /* 0x000fe40000000906 */
[----:B------:R-:W-:Y:S01]  /*1100*/  DADD R4, -R6, UR4 ;  /* 0x0000000406047e29 */ /* 0x000fe20008000100 */
[----:B------:R-:W-:-:S07]  /*1110*/  UMOV UR5, 0x3ff921fb ;  /* 0x3ff921fb00057882 */ /* 0x000fce0000000000 */
[----:B------:R-:W-:Y:S02]  /*1120*/  FSEL R2, R6, R2, !P0 ;  /* 0x0000000206027208 */ /* 0x000fe40004000000 */
[----:B------:R-:W-:Y:S02]  /*1130*/  FSEL R3, R7, R3, !P0 ;  /* 0x0000000307037208 */ /* 0x000fe40004000000 */
[----:B------:R-:W-:Y:S02]  /*1140*/  FSEL R11, R4, R6, !P0 ;  /* 0x00000006040b7208 */ /* 0x000fe40004000000 */
[----:B------:R-:W-:Y:S02]  /*1150*/  FSEL R5, R5, R7, !P0 ;  /* 0x0000000705057208 */ /* 0x000fe40004000000 */
[----:B------:R-:W-:Y:S01]  /*1160*/  DADD R2, R2, UR4 ;  /* 0x0000000402027e29 */ /* 0x000fe20008000000 */
[----:B------:R-:W-:Y:S02]  /*1170*/  ULDC.64 UR4, c[0x0][0x240] ;  /* 0x0000900000047ab9 */ /* 0x000fe40000000a00 */
[----:B0-----:R-:W-:-:S07]  /*1180*/  DSETP.NEU.AND P2, PT, |R12|, |UR4|, PT ;  /* 0x400000040c007e2a */ /* 0x001fce000bf4d200 */
[----:B------:R-:W-:Y:S02]  /*1190*/  FSEL R4, R2, R11, !P1 ;  /* 0x0000000b02047208 */ /* 0x000fe40004800000 */
[----:B------:R-:W-:-:S05]  /*11a0*/  FSEL R5, R3, R5, !P1 ;  /* 0x0000000503057208 */ /* 0x000fca0004800000 */
[----:B------:R-:W-:Y:S05]  /*11b0*/  @P2 BRA `(.L_x_249) ;  /* 0x0000000000242947 */ /* 0x000fea0003800000 */
[----:B------:R-:W-:Y:S02]  /*11c0*/  IMAD.MOV.U32 R4, RZ, RZ, 0x7f3321d2 ;  /* 0x7f3321d2ff047424 */ /* 0x000fe400078e00ff */
[----:B------:R-:W-:-:S03]  /*11d0*/  IMAD.MOV.U32 R0, RZ, RZ, 0x4002d97c ;  /* 0x4002d97cff007424 */ /* 0x000fc600078e00ff */
[----:B------:R-:W-:Y:S02]  /*11e0*/  FSEL R4, R4, 3.37028055040000000000e+12, !P0 ;  /* 0x54442d1804047808 */ /* 0x000fe40004000000 */
[----:B------:R-:W-:Y:S01]  /*11f0*/  FSEL R5, R0, 1.8213495016098022461, !P0 ;  /* 0x3fe921fb00057808 */ /* 0x000fe20004000000 */
[----:B------:R-:W-:Y:S06]  /*1200*/  BRA `(.L_x_249) ;  /* 0x0000000000107947 */ /* 0x000fec0003800000 */
.L_x_248:
[----:B------:R-:W-:Y:S02]  /*1210*/  ULDC UR4, c[0x0][0x244] ;  /* 0x0000910000047ab9 */ /* 0x000fe40000000800 */
[----:B------:R-:W-:-:S04]  /*1220*/  ISETP.LE.AND P0, PT, RZ, UR4, PT ;  /* 0x00000004ff007c0c */ /* 0x000fc8000bf03270 */
[----:B------:R-:W-:Y:S02]  /*1230*/  FSEL R4, RZ, 3.37028055040000000000e+12, P0 ;  /* 0x54442d18ff047808 */ /* 0x000fe40000000000 */
[----:B------:R-:W-:-:S07]  /*1240*/  FSEL R5, RZ, 2.1426990032196044922, P0 ;  /* 0x400921fbff057808 */ /* 0x000fce0000000000 */
.L_x_249:
[----:B------:R-:W0:Y:S01]  /*1250*/  LDC.64 R2, c[0x0][0x248] ;  /* 0x00009200ff027b82 */ /* 0x000e220000000a00 */
[----:B------:R-:W-:Y:S01]  /*1260*/  ULDC.64 UR4, c[0x0][0x240] ;  /* 0x0000900000047ab9 */ /* 0x000fe20000000a00 */
[----:B------:R-:W-:-:S06]  /*1270*/  DMUL R8, R8, 0.5 ;  /* 0x3fe0000008087828 */ /* 0x000fcc0000000000 */
[----:B------:R-:W1:Y:S01]  /*1280*/  LDC R7, c[0x0][0x24c] ;  /* 0x00009300ff077b82 */ /* 0x000e620000000800 */
[----:B0-----:R-:W-:-:S08]  /*1290*/  DADD R2, |R2|, |UR4| ;  /* 0x4000000402027e29 */ /* 0x001fd00008000200 */
[----:B------:R-:W-:Y:S01]  /*12a0*/  DSETP.GTU.AND P0, PT, |R2|, +INF , PT ;  /* 0x7ff000000200742a */ /* 0x000fe20003f0c200 */
[----:B-1----:R-:W-:-:S05]  /*12b0*/  LOP3.LUT R5, R5, 0x80000000, R7, 0xb8, !PT ;  /* 0x8000000005057812 */ /* 0x002fca00078eb807 */
[----:B------:R-:W-:Y:S02]  /*12c0*/  FSEL R4, R2, R4, P0 ;  /* 0x0000000402047208 */ /* 0x000fe40000000000 */
[----:B------:R-:W-:Y:S01]  /*12d0*/  FSEL R5, R3, R5, P0 ;  /* 0x0000000503057208 */ /* 0x000fe20000000000 */
[----:B------:R-:W-:Y:S06]  /*12e0*/  BRA `(.L_x_250) ;  /* 0x0000006400887947 */ /* 0x000fec0003800000 */
.L_x_242:
[----:B------:R-:W-:Y:S01]  /*12f0*/  DMUL R2, R10, R10 ;  /* 0x0000000a0a027228 */ /* 0x000fe20000000000 */
[----:B------:R-:W-:Y:S01]  /*1300*/  UMOV UR4, 0x66666666 ;  /* 0x6666666600047882 */ /* 0x000fe20000000000 */
[----:B------:R-:W-:-:S06]  /*1310*/  UMOV UR5, 0x3fe66666 ;  /* 0x3fe6666600057882 */ /* 0x000fcc0000000000 */
[----:B------:R-:W-:-:S08]  /*1320*/  DFMA R2, R12, R12, R2 ;  /* 0x0000000c0c02722b */ /* 0x000fd00000000002 */
[----:B------:R-:W-:-:S14]  /*1330*/  DSETP.GTU.AND P0, PT, R2, UR4, PT ;  /* 0x0000000402007e2a */ /* 0x000fdc000bf0c000 */
[----:B------:R-:W-:Y:S05]  /*1340*/  @P0 BRA `(.L_x_251) ;  /* 0x0000000c00180947 */ /* 0x000fea0003800000 */
        /* <DEDUP_REMOVED lines=18> */
.L_x_252:
[----:B------:R-:W-:Y:S01]  /*1470*/  LOP3.LUT R2, R17, 0x800fffff, RZ, 0xc0, !PT ;  /* 0x800fffff11027812 */ /* 0x000fe200078ec0ff */
[----:B------:R-:W-:Y:S01]  /*1480*/  IMAD.MOV.U32 R20, RZ, RZ, -0x748574fc ;  /* 0x8b7a8b04ff147424 */ /* 0x000fe200078e00ff */
[----:B------:R-:W-:Y:S01]  /*1490*/  UMOV UR4, 0x3ae80f1e ;  /* 0x3ae80f1e00047882 */ /* 0x000fe20000000000 */
[----:B------:R-:W-:Y:S01]  /*14a0*/  IMAD.MOV.U32 R21, RZ, RZ, 0x3ed0ee25 ;  /* 0x3ed0ee25ff157424 */ /* 0x000fe200078e00ff */
[----:B------:R-:W-:Y:S01]  /*14b0*/  LOP3.LUT R3, R2, 0x3ff00000, RZ, 0xfc, !PT ;  /* 0x3ff0000002037812 */ /* 0x000fe200078efcff */
[----:B------:R-:W-:Y:S01]  /*14c0*/  IMAD.MOV.U32 R2, RZ, RZ, R4 ;  /* 0x000000ffff027224 */ /* 0x000fe200078e0004 */
[----:B------:R-:W-:Y:S01]  /*14d0*/  UMOV UR5, 0x3eb1380b ;  /* 0x3eb1380b00057882 */ /* 0x000fe20000000000 */
[----:B------:R-:W-:Y:S01]  /*14e0*/  IMAD.MOV.U32 R4, RZ, RZ, RZ ;  /* 0x000000ffff047224 */ /* 0x000fe200078e00ff */
        /* <DEDUP_REMOVED lines=53> */
[----:B------:R-:W-:-:S11]  /*1840*/  DADD R8, R2, R18 ;  /* 0x0000000002087229 */ /* 0x000fd60000000012 */
.L_x_253:
        /* <DEDUP_REMOVED lines=20> */
.L_x_254:
        /* <DEDUP_REMOVED lines=84> */
.L_x_255:
[----:B------:R-:W-:Y:S02]  /*1ed0*/  ULDC UR4, c[0x0][0x244] ;  /* 0x0000910000047ab9 */ /* 0x000fe40000000800 */
[----:B------:R-:W-:-:S04]  /*1ee0*/  ISETP.LE.AND P0, PT, RZ, UR4, PT ;  /* 0x00000004ff007c0c */ /* 0x000fc8000bf03270 */
[----:B------:R-:W-:Y:S02]  /*1ef0*/  FSEL R4, RZ, 3.37028055040000000000e+12, P0 ;  /* 0x54442d18ff047808 */ /* 0x000fe40000000000 */
[----:B------:R-:W-:-:S07]  /*1f00*/  FSEL R5, RZ, 2.1426990032196044922, P0 ;  /* 0x400921fbff057808 */ /* 0x000fce0000000000 */
.L_x_256:
        /* <DEDUP_REMOVED lines=10> */
.L_x_251:
[----:B------:R-:W-:Y:S01]  /*1fb0*/  LOP3.LUT R9, R13, 0xfffffff8, RZ, 0xc0, !PT ;  /* 0xfffffff80d097812 */ /* 0x000fe200078ec0ff */
[----:B------:R-:W-:Y:S01]  /*1fc0*/  IMAD.MOV.U32 R8, RZ, RZ, RZ ;  /* 0x000000ffff087224 */ /* 0x000fe200078e00ff */
[----:B------:R-:W-:Y:S01]  /*1fd0*/  LOP3.LUT R19, R11, 0xfffffff8, RZ, 0xc0, !PT ;  /* 0xfffffff80b137812 */ /* 0x000fe200078ec0ff */
[----:B------:R-:W-:Y:S02]  /*1fe0*/  IMAD.MOV.U32 R18, RZ, RZ, RZ ;  /* 0x000000ffff127224 */ /* 0x000fe400078e00ff */
[----:B------:R-:W-:Y:S02]  /*1ff0*/  IMAD.MOV.U32 R4, RZ, RZ, RZ ;  /* 0x000000ffff047224 */ /* 0x000fe400078e00ff */
[----:B------:R-:W-:Y:S01]  /*2000*/  DADD R24, R12, -R8 ;  /* 0x000000000c187229 */ /* 0x000fe20000000808 */
[----:B------:R-:W-:Y:S01]  /*2010*/  IMAD.MOV.U32 R16, RZ, RZ, RZ ;  /* 0x000000ffff107224 */ /* 0x000fe200078e00ff */
[----:B------:R-:W-:Y:S02]  /*2020*/  DADD R28, R10, -R18 ;  /* 0x000000000a1c7229 */ /* 0x000fe40000000812 */
[----:B------:R-:W-:-:S02]  /*2030*/  DMUL R20, R8, R8 ;  /* 0x0000000808147228 */ /* 0x000fc40000000000 */
[----:B------:R-:W-:Y:S02]  /*2040*/  DADD R8, R8, R8 ;  /* 0x0000000008087229 */ /* 0x000fe40000000008 */
[C---:B------:R-:W-:Y:S02]  /*2050*/  DMUL R34, R18.reuse, R18 ;  /* 0x0000001212227228 */ /* 0x040fe40000000000 */
[----:B------:R-:W-:Y:S01]  /*2060*/  LOP3.LUT R5, R25, 0xfffffff8, RZ, 0xc0, !PT ;  /* 0xfffffff819057812 */ /* 0x000fe200078ec0ff */
[----:B------:R-:W-:Y:S01]  /*2070*/  DADD R18, R18, R18 ;  /* 0x0000000012127229 */ /* 0x000fe20000000012 */
[----:B------:R-:W-:-:S04]  /*2080*/  LOP3.LUT R17, R29, 0xfffffff8, RZ, 0xc0, !PT ;  /* 0xfffffff81d117812 */ /* 0x000fc800078ec0ff */
[----:B------:R-:W-:Y:S02]  /*2090*/  DADD R24, R24, -R4 ;  /* 0x0000000018187229 */ /* 0x000fe40000000804 */
[----:B------:R-:W-:Y:S02]  /*20a0*/  DADD R28, R28, -R16 ;  /* 0x000000001c1c7229 */ /* 0x000fe40000000810 */
[----:B------:R-:W-:Y:S02]  /*20b0*/  DADD R26, R4, R4 ;  /* 0x00000000041a7229 */ /* 0x000fe40000000004 */
[----:B------:R-:W-:Y:S02]  /*20c0*/  DADD R30, R16, R16 ;  /* 0x00000000101e7229 */ /* 0x000fe40000000010 */
[C---:B------:R-:W-:Y:S02]  /*20d0*/  DMUL R2, R4.reuse, R8 ;  /* 0x0000000804027228 */ /* 0x040fe40000000000 */
[----:B------:R-:W-:-:S02]  /*20e0*/  DMUL R6, R4, R4 ;  /* 0x0000000404067228 */ /* 0x000fc40000000000 */
[----:B------:R-:W-:Y:S02]  /*20f0*/  DMUL R4, R16, R18 ;  /* 0x0000001210047228 */ /* 0x000fe40000000000 */
[----:B------:R-:W-:Y:S02]  /*2100*/  DMUL R8, R24, R8 ;  /* 0x0000000818087228 */ /* 0x000fe40000000000 */
[----:B------:R-:W-:Y:S02]  /*2110*/  DMUL R18, R28, R18 ;  /* 0x000000121c127228 */ /* 0x000fe40000000000 */
[----:B------:R-:W-:Y:S02]  /*2120*/  DMUL R26, R24, R26 ;  /* 0x0000001a181a7228 */ /* 0x000fe40000000000 */
[----:B------:R-:W-:Y:S02]  /*2130*/  DMUL R30, R28, R30 ;  /* 0x0000001e1c1e7228 */ /* 0x000fe40000000000 */
[----:B------:R-:W-:-:S02]  /*2140*/  DMUL R16, R16, R16 ;  /* 0x0000001010107228 */ /* 0x000fc40000000000 */
[----:B------:R-:W-:Y:S02]  /*2150*/  DMUL R24, R24, R24 ;  /* 0x0000001818187228 */ /* 0x000fe40000000000 */
[----:B------:R-:W-:-:S11]  /*2160*/  DMUL R28, R28, R28 ;  /* 0x0000001c1c1c7228 */ /* 0x000fd60000000000 */
.L_x_257:
[----:B------:R-:W-:-:S06]  /*2170*/  DSETP.GEU.AND P0, PT, R20, R34, PT ;  /* 0x000000221400722a */ /* 0x000fcc0003f0e000 */
[----:B------:R-:W-:Y:S02]  /*2180*/  FSEL R36, R20, R34, !P0 ;  /* 0x0000002214247208 */ /* 0x000fe40004000000 */
[----:B------:R-:W-:Y:S02]  /*2190*/  FSEL R37, R21, R35, !P0 ;  /* 0x0000002315257208 */ /* 0x000fe40004000000 */
[----:B------:R-:W-:Y:S02]  /*21a0*/  FSEL R21, R35, R21, !P0 ;  /* 0x0000001523157208 */ /* 0x000fe40004000000 */
[----:B------:R-:W-:Y:S02]  /*21b0*/  FSEL R20, R34, R20, !P0 ;  /* 0x0000001422147208 */ /* 0x000fe40004000000 */
[C-C-:B------:R-:W-:Y:S02]  /*21c0*/  DSETP.GEU.AND P1, PT, R36.reuse, R2.reuse, PT ;  /* 0x000000022400722a */ /* 0x140fe40003f2e000 */
[----:B------:R-:W-:-:S04]  /*21d0*/  DSETP.LT.OR P0, PT, R36, R2, !P0 ;  /* 0x000000022400722a */ /* 0x000fc80004701400 */
[----:B------:R-:W-:Y:S02]  /*21e0*/  FSEL R32, R36, R2, !P1 ;  /* 0x0000000224207208 */ /* 0x000fe40004800000 */
[----:B------:R-:W-:Y:S02]  /*21f0*/  FSEL R33, R37, R3, !P1 ;  /* 0x0000000325217208 */ /* 0x000fe40004800000 */
[----:B------:R-:W-:Y:S02]  /*2200*/  FSEL R2, R2, R36, !P1 ;  /* 0x0000002402027208 */ /* 0x000fe40004800000 */
[----:B------:R-:W-:Y:S02]  /*2210*/  FSEL R3, R3, R37, !P1 ;  /* 0x0000002503037208 */ /* 0x000fe40004800000 */
[C-C-:B------:R-:W-:Y:S02]  /*2220*/  DSETP.GEU.AND P2, PT, R32.reuse, R4.reuse, PT ;  /* 0x000000042000722a */ /* 0x140fe40003f4e000 */
[----:B------:R-:W-:-:S04]  /*2230*/  DSETP.LT.OR P0, PT, R32, R4, P0 ;  /* 0x000000042000722a */ /* 0x000fc80000701400 */
        /* <DEDUP_REMOVED lines=46> */
[C-C-:B------:R-:W-:Y:S02]  /*2520*/  DSETP.LT.OR P0, PT, R34.reuse, R28.reuse, P0 ;  /* 0x0000001c2200722a */ /* 0x140fe40000701400 */
[----:B------:R-:W-:-:S06]  /*2530*/  DSETP.GEU.AND P3, PT, R34, R28, PT ;  /* 0x0000001c2200722a */ /* 0x000fcc0003f6e000 */
[----:B------:R-:W-:Y:S02]  /*2540*/  FSEL R23, R35, R29, !P3 ;  /* 0x0000001d23177208 */ /* 0x000fe40005800000 */
[----:B------:R-:W-:Y:S01]  /*2550*/  FSEL R25, R29, R35, !P3 ;  /* 0x000000231d197208 */ /* 0x000fe20005800000 */
[----:B------:R-:W-:Y:S01]  /*2560*/  IMAD.MOV.U32 R35, RZ, RZ, R3 ;  /* 0x000000ffff237224 */ /* 0x000fe200078e0003 */
[----:B------:R-:W-:Y:S01]  /*2570*/  FSEL R22, R34, R28, !P3 ;  /* 0x0000001c22167208 */ /* 0x000fe20005800000 */
[----:B------:R-:W-:Y:S01]  /*2580*/  IMAD.MOV.U32 R3, RZ, RZ, R5 ;  /* 0x000000ffff037224 */ /* 0x000fe200078e0005 */
[----:B------:R-:W-:Y:S01]  /*2590*/  FSEL R24, R28, R34, !P3 ;  /* 0x000000221c187208 */ /* 0x000fe20005800000 */
[----:B------:R-:W-:Y:S02]  /*25a0*/  IMAD.MOV.U32 R34, RZ, RZ, R2 ;  /* 0x000000ffff227224 */ /* 0x000fe400078e0002 */
[----:B------:R-:W-:Y:S02]  /*25b0*/  IMAD.MOV.U32 R5, RZ, RZ, R7 ;  /* 0x000000ffff057224 */ /* 0x000fe400078e0007 */
[----:B------:R-:W-:-:S02]  /*25c0*/  IMAD.MOV.U32 R2, RZ, RZ, R4 ;  /* 0x000000ffff027224 */ /* 0x000fc400078e0004 */
[----:B------:R-:W-:Y:S02]  /*25d0*/  IMAD.MOV.U32 R7, RZ, RZ, R17 ;  /* 0x000000ffff077224 */ /* 0x000fe400078e0011 */
[----:B------:R-:W-:Y:S02]  /*25e0*/  IMAD.MOV.U32 R4, RZ, RZ, R6 ;  /* 0x000000ffff047224 */ /* 0x000fe400078e0006 */
[----:B------:R-:W-:Y:S02]  /*25f0*/  IMAD.MOV.U32 R17, RZ, RZ, R9 ;  /* 0x000000ffff117224 */ /* 0x000fe400078e0009 */
        /* <DEDUP_REMOVED lines=9> */
[----:B------:R-:W-:Y:S01]  /*2690*/  IMAD.MOV.U32 R31, RZ, RZ, R33 ;  /* 0x000000ffff1f7224 */ /* 0x000fe200078e0021 */
[----:B------:R-:W-:Y:S06]  /*26a0*/  @P0 BRA `(.L_x_257) ;  /* 0xfffffff800b00947 */ /* 0x000fec000383ffff */
[----:B------:R-:W-:-:S08]  /*26b0*/  DADD R20, R20, -1 ;  /* 0xbff0000014147429 */ /* 0x000fd00000000000 */
[----:B------:R-:W-:-:S08]  /*26c0*/  DADD R20, R34, R20 ;  /* 0x0000000022147229 */ /* 0x000fd00000000014 */
        /* <DEDUP_REMOVED lines=9> */
[----:B------:R-:W-:-:S10]  /*2760*/  DADD R8, R22, R8 ;  /* 0x0000000016087229 */ /* 0x000fd40000000008 */
        /* <DEDUP_REMOVED lines=22> */
.L_x_259:
        /* <DEDUP_REMOVED lines=63> */
.L_x_258:
        /* <DEDUP_REMOVED lines=19> */
.L_x_261:
        /* <DEDUP_REMOVED lines=29> */
.L_x_260:
        /* <DEDUP_REMOVED lines=20> */
.L_x_262:
        /* <DEDUP_REMOVED lines=75> */
[----:B0-----:R-:W-:-:S02]  /*35b0*/  DSETP.NEU.AND P2, PT, |R12|, |UR4|, PT ;  /* 0x400000040c007e2a */ /* 0x001fc4000bf4d200 */
[----:B------:R-:W-:-:S06]  /*35c0*/  DSETP.LEU.AND P0, PT, |R12|, |UR4|, PT ;  /* 0x400000040c007e2a */ /* 0x000fcc000bf0b200 */
[----:B------:R-:W-:Y:S02]  /*35d0*/  FSEL R4, R2, R11, !P0 ;  /* 0x0000000b02047208 */ /* 0x000fe40004000000 */
[----:B------:R-:W-:-:S04]  /*35e0*/  FSEL R5, R3, R5, !P0 ;  /* 0x0000000503057208 */ /* 0x000fc80004000000 */
[----:B------:R-:W-:Y:S05]  /*35f0*/  @P2 BRA `(.L_x_264) ;  /* 0x0000000000242947 */ /* 0x000fea0003800000 */
[----:B------:R-:W-:Y:S02]  /*3600*/  IMAD.MOV.U32 R4, RZ, RZ, 0x7f3321d2 ;  /* 0x7f3321d2ff047424 */ /* 0x000fe400078e00ff */
[----:B------:R-:W-:-:S03]  /*3610*/  IMAD.MOV.U32 R0, RZ, RZ, 0x4002d97c ;  /* 0x4002d97cff007424 */ /* 0x000fc600078e00ff */
[----:B------:R-:W-:Y:S02]  /*3620*/  FSEL R4, R4, 3.37028055040000000000e+12, !P1 ;  /* 0x54442d1804047808 */ /* 0x000fe40004800000 */
[----:B------:R-:W-:Y:S01]  /*3630*/  FSEL R5, R0, 1.8213495016098022461, !P1 ;  /* 0x3fe921fb00057808 */ /* 0x000fe20004800000 */
[----:B------:R-:W-:Y:S06]  /*3640*/  BRA `(.L_x_264) ;  /* 0x0000000000107947 */ /* 0x000fec0003800000 */
.L_x_263:
[----:B------:R-:W-:Y:S02]  /*3650*/  ULDC UR4, c[0x0][0x244] ;  /* 0x0000910000047ab9 */ /* 0x000fe40000000800 */
[----:B------:R-:W-:-:S04]  /*3660*/  ISETP.LE.AND P0, PT, RZ, UR4, PT ;  /* 0x00000004ff007c0c */ /* 0x000fc8000bf03270 */
[----:B------:R-:W-:Y:S02]  /*3670*/  FSEL R4, RZ, 3.37028055040000000000e+12, P0 ;  /* 0x54442d18ff047808 */ /* 0x000fe40000000000 */
[----:B------:R-:W-:-:S07]  /*3680*/  FSEL R5, RZ, 2.1426990032196044922, P0 ;  /* 0x400921fbff057808 */ /* 0x000fce0000000000 */
.L_x_264:
        /* <DEDUP_REMOVED lines=10> */
.L_x_241:
[CC--:B------:R-:W-:Y:S01]  /*3730*/  ISETP.GT.U32.AND P2, PT, R16.reuse, R18.reuse, PT ;  /* 0x000000121000720c */ /* 0x0c0fe20003f44070 */
[----:B------:R-:W-:Y:S01]  /*3740*/  IMAD.MOV.U32 R6, RZ, RZ, RZ ;  /* 0x000000ffff067224 */ /* 0x000fe200078e00ff */
[CC--:B------:R-:W-:Y:S01]  /*3750*/  ISETP.LT.U32.AND P0, PT, R16.reuse, R18.reuse, PT ;  /* 0x000000121000720c */ /* 0x0c0fe20003f01070 */
[----:B------:R-:W-:Y:S01]  /*3760*/  UMOV UR4, 0xffffffff ;  /* 0xffffffff00047882 */ /* 0x000fe20000000000 */
[CC--:B------:R-:W-:Y:S01]  /*3770*/  ISETP.GT.U32.AND.EX P2, PT, R17.reuse, R19.reuse, PT, P2 ;  /* 0x000000131100720c */ /* 0x0c0fe20003f44120 */
[----:B------:R-:W-:Y:S01]  /*3780*/  UMOV UR5, 0x7fefffff ;  /* 0x7fefffff00057882 */ /* 0x000fe20000000000 */
[CC--:B------:R-:W-:Y:S01]  /*3790*/  ISETP.LT.U32.AND.EX P0, PT, R17.reuse, R19.reuse, PT, P0 ;  /* 0x000000131100720c */ /* 0x0c0fe20003f01100 */
[----:B------:R-:W-:Y:S01]  /*37a0*/  UMOV UR6, UR5 ;  /* 0x0000000500067c82 */ /* 0x000fe20008000000 */
[----:B------:R-:W-:Y:S01]  /*37b0*/  SEL R5, R17, R19, P2 ;  /* 0x0000001311057207 */ /* 0x000fe20001000000 */
[----:B------:R-:W-:Y:S01]  /*37c0*/  IMAD.MOV.U32 R20, RZ, RZ, 0x0 ;  /* 0x00000000ff147424 */ /* 0x000fe200078e00ff */
[----:B------:R-:W-:Y:S01]  /*37d0*/  SEL R2, R16, R18, P0 ;  /* 0x0000001210027207 */ /* 0x000fe20000000000 */
[----:B------:R-:W-:Y:S01]  /*37e0*/  IMAD.MOV.U32 R21, RZ, RZ, 0x3fd80000 ;  /* 0x3fd80000ff157424 */ /* 0x000fe200078e00ff */
[----:B------:R-:W-:-:S02]  /*37f0*/  LOP3.LUT R0, R5, 0xffc00000, RZ, 0xc0, !PT ;  /* 0xffc0000005007812 */ /* 0x000fc400078ec0ff */
[----:B------:R-:W-:Y:S02]  /*3800*/  SEL R3, R17, R19, P0 ;  /* 0x0000001311037207 */ /* 0x000fe40000000000 */
[----:B------:R-:W-:Y:S02]  /*3810*/  IADD3 R7, -R0, 0x7fd00000, RZ ;  /* 0x7fd0000000077810 */ /* 0x000fe40007ffe1ff */
[----:B------:R-:W-:Y:S01]  /*3820*/  SEL R4, R16, R18, P2 ;  /* 0x0000001210047207 */ /* 0x000fe20001000000 */
[----:B------:R-:W-:-:S03]  /*3830*/  IMAD.U32 R16, RZ, RZ, UR6 ;  /* 0x00000006ff107e24 */ /* 0x000fc6000f8e00ff */
[C---:B------:R-:W-:Y:S02]  /*3840*/  DMUL R8, R6.reuse, R2 ;  /* 0x0000000206087228 */ /* 0x040fe40000000000 */
[----:B------:R-:W-:-:S06]  /*3850*/  DMUL R6, R6, R4 ;  /* 0x0000000406067228 */ /* 0x000fcc0000000000 */
[----:B------:R-:W-:-:S08]  /*3860*/  DMUL R8, R8, R8 ;  /* 0x0000000808087228 */ /* 0x000fd00000000000 */
[----:B------:R-:W-:-:S08]  /*3870*/  DFMA R6, R6, R6, R8 ;  /* 0x000000060606722b */ /* 0x000fd00000000008 */
[----:B------:R-:W-:Y:S02]  /*3880*/  DSETP.MIN.AND P0, P2, R6, UR4, PT ;  /* 0x0000000406007e2a */ /* 0x000fe4000ba00000 */
[----:B------:R-:W-:-:S05]  /*3890*/  IMAD.MOV.U32 R8, RZ, RZ, R7 ;  /* 0x000000ffff087224 */ /* 0x000fca00078e0007 */
[----:B------:R-:W-:Y:S01]  /*38a0*/  FSEL R9, R8, UR6, P0 ;  /* 0x0000000608097c08 */ /* 0x000fe20008000000 */
[----:B------:R-:W-:-:S05]  /*38b0*/  IMAD.MOV.U32 R8, RZ, RZ, R6 ;  /* 0x000000ffff087224 */ /* 0x000fca00078e0006 */
[----:B------:R-:W-:Y:S01]  /*38c0*/  SEL R8, R8, UR4, P0 ;  /* 0x0000000408087c07 */ /* 0x000fe20008000000 */
[----:B------:R-:W-:Y:S01]  /*38d0*/  DSETP.NEU.AND P0, PT, R2, RZ, PT ;  /* 0x000000ff0200722a */ /* 0x000fe20003f0d000 */
[----:B------:R-:W-:Y:S01]  /*38e0*/  @P2 LOP3.LUT R9, R16, 0x80000, RZ, 0xfc, !PT ;  /* 0x0008000010092812 */ /* 0x000fe200078efcff */
[----:B------:R-:W-:Y:S01]  /*38f0*/  IMAD.MOV.U32 R16, RZ, RZ, RZ ;  /* 0x000000ffff107224 */ /* 0x000fe200078e00ff */
[----:B------:R-:W-:Y:S02]  /*3900*/  ISETP.GE.U32.AND P2, PT, R3, 0x7ff00000, PT ;  /* 0x7ff000000300780c */ /* 0x000fe40003f46070 */
[----:B------:R-:W0:Y:S03]  /*3910*/  MUFU.RSQ64H R17, R9 ;  /* 0x0000000900117308 */ /* 0x000e260000001c00 */
[----:B0-----:R-:W-:-:S08]  /*3920*/  DMUL R18, R16, R16 ;  /* 0x0000001010127228 */ /* 0x001fd00000000000 */
[----:B------:R-:W-:-:S08]  /*3930*/  DFMA R18, R8, -R18, 1 ;  /* 0x3ff000000812742b */ /* 0x000fd00000000812 */
[----:B------:R-:W-:Y:S02]  /*3940*/  DFMA R20, R18, R20, 0.5 ;  /* 0x3fe000001214742b */ /* 0x000fe40000000014 */
[----:B------:R-:W-:-:S08]  /*3950*/  DMUL R18, R16, R18 ;  /* 0x0000001210127228 */ /* 0x000fd00000000000 */
[----:B------:R-:W-:-:S08]  /*3960*/  DFMA R18, R20, R18, R16 ;  /* 0x000000121412722b */ /* 0x000fd00000000010 */
[----:B------:R-:W-:Y:S01]  /*3970*/  DMUL R18, R6, R18 ;  /* 0x0000001206127228 */ /* 0x000fe20000000000 */
[----:B------:R-:W-:Y:S01]  /*3980*/  LOP3.LUT R7, R0, 0x100000, RZ, 0xfc, !PT ;  /* 0x0010000000077812 */ /* 0x000fe200078efcff */
[----:B------:R-:W-:-:S06]  /*3990*/  IMAD.MOV.U32 R6, RZ, RZ, RZ ;  /* 0x000000ffff067224 */ /* 0x000fcc00078e00ff */
[----:B------:R-:W-:-:S10]  /*39a0*/  DMUL R18, R18, R6 ;  /* 0x0000000612127228 */ /* 0x000fd40000000000 */
[----:B------:R-:W-:Y:S02]  /*39b0*/  @!P2 FSEL R3, R5, R19, !P0 ;  /* 0x000000130503a208 */ /* 0x000fe40004000000 */
[----:B------:R-:W-:Y:S02]  /*39c0*/  @!P2 FSEL R2, R4, R18, !P0 ;  /* 0x000000120402a208 */ /* 0x000fe40004000000 */
        /* <DEDUP_REMOVED lines=18> */
.L_x_265:
        /* <DEDUP_REMOVED lines=62> */
.L_x_266:
        /* <DEDUP_REMOVED lines=20> */
.L_x_267:
        /* <DEDUP_REMOVED lines=84> */
.L_x_268:
[----:B------:R-:W-:Y:S02]  /*4550*/  ULDC UR4, c[0x0][0x244] ;  /* 0x0000910000047ab9 */ /* 0x000fe40000000800 */
[----:B------:R-:W-:-:S04]  /*4560*/  ISETP.LE.AND P0, PT, RZ, UR4, PT ;  /* 0x00000004ff007c0c */ /* 0x000fc8000bf03270 */
[----:B------:R-:W-:Y:S02]  /*4570*/  FSEL R4, RZ, 3.37028055040000000000e+12, P0 ;  /* 0x54442d18ff047808 */ /* 0x000fe40000000000 */
[----:B------:R-:W-:-:S07]  /*4580*/  FSEL R5, RZ, 2.1426990032196044922, P0 ;  /* 0x400921fbff057808 */ /* 0x000fce0000000000 */
.L_x_269:
[----:B------:R-:W0:Y:S01]  /*4590*/  LDC.64 R2, c[0x0][0x248] ;  /* 0x00009200ff027b82 */ /* 0x000e220000000a00 */
[----:B------:R-:W-:-:S07]  /*45a0*/  ULDC.64 UR4, c[0x0][0x240] ;  /* 0x0000900000047ab9 */ /* 0x000fce0000000a00 */
[----:B------:R-:W1:Y:S01]  /*45b0*/  LDC R7, c[0x0][0x24c] ;  /* 0x00009300ff077b82 */ /* 0x000e620000000800 */
[----:B0-----:R-:W-:-:S08]  /*45c0*/  DADD R2, |R2|, |UR4| ;  /* 0x4000000402027e29 */ /* 0x001fd00008000200 */
[----:B------:R-:W-:Y:S01]  /*45d0*/  DSETP.GTU.AND P0, PT, |R2|, +INF , PT ;  /* 0x7ff000000200742a */ /* 0x000fe20003f0c200 */
[----:B-1----:R-:W-:-:S05]  /*45e0*/  LOP3.LUT R5, R5, 0x80000000, R7, 0xb8, !PT ;  /* 0x8000000005057812 */ /* 0x002fca00078eb807 */
[----:B------:R-:W-:Y:S02]  /*45f0*/  FSEL R4, R2, R4, P0 ;  /* 0x0000000402047208 */ /* 0x000fe40000000000 */
[----:B------:R-:W-:Y:S01]  /*4600*/  FSEL R5, R3, R5, P0 ;  /* 0x0000000503057208 */ /* 0x000fe20000000000 */
[----:B------:R-:W-:Y:S06]  /*4610*/  BRA `(.L_x_250) ;  /* 0x0000003000bc7947 */ /* 0x000fec0003800000 */
.L_x_240:
[----:B------:R-:W-:Y:S01]  /*4620*/  UMOV UR4, 0x6a3f9475 ;  /* 0x6a3f947500047882 */ /* 0x000fe20000000000 */
[----:B------:R-:W-:Y:S02]  /*4630*/  UMOV UR5, 0x20ca2fe7 ;  /* 0x20ca2fe700057882 */ /* 0x000fe40000000000 */
[----:B------:R-:W-:-:S14]  /*4640*/  DSETP.GEU.AND P0, PT, R10, UR4, PT ;  /* 0x000000040a007e2a */ /* 0x000fdc000bf0e000 */
[----:B------:R-:W-:Y:S05]  /*4650*/  @!P0 BRA `(.L_x_270) ;  /* 0x0000000c00748947 */ /* 0x000fea0003800000 */
[----:B------:R-:W-:-:S10]  /*4660*/  DMUL R8, R10, R10 ;  /* 0x0000000a0a087228 */ /* 0x000fd40000000000 */
        /* <DEDUP_REMOVED lines=22> */
.L_x_272:
        /* <DEDUP_REMOVED lines=63> */
.L_x_271:
        /* <DEDUP_REMOVED lines=19> */
.L_x_274:
[----:B------:R-:W-:Y:S01]  /*4cf0*/  DMUL R2, R8, R2 ;  /* 0x0000000208027228 */ /* 0x000fe20000000000 */
[----:B------:R-:W-:Y:S01]  /*4d00*/  IMAD.MOV.U32 R12, RZ, RZ, -0x314d23bc ;  /* 0xceb2dc44ff0c7424 */ /* 0x000fe200078e00ff */
[----:B------:R-:W-:Y:S01]  /*4d10*/  UMOV UR4, 0x2fbe14b5 ;  /* 0x2fbe14b500047882 */ /* 0x000fe20000000000 */
[----:B------:R-:W-:Y:S01]  /*4d20*/  IMAD.MOV.U32 R13, RZ, RZ, 0x3ed087ff ;  /* 0x3ed087ffff0d7424 */ /* 0x000fe200078e00ff */
[----:B------:R-:W-:-:S04]  /*4d30*/  UMOV UR5, 0x3eb372fb ;  /* 0x3eb372fb00057882 */ /* 0x000fc80000000000 */
[----:B------:R-:W-:-:S08]  /*4d40*/  DADD R4, -R2, R8 ;  /* 0x0000000002047229 */ /* 0x000fd00000000108 */
        /* <DEDUP_REMOVED lines=23> */
.L_x_273:
[----:B------:R-:W-:Y:S01]  /*4ec0*/  IMAD.MOV.U32 R4, RZ, RZ, -0x2449a4b7 ;  /* 0xdbb65b49ff047424 */ /* 0x000fe200078e00ff */
[----:B------:R-:W-:Y:S01]  /*4ed0*/  UMOV UR4, 0x2a25ff7e ;  /* 0x2a25ff7e00047882 */ /* 0x000fe20000000000 */
[----:B------:R-:W-:Y:S01]  /*4ee0*/  IMAD.MOV.U32 R5, RZ, RZ, 0x3f2d3b63 ;  /* 0x3f2d3b63ff057424 */ /* 0x000fe200078e00ff */
[----:B------:R-:W-:Y:S01]  /*4ef0*/  UMOV UR5, 0x3ef53e1d ;  /* 0x3ef53e1d00057882 */ /* 0x000fe20000000000 */
[----:B------:R-:W0:Y:S01]  /*4f00*/  LDC R0, c[0x0][0x24c] ;  /* 0x00009300ff007b82 */ /* 0x000e220000000800 */
[----:B------:R-:W-:-:S03]  /*4f10*/  ULDC.64 UR6, c[0x0][0x240] ;  /* 0x0000900000067ab9 */ /* 0x000fc60000000a00 */
        /* <DEDUP_REMOVED lines=57> */
[----:B------:R-:W-:Y:S01]  /*52b0*/  DFMA R4, R10, R4, R10 ;  /* 0x000000040a04722b */ /* 0x000fe2000000000a */
[----:B------:R-:W1:Y:S07]  /*52c0*/  LDC.64 R10, c[0x0][0x248] ;  /* 0x00009200ff0a7b82 */ /* 0x000e6e0000000a00 */
[----:B------:R-:W-:-:S10]  /*52d0*/  DADD R6, -RZ, -R4 ;  /* 0x00000000ff067229 */ /* 0x000fd40000000904 */
[----:B------:R-:W-:Y:S02]  /*52e0*/  FSEL R8, R4, R6, !P0 ;  /* 0x0000000604087208 */ /* 0x000fe40004000000 */
[----:B------:R-:W-:Y:S01]  /*52f0*/  FSEL R9, R5, R7, !P0 ;  /* 0x0000000705097208 */ /* 0x000fe20004000000 */
[----:B------:R-:W-:Y:S01]  /*5300*/  DADD R6, -R4, UR4 ;  /* 0x0000000404067e29 */ /* 0x000fe20008000100 */
[----:B------:R-:W-:Y:S01]  /*5310*/  UMOV UR5, 0x3ff921fb ;  /* 0x3ff921fb00057882 */ /* 0x000fe20000000000 */
[----:B-1----:R-:W-:-:S03]  /*5320*/  DSETP.NEU.AND P2, PT, |R10|, |UR6|, PT ;  /* 0x400000060a007e2a */ /* 0x002fc6000bf4d200 */
[----:B------:R-:W-:Y:S02]  /*5330*/  DADD R8, R8, UR4 ;  /* 0x0000000408087e29 */ /* 0x000fe40008000000 */
[----:B------:R-:W-:-:S03]  /*5340*/  DADD R10, |R10|, |UR6| ;  /* 0x400000060a0a7e29 */ /* 0x000fc60008000200 */
[----:B------:R-:W-:Y:S02]  /*5350*/  FSEL R5, R7, R5, !P0 ;  /* 0x0000000507057208 */ /* 0x000fe40004000000 */
[----:B------:R-:W-:Y:S01]  /*5360*/  FSEL R7, R6, R4, !P0 ;  /* 0x0000000406077208 */ /* 0x000fe20004000000 */
[----:B------:R-:W-:Y:S02]  /*5370*/  IMAD.MOV.U32 R6, RZ, RZ, 0x4002d97c ;  /* 0x4002d97cff067424 */ /* 0x000fe400078e00ff */
[----:B------:R-:W-:Y:S01]  /*5380*/  IMAD.MOV.U32 R4, RZ, RZ, 0x7f3321d2 ;  /* 0x7f3321d2ff047424 */ /* 0x000fe200078e00ff */
[----:B------:R-:W-:Y:S02]  /*5390*/  FSEL R5, R9, R5, !P1 ;  /* 0x0000000509057208 */ /* 0x000fe40004800000 */
[----:B------:R-:W-:Y:S02]  /*53a0*/  @!P2 FSEL R5, R6, 1.8213495016098022461, !P0 ;  /* 0x3fe921fb0605a808 */ /* 0x000fe40004000000 */
[----:B------:R-:W-:Y:S01]  /*53b0*/  FSEL R7, R8, R7, !P1 ;  /* 0x0000000708077208 */ /* 0x000fe20004800000 */
[----:B------:R-:W-:Y:S01]  /*53c0*/  DSETP.GTU.AND P1, PT, |R10|, +INF , PT ;  /* 0x7ff000000a00742a */ /* 0x000fe20003f2c200 */
[----:B------:R-:W-:Y:S01]  /*53d0*/  @!P2 FSEL R7, R4, 3.37028055040000000000e+12, !P0 ;  /* 0x54442d180407a808 */ /* 0x000fe20004000000 */
[----:B------:R-:W-:Y:S01]  /*53e0*/  DMUL R8, R2, 0.5 ;  /* 0x3fe0000002087828 */ /* 0x000fe20000000000 */
[----:B0-----:R-:W-:-:S03]  /*53f0*/  LOP3.LUT R5, R5, 0x80000000, R0, 0xb8, !PT ;  /* 0x8000000005057812 */ /* 0x001fc600078eb800 */
[----:B------:R-:W-:Y:S02]  /*5400*/  FSEL R4, R10, R7, P1 ;  /* 0x000000070a047208 */ /* 0x000fe40000800000 */
[----:B------:R-:W-:Y:S01]  /*5410*/  FSEL R5, R11, R5, P1 ;  /* 0x000000050b057208 */ /* 0x000fe20000800000 */
[----:B------:R-:W-:Y:S06]  /*5420*/  BRA `(.L_x_250) ;  /* 0x0000002400387947 */ /* 0x000fec0003800000 */
.L_x_270:
[----:B------:R-:W-:Y:S01]  /*5430*/  DMUL R6, R10, R10 ;  /* 0x0000000a0a067228 */ /* 0x000fe20000000000 */
[----:B------:R-:W-:Y:S01]  /*5440*/  IMAD.MOV.U32 R8, RZ, RZ, -0x2449a4b7 ;  /* 0xdbb65b49ff087424 */ /* 0x000fe200078e00ff */
[----:B------:R-:W-:Y:S01]  /*5450*/  UMOV UR4, 0x2a25ff7e ;  /* 0x2a25ff7e00047882 */ /* 0x000fe20000000000 */
[----:B------:R-:W-:Y:S01]  /*5460*/  IMAD.MOV.U32 R9, RZ, RZ, 0x3f2d3b63 ;  /* 0x3f2d3b63ff097424 */ /* 0x000fe200078e00ff */
[----:B------:R-:W-:Y:S01]  /*5470*/  UMOV UR5, 0x3ef53e1d ;  /* 0x3ef53e1d00057882 */ /* 0x000fe20000000000 */
[----:B------:R-:W0:Y:S01]  /*5480*/  LDC R17, c[0x0][0x24c] ;  /* 0x00009300ff117b82 */ /* 0x000e220000000800 */
[C-C-:B------:R-:W-:Y:S02]  /*5490*/  DSETP.NEU.AND P2, PT, |R2|.reuse, |R4|.reuse, PT ;  /* 0x400000040200722a */ /* 0x140fe40003f4d200 */
[----:B------:R-:W-:Y:S02]  /*54a0*/  DADD R2, |R2|, |R4| ;  /* 0x0000000002027229 */ /* 0x000fe40000000604 */
[----:B------:R-:W-:Y:S01]  /*54b0*/  DFMA R8, R6, -UR4, R8 ;  /* 0x8000000406087c2b */ /* 0x000fe20008000008 */
[----:B------:R-:W-:Y:S01]  /*54c0*/  UMOV UR4, 0x8dde082e ;  /* 0x8dde082e00047882 */ /* 0x000fe20000000000 */
[----:B------:R-:W-:Y:S01]  /*54d0*/  UMOV UR5, 0x3f531278 ;  /* 0x3f53127800057882 */ /* 0x000fe20000000000 */
[----:B------:R-:W-:-:S05]  /*54e0*/  IMAD.MOV.U32 R4, RZ, RZ, 0x7f3321d2 ;  /* 0x7f3321d2ff047424 */ /* 0x000fca00078e00ff */
        /* <DEDUP_REMOVED lines=55> */
[----:B------:R-:W-:-:S10]  /*5860*/  DADD R6, -RZ, -R8 ;  /* 0x00000000ff067229 */ /* 0x000fd40000000908 */
[----:B------:R-:W-:Y:S02]  /*5870*/  FSEL R12, R8, R6, !P0 ;  /* 0x00000006080c7208 */ /* 0x000fe40004000000 */
[----:B------:R-:W-:Y:S01]  /*5880*/  FSEL R13, R9, R7, !P0 ;  /* 0x00000007090d7208 */ /* 0x000fe20004000000 */
[----:B------:R-:W-:Y:S01]  /*5890*/  DADD R6, -R8, UR4 ;  /* 0x0000000408067e29 */ /* 0x000fe20008000100 */
[----:B------:R-:W-:-:S04]  /*58a0*/  UMOV UR5, 0x3ff921fb ;  /* 0x3ff921fb00057882 */ /* 0x000fc80000000000 */
[----:B------:R-:W-:-:S05]  /*58b0*/  DADD R12, R12, UR4 ;  /* 0x000000040c0c7e29 */ /* 0x000fca0008000000 */
[----:B------:R-:W-:Y:S02]  /*58c0*/  FSEL R5, R7, R9, !P0 ;  /* 0x0000000907057208 */ /* 0x000fe40004000000 */
[----:B------:R-:W-:Y:S01]  /*58d0*/  FSEL R7, R6, R8, !P0 ;  /* 0x0000000806077208 */ /* 0x000fe20004000000 */
[----:B------:R-:W-:Y:S01]  /*58e0*/  IMAD.MOV.U32 R6, RZ, RZ, 0x4002d97c ;  /* 0x4002d97cff067424 */ /* 0x000fe200078e00ff */
[----:B------:R-:W-:Y:S01]  /*58f0*/  DMUL R8, R10, 0.5 ;  /* 0x3fe000000a087828 */ /* 0x000fe20000000000 */
[----:B------:R-:W-:Y:S02]  /*5900*/  FSEL R0, R13, R5, !P1 ;  /* 0x000000050d007208 */ /* 0x000fe40004800000 */
[----:B------:R-:W-:Y:S01]  /*5910*/  FSEL R5, R12, R7, !P1 ;  /* 0x000000070c057208 */ /* 0x000fe20004800000 */
[----:B------:R-:W-:Y:S01]  /*5920*/  DSETP.GTU.AND P1, PT, |R2|, +INF , PT ;  /* 0x7ff000000200742a */ /* 0x000fe20003f2c200 */
[----:B------:R-:W-:Y:S02]  /*5930*/  @!P2 FSEL R0, R6, 1.8213495016098022461, !P0 ;  /* 0x3fe921fb0600a808 */ /* 0x000fe40004000000 */
[----:B------:R-:W-:Y:S01]  /*5940*/  @!P2 FSEL R5, R4, 3.37028055040000000000e+12, !P0 ;  /* 0x54442d180405a808 */ /* 0x000fe20004000000 */
[----:B------:R-:W-:Y:S01]  /*5950*/  DMUL R8, R10, R8 ;  /* 0x000000080a087228 */ /* 0x000fe20000000000 */
[----:B0-----:R-:W-:-:S02]  /*5960*/  LOP3.LUT R17, R0, 0x80000000, R17, 0xb8, !PT ;  /* 0x8000000000117812 */ /* 0x001fc400078eb811 */
[----:B------:R-:W-:Y:S02]  /*5970*/  FSEL R4, R2, R5, P1 ;  /* 0x0000000502047208 */ /* 0x000fe40000800000 */
[----:B------:R-:W-:Y:S01]  /*5980*/  FSEL R5, R3, R17, P1 ;  /* 0x0000001103057208 */ /* 0x000fe20000800000 */
[----:B------:R-:W-:Y:S06]  /*5990*/  BRA `(.L_x_250) ;  /* 0x0000001c00dc7947 */ /* 0x000fec0003800000 */
.L_x_239:
[----:B------:R-:W0:Y:S01]  /*59a0*/  MUFU.RCP64H R5, 2.718280792236328125 ;  /* 0x4005bf0a00057908 */ /* 0x000e220000001800 */
[----:B------:R-:W-:Y:S01]  /*59b0*/  IMAD.MOV.U32 R8, RZ, RZ, -0x74eba897 ;  /* 0x8b145769ff087424 */ /* 0x000fe200078e00ff */
[----:B------:R-:W1:Y:S01]  /*59c0*/  LDC R16, c[0x0][0x244] ;  /* 0x00009100ff107b82 */ /* 0x000e620000000800 */
[----:B------:R-:W-:Y:S02]  /*59d0*/  IMAD.MOV.U32 R9, RZ, RZ, 0x4005bf0a ;  /* 0x4005bf0aff097424 */ /* 0x000fe400078e00ff */
[----:B------:R-:W-:-:S06]  /*59e0*/  IMAD.MOV.U32 R4, RZ, RZ, 0x1 ;  /* 0x00000001ff047424 */ /* 0x000fcc00078e00ff */
[----:B0-----:R-:W-:-:S08]  /*59f0*/  DFMA R6, R4, -R8, 1 ;  /* 0x3ff000000406742b */ /* 0x001fd00000000808 */
[----:B------:R-:W-:Y:S01]  /*5a00*/  DFMA R6, R6, R6, R6 ;  /* 0x000000060606722b */ /* 0x000fe20000000006 */
[----:B-1----:R-:W-:-:S07]  /*5a10*/  FSETP.GEU.AND P2, PT, |R16|, 6.5827683646048100446e-37, PT ;  /* 0x036000001000780b */ /* 0x002fce0003f4e200 */
[----:B------:R-:W-:-:S08]  /*5a20*/  DFMA R6, R4, R6, R4 ;  /* 0x000000060406722b */ /* 0x000fd00000000004 */
[----:B------:R-:W-:-:S08]  /*5a30*/  DFMA R4, R6, -R8, 1 ;  /* 0x3ff000000604742b */ /* 0x000fd00000000808 */
[----:B------:R-:W-:-:S08]  /*5a40*/  DFMA R4, R6, R4, R6 ;  /* 0x000000040604722b */ /* 0x000fd00000000006 */
[----:B------:R-:W-:-:S08]  /*5a50*/  DMUL R6, R4, R2 ;  /* 0x0000000204067228 */ /* 0x000fd00000000000 */
[----:B------:R-:W-:-:S08]  /*5a60*/  DFMA R2, R6, -R8, R2 ;  /* 0x800000080602722b */ /* 0x000fd00000000002 */
[----:B------:R-:W-:-:S10]  /*5a70*/  DFMA R2, R4, R2, R6 ;  /* 0x000000020402722b */ /* 0x000fd40000000006 */
[----:B------:R-:W-:-:S05]  /*5a80*/  FFMA R0, RZ, 2.0897850990295410156, R3 ;  /* 0x4005bf0aff007823 */ /* 0x000fca0000000003 */
[----:B------:R-:W-:-:S13]  /*5a90*/  FSETP.GT.AND P0, PT, |R0|, 1.469367938527859385e-39, PT ;  /* 0x001000000000780b */ /* 0x000fda0003f04200 */
[----:B------:R-:W-:Y:S05]  /*5aa0*/  @P0 BRA P2, `(.L_x_275) ;  /* 0x00000000001c0947 */ /* 0x000fea0001000000 */
[----:B------:R-:W-:Y:S01]  /*5ab0*/  ULDC.64 UR4, c[0x0][0x240] ;  /* 0x0000900000047ab9 */ /* 0x000fe20000000a00 */
[----:B------:R-:W-:Y:S01]  /*5ac0*/  IMAD.MOV.U32 R18, RZ, RZ, -0x74eba897 ;  /* 0x8b145769ff127424 */ /* 0x000fe200078e00ff */
[----:B------:R-:W-:Y:S01]  /*5ad0*/  MOV R0, 0x5b20 ;  /* 0x00005b2000007802 */ /* 0x000fe20000000f00 */
[----:B------:R-:W-:Y:S02]  /*5ae0*/  IMAD.U32 R2, RZ, RZ, UR4 ;  /* 0x00000004ff027e24 */ /* 0x000fe4000f8e00ff */
[----:B------:R-:W-:Y:S02]  /*5af0*/  IMAD.U32 R3, RZ, RZ, UR5 ;  /* 0x00000005ff037e24 */ /* 0x000fe4000f8e00ff */
[----:B------:R-:W-:-:S07]  /*5b00*/  IMAD.MOV.U32 R19, RZ, RZ, 0x4005bf0a ;  /* 0x4005bf0aff137424 */ /* 0x000fce00078e00ff */
[----:B------:R-:W-:Y:S05]  /*5b10*/  CALL.REL.NOINC `($__internal_2_$__cuda_sm20_div_rn_f64_full) ;  /* 0x000000d800e07944 */ /* 0x000fea0003c00000 */
.L_x_275:
[----:B------:R-:W0:Y:S01]  /*5b20*/  MUFU.RCP64H R5, 2.718280792236328125 ;  /* 0x4005bf0a00057908 */ /* 0x000e220000001800 */
[----:B------:R-:W-:Y:S01]  /*5b30*/  IMAD.MOV.U32 R6, RZ, RZ, -0x74eba897 ;  /* 0x8b145769ff067424 */ /* 0x000fe200078e00ff */
[----:B------:R-:W-:Y:S01]  /*5b40*/  ULDC.64 UR4, c[0x0][0x248] ;  /* 0x0000920000047ab9 */ /* 0x000fe20000000a00 */
[----:B------:R-:W-:Y:S01]  /*5b50*/  IMAD.MOV.U32 R7, RZ, RZ, 0x4005bf0a ;  /* 0x4005bf0aff077424 */ /* 0x000fe200078e00ff */
[----:B------:R-:W1:Y:S01]  /*5b60*/  LDC R16, c[0x0][0x24c] ;  /* 0x00009300ff107b82 */ /* 0x000e620000000800 */
[----:B------:R-:W-:-:S06]  /*5b70*/  IMAD.MOV.U32 R4, RZ, RZ, 0x1 ;  /* 0x00000001ff047424 */ /* 0x000fcc00078e00ff */
[----:B0-----:R-:W-:-:S08]  /*5b80*/  DFMA R8, R4, -R6, 1 ;  /* 0x3ff000000408742b */ /* 0x001fd00000000806 */
[----:B------:R-:W-:Y:S01]  /*5b90*/  DFMA R8, R8, R8, R8 ;  /* 0x000000080808722b */ /* 0x000fe20000000008 */
[----:B-1----:R-:W-:-:S07]  /*5ba0*/  FSETP.GEU.AND P2, PT, |R16|, 6.5827683646048100446e-37, PT ;  /* 0x036000001000780b */ /* 0x002fce0003f4e200 */
[----:B------:R-:W-:-:S08]  /*5bb0*/  DFMA R8, R4, R8, R4 ;  /* 0x000000080408722b */ /* 0x000fd00000000004 */
[----:B------:R-:W-:-:S08]  /*5bc0*/  DFMA R4, R8, -R6, 1 ;  /* 0x3ff000000804742b */ /* 0x000fd00000000806 */
[----:B------:R-:W-:-:S08]  /*5bd0*/  DFMA R8, R8, R4, R8 ;  /* 0x000000040808722b */ /* 0x000fd00000000008 */
[----:B------:R-:W-:-:S08]  /*5be0*/  DMUL R4, R8, UR4 ;  /* 0x0000000408047c28 */ /* 0x000fd00008000000 */
[----:B------:R-:W-:-:S08]  /*5bf0*/  DFMA R6, R4, -R6, UR4 ;  /* 0x0000000404067e2b */ /* 0x000fd00008000806 */
[----:B------:R-:W-:Y:S02]  /*5c00*/  DFMA R4, R8, R6, R4 ;  /* 0x000000060804722b */ /* 0x000fe40000000004 */
[----:B------:R-:W-:-:S08]  /*5c10*/  DADD R8, -RZ, |R2| ;  /* 0x00000000ff087229 */ /* 0x000fd00000000502 */
        /* <DEDUP_REMOVED lines=10> */
[----:B------:R-:W-:Y:S02]  /*5cc0*/  IMAD.MOV.U32 R4, RZ, RZ, R2 ;  /* 0x000000ffff047224 */ /* 0x000fe400078e0002 */
[----:B------:R-:W-:-:S07]  /*5cd0*/  IMAD.MOV.U32 R5, RZ, RZ, R3 ;  /* 0x000000ffff057224 */ /* 0x000fce00078e0003 */
.L_x_276:
[----:B------:R-:W-:Y:S01]  /*5ce0*/  DADD R18, -RZ, |R4| ;  /* 0x00000000ff127229 */ /* 0x000fe20000000504 */
[----:B------:R-:W-:Y:S01]  /*5cf0*/  IMAD.MOV.U32 R6, RZ, RZ, RZ ;  /* 0x000000ffff067224 */ /* 0x000fe200078e00ff */
[----:B------:R-:W-:Y:S01]  /*5d00*/  UMOV UR4, 0xffffffff ;  /* 0xffffffff00047882 */ /* 0x000fe20000000000 */
[----:B------:R-:W-:Y:S01]  /*5d10*/  UMOV UR5, 0x7fefffff ;  /* 0x7fefffff00057882 */ /* 0x000fe20000000000 */
[----:B------:R-:W-:Y:S01]  /*5d20*/  IMAD.MOV.U32 R20, RZ, RZ, 0x0 ;  /* 0x00000000ff147424 */ /* 0x000fe200078e00ff */
[----:B------:R-:W-:Y:S01]  /*5d30*/  UMOV UR6, UR5 ;  /* 0x0000000500067c82 */ /* 0x000fe20008000000 */
[----:B------:R-:W-:Y:S01]  /*5d40*/  IMAD.MOV.U32 R21, RZ, RZ, 0x3fd80000 ;  /* 0x3fd80000ff157424 */ /* 0x000fe200078e00ff */
[----:B------:R-:W-:Y:S01]  /*5d50*/  BSSY B1, `(.L_x_277) ;  /* 0x0000081000017945 */ /* 0x000fe20003800000 */
[----:B------:R-:W-:Y:S02]  /*5d60*/  FSETP.GEU.AND P5, PT, |R11|, 6.5827683646048100446e-37, PT ;  /* 0x036000000b00780b */ /* 0x000fe40003fae200 */
[----:B------:R-:W-:-:S02]  /*5d70*/  ISETP.GT.U32.AND P2, PT, R18, R8, PT ;  /* 0x000000081200720c */ /* 0x000fc40003f44070 */
[CC--:B------:R-:W-:Y:S02]  /*5d80*/  ISETP.LT.U32.AND P0, PT, R18.reuse, R8.reuse, PT ;  /* 0x000000081200720c */ /* 0x0c0fe40003f01070 */
[CC--:B------:R-:W-:Y:S02]  /*5d90*/  ISETP.GT.U32.AND.EX P2, PT, R19.reuse, R9.reuse, PT, P2 ;  /* 0x000000091300720c */ /* 0x0c0fe40003f44120 */
[CC--:B------:R-:W-:Y:S02]  /*5da0*/  ISETP.LT.U32.AND.EX P0, PT, R19.reuse, R9.reuse, PT, P0 ;  /* 0x000000091300720c */ /* 0x0c0fe40003f01100 */
[----:B------:R-:W-:Y:S02]  /*5db0*/  SEL R3, R19, R9, P2 ;  /* 0x0000000913037207 */ /* 0x000fe40001000000 */
[----:B------:R-:W-:Y:S02]  /*5dc0*/  SEL R4, R18, R8, P0 ;  /* 0x0000000812047207 */ /* 0x000fe40000000000 */
[----:B------:R-:W-:-:S02]  /*5dd0*/  LOP3.LUT R0, R3, 0xffc00000, RZ, 0xc0, !PT ;  /* 0xffc0000003007812 */ /* 0x000fc400078ec0ff */
[----:B------:R-:W-:Y:S02]  /*5de0*/  SEL R5, R19, R9, P0 ;  /* 0x0000000913057207 */ /* 0x000fe40000000000 */
[----:B------:R-:W-:Y:S02]  /*5df0*/  IADD3 R7, -R0, 0x7fd00000, RZ ;  /* 0x7fd0000000077810 */ /* 0x000fe40007ffe1ff */
[----:B------:R-:W-:Y:S01]  /*5e00*/  SEL R2, R18, R8, P2 ;  /* 0x0000000812027207 */ /* 0x000fe20001000000 */
[----:B------:R-:W-:Y:S01]  /*5e10*/  IMAD.MOV.U32 R18, RZ, RZ, RZ ;  /* 0x000000ffff127224 */ /* 0x000fe200078e00ff */
[----:B------:R-:W-:Y:S02]  /*5e20*/  ISETP.GE.U32.AND P3, PT, R5, 0x7ff00000, PT ;  /* 0x7ff000000500780c */ /* 0x000fe40003f66070 */
[C---:B------:R-:W-:Y:S02]  /*5e30*/  DMUL R16, R6.reuse, R4 ;  /* 0x0000000406107228 */ /* 0x040fe40000000000 */
[----:B------:R-:W-:-:S06]  /*5e40*/  DMUL R6, R6, R2 ;  /* 0x0000000206067228 */ /* 0x000fcc0000000000 */
[----:B------:R-:W-:-:S08]  /*5e50*/  DMUL R8, R16, R16 ;  /* 0x0000001010087228 */ /* 0x000fd00000000000 */
[----:B------:R-:W-:Y:S01]  /*5e60*/  DFMA R8, R6, R6, R8 ;  /* 0x000000060608722b */ /* 0x000fe20000000008 */
[----:B------:R-:W-:-:S07]  /*5e70*/  IMAD.U32 R7, RZ, RZ, UR6 ;  /* 0x00000006ff077e24 */ /* 0x000fce000f8e00ff */
[----:B------:R-:W-:Y:S02]  /*5e80*/  DSETP.MIN.AND P0, P2, R8, UR4, PT ;  /* 0x0000000408007e2a */ /* 0x000fe4000ba00000 */
[----:B------:R-:W-:-:S05]  /*5e90*/  IMAD.MOV.U32 R6, RZ, RZ, R9 ;  /* 0x000000ffff067224 */ /* 0x000fca00078e0009 */
[----:B------:R-:W-:Y:S01]  /*5ea0*/  FSEL R17, R6, UR6, P0 ;  /* 0x0000000606117c08 */ /* 0x000fe20008000000 */
[----:B------:R-:W-:-:S05]  /*5eb0*/  IMAD.MOV.U32 R6, RZ, RZ, R8 ;  /* 0x000000ffff067224 */ /* 0x000fca00078e0008 */
[----:B------:R-:W-:Y:S02]  /*5ec0*/  SEL R16, R6, UR4, P0 ;  /* 0x0000000406107c07 */ /* 0x000fe40008000000 */
[----:B------:R-:W-:Y:S01]  /*5ed0*/  @P2 LOP3.LUT R17, R7, 0x80000, RZ, 0xfc, !PT ;  /* 0x0008000007112812 */ /* 0x000fe200078efcff */
[----:B------:R-:W-:-:S03]  /*5ee0*/  DSETP.NEU.AND P2, PT, R4, RZ, PT ;  /* 0x000000ff0400722a */ /* 0x000fc60003f4d000 */
[----:B------:R-:W0:Y:S02]  /*5ef0*/  MUFU.RSQ64H R19, R17 ;  /* 0x0000001100137308 */ /* 0x000e240000001c00 */
[----:B0-----:R-:W-:-:S08]  /*5f00*/  DMUL R6, R18, R18 ;  /* 0x0000001212067228 */ /* 0x001fd00000000000 */
[----:B------:R-:W-:-:S08]  /*5f10*/  DFMA R6, R16, -R6, 1 ;  /* 0x3ff000001006742b */ /* 0x000fd00000000806 */
[----:B------:R-:W-:Y:S02]  /*5f20*/  DFMA R20, R6, R20, 0.5 ;  /* 0x3fe000000614742b */ /* 0x000fe40000000014 */
[----:B------:R-:W-:Y:S01]  /*5f30*/  DMUL R22, R18, R6 ;  /* 0x0000000612167228 */ /* 0x000fe20000000000 */
[----:B------:R-:W0:Y:S01]  /*5f40*/  MUFU.RCP64H R7, R13 ;  /* 0x0000000d00077308 */ /* 0x000e220000001800 */
[----:B------:R-:W-:-:S06]  /*5f50*/  IMAD.MOV.U32 R6, RZ, RZ, 0x1 ;  /* 0x00000001ff067424 */ /* 0x000fcc00078e00ff */
[----:B------:R-:W-:-:S08]  /*5f60*/  DFMA R20, R20, R22, R18 ;  /* 0x000000161414722b */ /* 0x000fd00000000012 */
[----:B------:R-:W-:Y:S01]  /*5f70*/  DMUL R20, R8, R20 ;  /* 0x0000001408147228 */ /* 0x000fe20000000000 */
[----:B------:R-:W-:Y:S01]  /*5f80*/  LOP3.LUT R9, R0, 0x100000, RZ, 0xfc, !PT ;  /* 0x0010000000097812 */ /* 0x000fe200078efcff */
[----:B------:R-:W-:Y:S01]  /*5f90*/  IMAD.MOV.U32 R8, RZ, RZ, RZ ;  /* 0x000000ffff087224 */ /* 0x000fe200078e00ff */
[----:B0-----:R-:W-:-:S05]  /*5fa0*/  DFMA R16, -R12, R6, 1 ;  /* 0x3ff000000c10742b */ /* 0x001fca0000000106 */
[----:B------:R-:W-:-:S03]  /*5fb0*/  DMUL R20, R20, R8 ;  /* 0x0000000814147228 */ /* 0x000fc60000000000 */
[----:B------:R-:W-:-:S07]  /*5fc0*/  DFMA R16, R16, R16, R16 ;  /* 0x000000101010722b */ /* 0x000fce0000000010 */
[----:B------:R-:W-:Y:S01]  /*5fd0*/  @!P3 FSEL R5, R3, R21, !P2 ;  /* 0x000000150305b208 */ /* 0x000fe20005000000 */
[----:B------:R-:W-:Y:S01]  /*5fe0*/  DFMA R16, R6, R16, R6 ;  /* 0x000000100610722b */ /* 0x000fe20000000006 */
[----:B------:R-:W-:Y:S02]  /*5ff0*/  @!P3 FSEL R4, R2, R20, !P2 ;  /* 0x000000140204b208 */ /* 0x000fe40005000000 */
[----:B------:R-:W-:Y:S01]  /*6000*/  ISETP.GT.AND P0, PT, R5, 0xfffff, PT ;  /* 0x000fffff0500780c */ /* 0x000fe20003f04270 */
[----:B------:R-:W-:Y:S02]  /*6010*/  IMAD.MOV.U32 R7, RZ, RZ, R5 ;  /* 0x000000ffff077224 */ /* 0x000fe400078e0005 */
[----:B------:R-:W-:Y:S02]  /*6020*/  IMAD.MOV.U32 R6, RZ, RZ, R4 ;  /* 0x000000ffff067224 */ /* 0x000fe400078e0004 */
[----:B------:R-:W-:-:S08]  /*6030*/  DFMA R2, -R12, R16, 1 ;  /* 0x3ff000000c02742b */ /* 0x000fd00000000110 */
[----:B------:R-:W-:Y:S02]  /*6040*/  @!P0 DMUL R6, R6, 1.80143985094819840000e+16 ;  /* 0x4350000006068828 */ /* 0x000fe40000000000 */
[----:B------:R-:W-:-:S08]  /*6050*/  DFMA R2, R16, R2, R16 ;  /* 0x000000021002722b */ /* 0x000fd00000000010 */
[----:B------:R-:W-:Y:S01]  /*6060*/  @!P0 IMAD.MOV.U32 R5, RZ, RZ, R7 ;  /* 0x000000ffff058224 */ /* 0x000fe200078e0007 */
[----:B------:R-:W-:Y:S01]  /*6070*/  DMUL R8, R10, R2 ;  /* 0x000000020a087228 */ /* 0x000fe20000000000 */
[----:B------:R-:W-:Y:S02]  /*6080*/  @!P0 IMAD.MOV.U32 R4, RZ, RZ, R6 ;  /* 0x000000ffff048224 */ /* 0x000fe400078e0006 */
[----:B------:R-:W-:-:S05]  /*6090*/  VIADD R0, R5, 0xffffffff ;  /* 0xffffffff05007836 */ /* 0x000fca0000000000 */
[----:B------:R-:W-:Y:S01]  /*60a0*/  ISETP.GE.U32.AND P2, PT, R0, 0x7fefffff, PT ;  /* 0x7fefffff0000780c */ /* 0x000fe20003f46070 */
[----:B------:R-:W-:-:S08]  /*60b0*/  DFMA R16, -R12, R8, R10 ;  /* 0x000000080c10722b */ /* 0x000fd0000000010a */
[----:B------:R-:W-:-:S04]  /*60c0*/  DFMA R2, R2, R16, R8 ;  /* 0x000000100202722b */ /* 0x000fc80000000008 */
[----:B------:R-:W-:Y:S01]  /*60d0*/  @P2 IMAD.MOV.U32 R8, RZ, RZ, 0x0 ;  /* 0x00000000ff082424 */ /* 0x000fe200078e00ff */
[----:B------:R-:W-:Y:S01]  /*60e0*/  @P2 FSETP.NEU.FTZ.AND P3, PT, R7, RZ, PT ;  /* 0x000000ff0700220b */ /* 0x000fe20003f7d000 */
[----:B------:R-:W-:-:S04]  /*60f0*/  @P2 IMAD.MOV.U32 R9, RZ, RZ, 0x7ff00000 ;  /* 0x7ff00000ff092424 */ /* 0x000fc800078e00ff */
[----:B------:R-:W-:Y:S02]  /*6100*/  FFMA R0, RZ, R13, R3 ;  /* 0x0000000dff007223 */ /* 0x000fe40000000003 */
[----:B------:R-:W-:-:S03]  /*6110*/  @P2 DFMA R8, R6, R8, +INF ;  /* 0x7ff000000608242b */ /* 0x000fc60000000008 */
[----:B------:R-:W-:Y:S01]  /*6120*/  FSETP.GT.AND P4, PT, |R0|, 1.469367938527859385e-39, PT ;  /* 0x001000000000780b */ /* 0x000fe20003f84200 */
[----:B------:R-:W-:Y:S02]  /*6130*/  IMAD.MOV.U32 R0, RZ, RZ, -0x3ff ;  /* 0xfffffc01ff007424 */ /* 0x000fe400078e00ff */
[----:B------:R-:W-:-:S04]  /*6140*/  @!P0 IMAD.MOV.U32 R0, RZ, RZ, -0x435 ;  /* 0xfffffbcbff008424 */ /* 0x000fc800078e00ff */
[----:B------:R-:W-:Y:S02]  /*6150*/  @P2 FSEL R8, R8, RZ, P3 ;  /* 0x000000ff08082208 */ /* 0x000fe40001800000 */
[----:B------:R-:W-:Y:S01]  /*6160*/  @P2 FSEL R9, R9, -QNAN , P3 ;  /* 0xfff0000009092808 */ /* 0x000fe20001800000 */
[----:B------:R-:W-:Y:S06]  /*6170*/  @P2 BRA `(.L_x_278) ;  /* 0x0000000000f82947 */ /* 0x000fec0003800000 */
        /* <DEDUP_REMOVED lines=62> */
.L_x_278:
[----:B------:R-:W-:Y:S05]  /*6560*/  BSYNC B1 ;  /* 0x0000000000017941 */ /* 0x000fea0003800000 */
.L_x_277:
[----:B------:R-:W-:Y:S05]  /*6570*/  @P4 BRA P5, `(.L_x_279) ;  /* 0x0000000000184947 */ /* 0x000fea0002800000 */
[----:B------:R-:W-:Y:S01]  /*6580*/  IMAD.MOV.U32 R2, RZ, RZ, R10 ;  /* 0x000000ffff027224 */ /* 0x000fe200078e000a */
[----:B------:R-:W-:Y:S01]  /*6590*/  MOV R0, 0x65e0 ;  /* 0x000065e000007802 */ /* 0x000fe20000000f00 */
[----:B------:R-:W-:Y:S02]  /*65a0*/  IMAD.MOV.U32 R3, RZ, RZ, R11 ;  /* 0x000000ffff037224 */ /* 0x000fe400078e000b */
[----:B------:R-:W-:Y:S02]  /*65b0*/  IMAD.MOV.U32 R18, RZ, RZ, R12 ;  /* 0x000000ffff127224 */ /* 0x000fe400078e000c */
[----:B------:R-:W-:-:S07]  /*65c0*/  IMAD.MOV.U32 R19, RZ, RZ, R13 ;  /* 0x000000ffff137224 */ /* 0x000fce00078e000d */
[----:B------:R-:W-:Y:S05]  /*65d0*/  CALL.REL.NOINC `($__internal_2_$__cuda_sm20_div_rn_f64_full) ;  /* 0x000000d000307944 */ /* 0x000fea0003c00000 */
.L_x_279:
        /* <DEDUP_REMOVED lines=84> */
.L_x_280:
[----:B------:R-:W-:Y:S02]  /*6b20*/  ULDC UR4, c[0x0][0x244] ;  /* 0x0000910000047ab9 */ /* 0x000fe40000000800 */
[----:B------:R-:W-:-:S04]  /*6b30*/  ISETP.LE.AND P0, PT, RZ, UR4, PT ;  /* 0x00000004ff007c0c */ /* 0x000fc8000bf03270 */
[----:B------:R-:W-:Y:S02]  /*6b40*/  FSEL R4, RZ, 3.37028055040000000000e+12, P0 ;  /* 0x54442d18ff047808 */ /* 0x000fe40000000000 */
[----:B------:R-:W-:-:S07]  /*6b50*/  FSEL R5, RZ, 2.1426990032196044922, P0 ;  /* 0x400921fbff057808 */ /* 0x000fce0000000000 */
.L_x_281:
[----:B------:R-:W0:Y:S01]  /*6b60*/  LDC.64 R2, c[0x0][0x248] ;  /* 0x00009200ff027b82 */ /* 0x000e220000000a00 */
[----:B------:R-:W-:Y:S01]  /*6b70*/  ULDC.64 UR4, c[0x0][0x240] ;  /* 0x0000900000047ab9 */ /* 0x000fe20000000a00 */
[----:B------:R-:W-:-:S06]  /*6b80*/  DADD R8, R8, 1 ;  /* 0x3ff0000008087429 */ /* 0x000fcc0000000000 */
[----:B------:R-:W1:Y:S01]  /*6b90*/  LDC R7, c[0x0][0x24c] ;  /* 0x00009300ff077b82 */ /* 0x000e620000000800 */
[----:B0-----:R-:W-:-:S08]  /*6ba0*/  DADD R2, |R2|, |UR4| ;  /* 0x4000000402027e29 */ /* 0x001fd00008000200 */
[----:B------:R-:W-:Y:S01]  /*6bb0*/  DSETP.GTU.AND P0, PT, |R2|, +INF , PT ;  /* 0x7ff000000200742a */ /* 0x000fe20003f0c200 */
[----:B-1----:R-:W-:-:S05]  /*6bc0*/  LOP3.LUT R5, R5, 0x80000000, R7, 0xb8, !PT ;  /* 0x8000000005057812 */ /* 0x002fca00078eb807 */
[----:B------:R-:W-:Y:S02]  /*6bd0*/  FSEL R4, R2, R4, P0 ;  /* 0x0000000402047208 */ /* 0x000fe40000000000 */
[----:B------:R-:W-:Y:S01]  /*6be0*/  FSEL R5, R3, R5, P0 ;  /* 0x0000000503057208 */ /* 0x000fe20000000000 */
[----:B------:R-:W-:Y:S06]  /*6bf0*/  BRA `(.L_x_250) ;  /* 0x0000000c00447947 */ /* 0x000fec0003800000 */
.L_x_238:
[----:B------:R-:W-:-:S06]  /*6c00*/  DSETP.GEU.AND P0, PT, |R4|, 1.4916681462400413487e-154, PT ;  /* 0x200000000400742a */ /* 0x000fcc0003f0e200 */
[----:B------:R-:W-:-:S14]  /*6c10*/  DSETP.LT.AND P0, PT, |R2|, 1.4916681462400413487e-154, !P0 ;  /* 0x200000000200742a */ /* 0x000fdc0004701200 */
[----:B------:R-:W-:Y:S02]  /*6c20*/  @P0 DMUL R8, R4, 4 ;  /* 0x4010000004080828 */ /* 0x000fe40000000000 */
[----:B------:R-:W-:Y:S02]  /*6c30*/  @P0 DMUL R6, R2, 4 ;  /* 0x4010000002060828 */ /* 0x000fe40000000000 */
[----:B------:R-:W-:-:S04]  /*6c40*/  @!P0 DMUL R10, R4, R4 ;  /* 0x00000004040a8228 */ /* 0x000fc80000000000 */
[----:B------:R-:W-:-:S04]  /*6c50*/  @P0 DMUL R8, R8, R8 ;  /* 0x0000000808080228 */ /* 0x000fc80000000000 */
[----:B------:R-:W-:-:S04]  /*6c60*/  @!P0 DFMA R10, R2, R2, R10 ;  /* 0x00000002020a822b */ /* 0x000fc8000000000a */
[----:B------:R-:W-:-:S08]  /*6c70*/  @P0 DFMA R8, R6, R6, R8 ;  /* 0x000000060608022b */ /* 0x000fd00000000008 */
[----:B------:R-:W-:-:S10]  /*6c80*/  @P0 DMUL R10, R8, 0.0625 ;  /* 0x3fb00000080a0828 */ /* 0x000fd40000000000 */
        /* <DEDUP_REMOVED lines=18> */
.L_x_282:
[----:B------:R-:W-:Y:S01]  /*6db0*/  LOP3.LUT R7, R17, 0x800fffff, RZ, 0xc0, !PT ;  /* 0x800fffff11077812 */ /* 0x000fe200078ec0ff */
[----:B------:R-:W-:Y:S01]  /*6dc0*/  IMAD.MOV.U32 R8, RZ, RZ, RZ ;  /* 0x000000ffff087224 */ /* 0x000fe200078e00ff */
[----:B------:R-:W-:Y:S01]  /*6dd0*/  UMOV UR4, 0x3ae80f1e ;  /* 0x3ae80f1e00047882 */ /* 0x000fe20000000000 */
[----:B------:R-:W-:Y:S01]  /*6de0*/  IMAD.MOV.U32 R20, RZ, RZ, -0x748574fc ;  /* 0x8b7a8b04ff147424 */ /* 0x000fe200078e00ff */
[----:B------:R-:W-:Y:S01]  /*6df0*/  LOP3.LUT R7, R7, 0x3ff00000, RZ, 0xfc, !PT ;  /* 0x3ff0000007077812 */ /* 0x000fe200078efcff */
[----:B------:R-:W-:Y:S01]  /*6e00*/  IMAD.MOV.U32 R21, RZ, RZ, 0x3ed0ee25 ;  /* 0x3ed0ee25ff157424 */ /* 0x000fe200078e00ff */
[----:B------:R-:W-:Y:S01]  /*6e10*/  UMOV UR5, 0x3eb1380b ;  /* 0x3eb1380b00057882 */ /* 0x000fe20000000000 */
[----:B------:R-:W-:Y:S01]  /*6e20*/  LEA.HI R0, R17, R0, RZ, 0xc ;  /* 0x0000000011007211 */ /* 0x000fe200078f60ff */
[----:B------:R-:W-:Y:S01]  /*6e30*/  IMAD.MOV.U32 R23, RZ, RZ, 0x43300000 ;  /* 0x43300000ff177424 */ /* 0x000fe200078e00ff */
[----:B------:R-:W-:Y:S01]  /*6e40*/  ISETP.GE.AND P0, PT, R7, 0x3ff6a09f, PT ;  /* 0x3ff6a09f0700780c */ /* 0x000fe20003f06270 */
[----:B------:R-:W-:Y:S01]  /*6e50*/  UMOV UR6, 0x80000000 ;  /* 0x8000000000067882 */ /* 0x000fe20000000000 */
[----:B------:R-:W-:-:S11]  /*6e60*/  UMOV UR7, 0x43300000 ;  /* 0x4330000000077882 */ /* 0x000fd60000000000 */
        /* <DEDUP_REMOVED lines=49> */
.L_x_283:
[----:B------:R-:W-:Y:S02]  /*7180*/  DADD R6, -RZ, |R4| ;  /* 0x00000000ff067229 */ /* 0x000fe40000000504 */
[--C-:B------:R-:W-:Y:S02]  /*7190*/  DADD R12, -RZ, |R2|.reuse ;  /* 0x00000000ff0c7229 */ /* 0x100fe40000000502 */
[----:B------:R-:W-:Y:S01]  /*71a0*/  DSETP.GT.AND P1, PT, |R4|, |R2|, PT ;  /* 0x400000020400722a */ /* 0x000fe20003f24200 */
[----:B------:R-:W-:-:S07]  /*71b0*/  IMAD.MOV.U32 R2, RZ, RZ, 0x1 ;  /* 0x00000001ff027424 */ /* 0x000fce00078e00ff */
[----:B------:R-:W-:Y:S02]  /*71c0*/  FSEL R11, R7, R13, P1 ;  /* 0x0000000d070b7208 */ /* 0x000fe40000800000 */
[----:B------:R-:W-:Y:S02]  /*71d0*/  FSEL R10, R6, R12, P1 ;  /* 0x0000000c060a7208 */ /* 0x000fe40000800000 */
[----:B------:R-:W0:Y:S01]  /*71e0*/  MUFU.RCP64H R3, R11 ;  /* 0x0000000b00037308 */ /* 0x000e220000001800 */
[----:B------:R-:W-:Y:S02]  /*71f0*/  FSEL R12, R12, R6, P1 ;  /* 0x000000060c0c7208 */ /* 0x000fe40000800000 */
[----:B------:R-:W-:-:S04]  /*7200*/  FSEL R13, R13, R7, P1 ;  /* 0x000000070d0d7208 */ /* 0x000fc80000800000 */
[----:B------:R-:W-:Y:S01]  /*7210*/  FSETP.GEU.AND P2, PT, |R13|, 6.5827683646048100446e-37, PT ;  /* 0x036000000d00780b */ /* 0x000fe20003f4e200 */
        /* <DEDUP_REMOVED lines=17> */
.L_x_284:
[----:B------:R-:W-:Y:S01]  /*7330*/  DMUL R4, R2, R2 ;  /* 0x0000000202047228 */ /* 0x000fe20000000000 */
[----:B------:R-:W-:Y:S01]  /*7340*/  IMAD.MOV.U32 R6, RZ, RZ, -0x2449a4b7 ;  /* 0xdbb65b49ff067424 */ /* 0x000fe200078e00ff */
[----:B------:R-:W-:Y:S01]  /*7350*/  UMOV UR4, 0x2a25ff7e ;  /* 0x2a25ff7e00047882 */ /* 0x000fe20000000000 */
[----:B------:R-:W-:Y:S01]  /*7360*/  IMAD.MOV.U32 R7, RZ, RZ, 0x3f2d3b63 ;  /* 0x3f2d3b63ff077424 */ /* 0x000fe200078e00ff */
[----:B------:R-:W-:Y:S01]  /*7370*/  UMOV UR5, 0x3ef53e1d ;  /* 0x3ef53e1d00057882 */ /* 0x000fe20000000000 */
[----:B------:R-:W-:-:S04]  /*7380*/  DSETP.NEU.AND P0, PT, R10, RZ, PT ;  /* 0x000000ff0a00722a */ /* 0x000fc80003f0d000 */
        /* <DEDUP_REMOVED lines=65> */
[----:B------:R-:W-:-:S03]  /*77a0*/  FSEL R3, R3, R7, !P2 ;  /* 0x0000000703037208 */ /* 0x000fc60005000000 */
[----:B------:R-:W-:Y:S02]  /*77b0*/  FSEL R4, R4, R11, P1 ;  /* 0x0000000b04047208 */ /* 0x000fe40000800000 */
[----:B------:R-:W-:Y:S01]  /*77c0*/  FSEL R5, R5, R3, P1 ;  /* 0x0000000305057208 */ /* 0x000fe20000800000 */
[----:B------:R-:W-:Y:S06]  /*77d0*/  @!P0 BRA `(.L_x_285) ;  /* 0x0000000000248947 */ /* 0x000fec0003800000 */
[----:B------:R-:W0:Y:S01]  /*77e0*/  LDC.64 R2, c[0x0][0x248] ;  /* 0x00009200ff027b82 */ /* 0x000e220000000a00 */
[----:B------:R-:W-:Y:S02]  /*77f0*/  ULDC.64 UR4, c[0x0][0x240] ;  /* 0x0000900000047ab9 */ /* 0x000fe40000000a00 */
[----:B0-----:R-:W-:-:S14]  /*7800*/  DSETP.NEU.AND P0, PT, |R2|, |UR4|, PT ;  /* 0x4000000402007e2a */ /* 0x001fdc000bf0d200 */
[----:B------:R-:W-:Y:S05]  /*7810*/  @P0 BRA `(.L_x_286) ;  /* 0x00000000001c0947 */ /* 0x000fea0003800000 */
[----:B------:R-:W-:Y:S02]  /*7820*/  IMAD.MOV.U32 R4, RZ, RZ, 0x7f3321d2 ;  /* 0x7f3321d2ff047424 */ /* 0x000fe400078e00ff */
[----:B------:R-:W-:-:S03]  /*7830*/  IMAD.MOV.U32 R0, RZ, RZ, 0x4002d97c ;  /* 0x4002d97cff007424 */ /* 0x000fc600078e00ff */
[----:B------:R-:W-:Y:S02]  /*7840*/  FSEL R4, R4, 3.37028055040000000000e+12, !P2 ;  /* 0x54442d1804047808 */ /* 0x000fe40005000000 */
[----:B------:R-:W-:Y:S01]  /*7850*/  FSEL R5, R0, 1.8213495016098022461, !P2 ;  /* 0x3fe921fb00057808 */ /* 0x000fe20005000000 */
[----:B------:R-:W-:Y:S06]  /*7860*/  BRA `(.L_x_286) ;  /* 0x0000000000087947 */ /* 0x000fec0003800000 */
.L_x_285:
[----:B------:R-:W-:Y:S02]  /*7870*/  FSEL R4, RZ, 3.37028055040000000000e+12, P2 ;  /* 0x54442d18ff047808 */ /* 0x000fe40001000000 */
[----:B------:R-:W-:-:S07]  /*7880*/  FSEL R5, RZ, 2.1426990032196044922, P2 ;  /* 0x400921fbff057808 */ /* 0x000fce0001000000 */
.L_x_286:
[----:B------:R-:W0:Y:S01]  /*7890*/  LDC.64 R2, c[0x0][0x248] ;  /* 0x00009200ff027b82 */ /* 0x000e220000000a00 */
[----:B------:R-:W-:-:S07]  /*78a0*/  ULDC.64 UR4, c[0x0][0x240] ;  /* 0x0000900000047ab9 */ /* 0x000fce0000000a00 */
[----:B------:R-:W1:Y:S01]  /*78b0*/  LDC R7, c[0x0][0x24c] ;  /* 0x00009300ff077b82 */ /* 0x000e620000000800 */
[----:B0-----:R-:W-:-:S08]  /*78c0*/  DADD R2, |R2|, |UR4| ;  /* 0x4000000402027e29 */ /* 0x001fd00008000200 */
[----:B------:R-:W-:Y:S01]  /*78d0*/  DSETP.GTU.AND P0, PT, |R2|, +INF , PT ;  /* 0x7ff000000200742a */ /* 0x000fe20003f0c200 */
[----:B-1----:R-:W-:-:S05]  /*78e0*/  LOP3.LUT R5, R5, 0x80000000, R7, 0xb8, !PT ;  /* 0x8000000005057812 */ /* 0x002fca00078eb807 */
[----:B------:R-:W-:Y:S02]  /*78f0*/  FSEL R4, R2, R4, P0 ;  /* 0x0000000402047208 */ /* 0x000fe40000000000 */
[----:B------:R-:W-:-:S07]  /*7900*/  FSEL R5, R3, R5, P0 ;  /* 0x0000000503057208 */ /* 0x000fce0000000000 */
.L_x_250:
[----:B------:R-:W0:Y:S01]  /*7910*/  LDC.64 R6, c[0x0][0x230] ;  /* 0x00008c00ff067b82 */ /* 0x000e220000000a00 */
[----:B------:R-:W-:-:S07]  /*7920*/  ULDC.64 UR4, c[0x0][0x260] ;  /* 0x0000980000047ab9 */ /* 0x000fce0000000a00 */
[----:B------:R-:W1:Y:S01]  /*7930*/  LDC.64 R2, c[0x0][0x238] ;  /* 0x00008e00ff027b82 */ /* 0x000e620000000a00 */
[C---:B0-----:R-:W-:Y:S01]  /*7940*/  DFMA R6, -R14.reuse, UR4, R6 ;  /* 0x000000040e067c2b */ /* 0x041fe20008000106 */
[----:B------:R-:W-:Y:S02]  /*7950*/  ULDC.64 UR4, c[0x0][0x268] ;  /* 0x00009a0000047ab9 */ /* 0x000fe40000000a00 */
[----:B-1----:R-:W-:-:S05]  /*7960*/  DFMA R14, -R14, UR4, R2 ;  /* 0x000000040e0e7c2b */ /* 0x002fca0008000102 */
[----:B------:R-:W-:-:S03]  /*7970*/  DMUL R2, R6, R4 ;  /* 0x0000000406027228 */ /* 0x000fc60000000000 */
[----:B------:R-:W-:-:S05]  /*7980*/  DMUL R4, R14, R4 ;  /* 0x000000040e047228 */ /* 0x000fca0000000000 */
[----:B------:R-:W-:-:S03]  /*7990*/  DFMA R2, R14, R8, R2 ;  /* 0x000000080e02722b */ /* 0x000fc60000000002 */
[----:B------:R-:W-:-:S07]  /*79a0*/  DFMA R4, R6, R8, -R4 ;  /* 0x000000080604722b */ /* 0x000fce0000000804 */
[----:B------:R-:W-:-:S04]  /*79b0*/  LOP3.LUT R11, R3, 0x7fffffff, RZ, 0xc0, !PT ;  /* 0x7fffffff030b7812 */ /* 0x000fc800078ec0ff */
[----:B------:R-:W-:-:S13]  /*79c0*/  LOP3.LUT P0, RZ, R11, R2, RZ, 0xfc, !PT ;  /* 0x000000020bff7212 */ /* 0x000fda000780fcff */
[----:B------:R-:W-:Y:S05]  /*79d0*/  @!P0 BRA `(.L_x_287) ;  /* 0x0000001c00748947 */ /* 0x000fea0003800000 */
[----:B------:R-:W-:-:S04]  /*79e0*/  LOP3.LUT R7, R5, 0x7fffffff, RZ, 0xc0, !PT ;  /* 0x7fffffff05077812 */ /* 0x000fc800078ec0ff */
[----:B------:R-:W-:-:S13]  /*79f0*/  LOP3.LUT P0, RZ, R7, R4, RZ, 0xfc, !PT ;  /* 0x0000000407ff7212 */ /* 0x000fda000780fcff */
[----:B------:R-:W-:Y:S05]  /*7a00*/  @!P0 BRA `(.L_x_288) ;  /* 0x0000001400c48947 */ /* 0x000fea0003800000 */
[----:B------:R-:W-:-:S13]  /*7a10*/  ISETP.GT.U32.AND P0, PT, R11, 0x7fefffff, PT ;  /* 0x7fefffff0b00780c */ /* 0x000fda0003f04070 */
[----:B------:R-:W-:Y:S05]  /*7a20*/  @P0 BRA `(.L_x_289) ;  /* 0x0000001400800947 */ /* 0x000fea0003800000 */
[----:B------:R-:W-:-:S05]  /*7a30*/  VIADD R0, R5, 0xbf79d1be ;  /* 0xbf79d1be05007836 */ /* 0x000fca0000000000 */
[----:B------:R-:W-:-:S13]  /*7a40*/  ISETP.GE.U32.AND P0, PT, R0, 0x108aa3, PT ;  /* 0x00108aa30000780c */ /* 0x000fda0003f06070 */
[----:B------:R-:W-:Y:S05]  /*7a50*/  @!P0 BRA `(.L_x_290) ;  /* 0x0000000800988947 */ /* 0x000fea0003800000 */
[----:B------:R-:W-:Y:S01]  /*7a60*/  IMAD.MOV.U32 R6, RZ, RZ, 0x652b82fe ;  /* 0x652b82feff067424 */ /* 0x000fe200078e00ff */
[----:B------:R-:W-:Y:S01]  /*7a70*/  UMOV UR4, 0xfefa39ef ;  /* 0xfefa39ef00047882 */ /* 0x000fe20000000000 */
[----:B------:R-:W-:Y:S01]  /*7a80*/  IMAD.MOV.U32 R7, RZ, RZ, 0x3ff71547 ;  /* 0x3ff71547ff077424 */ /* 0x000fe200078e00ff */
[----:B------:R-:W-:Y:S01]  /*7a90*/  UMOV UR5, 0x3fe62e42 ;  /* 0x3fe62e4200057882 */ /* 0x000fe20000000000 */
[----:B------:R-:W-:Y:S01]  /*7aa0*/  FSETP.GEU.FTZ.AND P0, PT, |R5|, 4.1917929649353027344, PT ;  /* 0x4086232b0500780b */ /* 0x000fe20003f1e200 */
[----:B------:R-:W-:Y:S01]  /*7ab0*/  BSSY B1, `(.L_x_291) ;  /* 0x0000037000017945 */ /* 0x000fe20003800000 */
[----:B------:R-:W-:Y:S02]  /*7ac0*/  DSETP.NEU.AND P2, PT, |R2|, +INF , PT ;  /* 0x7ff000000200742a */ /* 0x000fe40003f4d200 */
[----:B------:R-:W-:-:S08]  /*7ad0*/  DFMA R6, R4, R6, 6.75539944105574400000e+15 ;  /* 0x433800000406742b */ /* 0x000fd00000000006 */
[----:B------:R-:W-:-:S08]  /*7ae0*/  DADD R8, R6, -6.75539944105574400000e+15 ;  /* 0xc338000006087429 */ /* 0x000fd00000000000 */
[----:B------:R-:W-:Y:S01]  /*7af0*/  DFMA R10, R8, -UR4, R4 ;  /* 0x80000004080a7c2b */ /* 0x000fe20008000004 */
[----:B------:R-:W-:Y:S01]  /*7b00*/  UMOV UR4, 0x3b39803f ;  /* 0x3b39803f00047882 */ /* 0x000fe20000000000 */
[----:B------:R-:W-:-:S06]  /*7b10*/  UMOV UR5, 0x3c7abc9e ;  /* 0x3c7abc9e00057882 */ /* 0x000fcc0000000000 */
[----:B------:R-:W-:Y:S01]  /*7b20*/  DFMA R10, R8, -UR4, R10 ;  /* 0x80000004080a7c2b */ /* 0x000fe2000800000a */
[----:B------:R-:W-:Y:S01]  /*7b30*/  UMOV UR4, 0x69ce2bdf ;  /* 0x69ce2bdf00047882 */ /* 0x000fe20000000000 */
[----:B------:R-:W-:Y:S01]  /*7b40*/  IMAD.MOV.U32 R8, RZ, RZ, -0x35dec16 ;  /* 0xfca213eaff087424 */ /* 0x000fe200078e00ff */
[----:B------:R-:W-:Y:S01]  /*7b50*/  UMOV UR5, 0x3e5ade15 ;  /* 0x3e5ade1500057882 */ /* 0x000fe20000000000 */
[----:B------:R-:W-:-:S06]  /*7b60*/  IMAD.MOV.U32 R9, RZ, RZ, 0x3e928af3 ;  /* 0x3e928af3ff097424 */ /* 0x000fcc00078e00ff */
        /* <DEDUP_REMOVED lines=25> */
[----:B------:R-:W-:-:S08]  /*7d00*/  DFMA R8, R10, R8, 1 ;  /* 0x3ff000000a08742b */ /* 0x000fd00000000008 */
[----:B------:R-:W-:-:S10]  /*7d10*/  DFMA R8, R10, R8, 1 ;  /* 0x3ff000000a08742b */ /* 0x000fd40000000008 */
[----:B------:R-:W-:Y:S02]  /*7d20*/  IMAD R23, R6, 0x100000, R9 ;  /* 0x0010000006177824 */ /* 0x000fe400078e0209 */
[----:B------:R-:W-:Y:S01]  /*7d30*/  IMAD.MOV.U32 R22, RZ, RZ, R8 ;  /* 0x000000ffff167224 */ /* 0x000fe200078e0008 */
[----:B------:R-:W-:Y:S06]  /*7d40*/  @!P0 BRA `(.L_x_292) ;  /* 0x0000000000348947 */ /* 0x000fec0003800000 */
[----:B------:R-:W-:Y:S01]  /*7d50*/  FSETP.GEU.FTZ.AND P0, PT, |R5|, 4.2275390625, PT ;  /* 0x408748000500780b */ /* 0x000fe20003f1e200 */
[C---:B------:R-:W-:Y:S02]  /*7d60*/  DADD R10, R4.reuse, +INF ;  /* 0x7ff00000040a7429 */ /* 0x040fe40000000000 */
[----:B------:R-:W-:-:S08]  /*7d70*/  DSETP.GEU.AND P1, PT, R4, RZ, PT ;  /* 0x000000ff0400722a */ /* 0x000fd00003f2e000 */
[----:B------:R-:W-:Y:S02]  /*7d80*/  FSEL R22, R10, RZ, P1 ;  /* 0x000000ff0a167208 */ /* 0x000fe40000800000 */
[----:B------:R-:W-:Y:S01]  /*7d90*/  @!P0 LEA.HI R0, R6, R6, RZ, 0x1 ;  /* 0x0000000606008211 */ /* 0x000fe200078f08ff */
[----:B------:R-:W-:Y:S01]  /*7da0*/  @!P0 IMAD.MOV.U32 R4, RZ, RZ, R8 ;  /* 0x000000ffff048224 */ /* 0x000fe200078e0008 */
[----:B------:R-:W-:Y:S02]  /*7db0*/  FSEL R23, R11, RZ, P1 ;  /* 0x000000ff0b177208 */ /* 0x000fe40000800000 */
[----:B------:R-:W-:-:S05]  /*7dc0*/  @!P0 SHF.R.S32.HI R5, RZ, 0x1, R0 ;  /* 0x00000001ff058819 */ /* 0x000fca0000011400 */
[----:B------:R-:W-:Y:S02]  /*7dd0*/  @!P0 IMAD.IADD R6, R6, 0x1, -R5 ;  /* 0x0000000106068824 */ /* 0x000fe400078e0a05 */
[----:B------:R-:W-:-:S03]  /*7de0*/  @!P0 IMAD R5, R5, 0x100000, R9 ;  /* 0x0010000005058824 */ /* 0x000fc600078e0209 */
[----:B------:R-:W-:Y:S01]  /*7df0*/  @!P0 LEA R7, R6, 0x3ff00000, 0x14 ;  /* 0x3ff0000006078811 */ /* 0x000fe200078ea0ff */
[----:B------:R-:W-:-:S06]  /*7e00*/  @!P0 IMAD.MOV.U32 R6, RZ, RZ, RZ ;  /* 0x000000ffff068224 */ /* 0x000fcc00078e00ff */
[----:B------:R-:W-:-:S11]  /*7e10*/  @!P0 DMUL R22, R4, R6 ;  /* 0x0000000604168228 */ /* 0x000fd60000000000 */
.L_x_292:
[----:B------:R-:W-:Y:S05]  /*7e20*/  BSYNC B1 ;  /* 0x0000000000017941 */ /* 0x000fea0003800000 */
.L_x_291:
[----:B------:R-:W-:Y:S04]  /*7e30*/  BSSY B2, `(.L_x_293) ;  /* 0x000001c000027945 */ /* 0x000fe80003800000 */
[----:B------:R-:W-:Y:S05]  /*7e40*/  @!P2 BRA `(.L_x_294) ;  /* 0x000000000060a947 */ /* 0x000fea0003800000 */
[----:B------:R-:W-:Y:S01]  /*7e50*/  UMOV UR4, 0x6dc9c883 ;  /* 0x6dc9c88300047882 */ /* 0x000fe20000000000 */
[----:B------:R-:W-:Y:S01]  /*7e60*/  UMOV UR5, 0x3fe45f30 ;  /* 0x3fe45f3000057882 */ /* 0x000fe20000000000 */
[C---:B------:R-:W-:Y:S02]  /*7e70*/  DSETP.GE.AND P0, PT, |R2|.reuse, 2.14748364800000000000e+09, PT ;  /* 0x41e000000200742a */ /* 0x040fe40003f06200 */
[----:B------:R-:W-:Y:S01]  /*7e80*/  DMUL R4, R2, UR4 ;  /* 0x0000000402047c28 */ /* 0x000fe20008000000 */
[----:B------:R-:W-:Y:S01]  /*7e90*/  UMOV UR4, 0x54442d18 ;  /* 0x54442d1800047882 */ /* 0x000fe20000000000 */
[----:B------:R-:W-:-:S08]  /*7ea0*/  UMOV UR5, 0x3ff921fb ;  /* 0x3ff921fb00057882 */ /* 0x000fd00000000000 */
[----:B------:R-:W0:Y:S08]  /*7eb0*/  F2I.F64 R4, R4 ;  /* 0x0000000400047311 */ /* 0x000e300000301100 */
[----:B0-----:R-:W0:Y:S02]  /*7ec0*/  I2F.F64 R16, R4 ;  /* 0x0000000400107312 */ /* 0x001e240000201c00 */
[----:B0-----:R-:W-:Y:S01]  /*7ed0*/  DFMA R6, -R16, UR4, R2 ;  /* 0x0000000410067c2b */ /* 0x001fe20008000102 */
[----:B------:R-:W-:Y:S01]  /*7ee0*/  UMOV UR4, 0x33145c00 ;  /* 0x33145c0000047882 */ /* 0x000fe20000000000 */
[----:B------:R-:W-:-:S06]  /*7ef0*/  UMOV UR5, 0x3c91a626 ;  /* 0x3c91a62600057882 */ /* 0x000fcc0000000000 */
[----:B------:R-:W-:Y:S01]  /*7f00*/  DFMA R6, -R16, UR4, R6 ;  /* 0x0000000410067c2b */ /* 0x000fe20008000106 */
[----:B------:R-:W-:Y:S01]  /*7f10*/  UMOV UR4, 0x252049c0 ;  /* 0x252049c000047882 */ /* 0x000fe20000000000 */
[----:B------:R-:W-:-:S06]  /*7f20*/  UMOV UR5, 0x397b839a ;  /* 0x397b839a00057882 */ /* 0x000fcc0000000000 */
[----:B------:R-:W-:Y:S01]  /*7f30*/  DFMA R16, -R16, UR4, R6 ;  /* 0x0000000410107c2b */ /* 0x000fe20008000106 */
[----:B------:R-:W-:Y:S10]  /*7f40*/  @!P0 BRA `(.L_x_295) ;  /* 0x0000000000288947 */ /* 0x000ff40003800000 */
[----:B------:R-:W-:Y:S01]  /*7f50*/  IMAD.MOV.U32 R14, RZ, RZ, R2 ;  /* 0x000000ffff0e7224 */ /* 0x000fe200078e0002 */
[----:B------:R-:W-:Y:S01]  /*7f60*/  MOV R4, 0x7f90 ;  /* 0x00007f9000047802 */ /* 0x000fe20000000f00 */
[----:B------:R-:W-:-:S07]  /*7f70*/  IMAD.MOV.U32 R5, RZ, RZ, R3 ;  /* 0x000000ffff057224 */ /* 0x000fce00078e0003 */
[----:B------:R-:W-:Y:S05]  /*7f80*/  CALL.REL.NOINC `($_ZN50_GLOBAL__N__f31458b2_17_RangeFactories_cu_38772b0829elementwise_kernel_with_indexIlZZZN2at6native17logspace_cuda_outERKN3c106ScalarES6_ldRNS1_6TensorEENKUlvE0_clEvENKUlvE1_clEvEUllE_EEvT_T0_PN15function_traitsISD_E11result_typeE$__internal_trig_reduction_slowpathd) ;  /* 0x000000bc00547944 */ /* 0x000fea0003c00000 */
[----:B------:R-:W-:Y:S02]  /*7f90*/  IMAD.MOV.U32 R4, RZ, RZ, R0 ;  /* 0x000000ffff047224 */ /* 0x000fe400078e0000 */
[----:B------:R-:W-:Y:S02]  /*7fa0*/  IMAD.MOV.U32 R16, RZ, RZ, R14 ;  /* 0x000000ffff107224 */ /* 0x000fe400078e000e */
[----:B------:R-:W-:Y:S01]  /*7fb0*/  IMAD.MOV.U32 R17, RZ, RZ, R15 ;  /* 0x000000ffff117224 */ /* 0x000fe200078e000f */
[----:B------:R-:W-:Y:S06]  /*7fc0*/  BRA `(.L_x_295) ;  /* 0x0000000000087947 */ /* 0x000fec0003800000 */
.L_x_294:
[----:B------:R-:W-:Y:S01]  /*7fd0*/  DMUL R16, RZ, R2 ;  /* 0x00000002ff107228 */ /* 0x000fe20000000000 */
[----:B------:R-:W-:-:S10]  /*7fe0*/  IMAD.MOV.U32 R4, RZ, RZ, RZ ;  /* 0x000000ffff047224 */ /* 0x000fd400078e00ff */
.L_x_295:
[----:B------:R-:W-:Y:S05]  /*7ff0*/  BSYNC B2 ;  /* 0x0000000000027941 */ /* 0x000fea0003800000 */
.L_x_293:
[----:B------:R-:W0:Y:S01]  /*8000*/  LDC.64 R20, c[0x4][0xe0] ;  /* 0x01003800ff147b82 */ /* 0x000e220000000a00 */
[----:B------:R-:W-:-:S04]  /*8010*/  VIADD R18, R4, 0x1 ;  /* 0x0000000104127836 */ /* 0x000fc80000000000 */
[----:B------:R-:W-:-:S05]  /*8020*/  IMAD.SHL.U32 R0, R18, 0x8, RZ ;  /* 0x0000000812007824 */ /* 0x000fca00078e00ff */
[----:B------:R-:W-:-:S05]  /*8030*/  LOP3.LUT R5, R0, 0x8, RZ, 0xc0, !PT ;  /* 0x0000000800057812 */ /* 0x000fca00078ec0ff */
[----:B0-----:R-:W-:-:S05]  /*8040*/  IMAD.WIDE.U32 R20, R5, 0x8, R20 ;  /* 0x0000000805147825 */ /* 0x001fca00078e0014 */
[----:B------:R-:W2:Y:S04]  /*8050*/  LDG.E.128.CONSTANT R8, desc[UR8][R20.64] ;  /* 0x0000000814087981 */ /* 0x000ea8000c1e9d00 */
[----:B------:R-:W3:Y:S04]  /*8060*/  LDG.E.128.CONSTANT R4, desc[UR8][R20.64+0x10] ;  /* 0x0000100814047981 */ /* 0x000ee8000c1e9d00 */
[----:B------:R-:W4:Y:S01]  /*8070*/  LDG.E.128.CONSTANT R12, desc[UR8][R20.64+0x20] ;  /* 0x00002008140c7981 */ /* 0x000f22000c1e9d00 */
[----:B------:R-:W-:Y:S01]  /*8080*/  R2P PR, R18, 0x3 ;  /* 0x0000000312007804 */ /* 0x000fe20000000000 */
[----:B------:R-:W-:Y:S01]  /*8090*/  IMAD.MOV.U32 R24, RZ, RZ, 0x79785eba ;  /* 0x79785ebaff187424 */ /* 0x000fe200078e00ff */
[----:B------:R-:W-:Y:S01]  /*80a0*/  DMUL R18, R16, R16 ;  /* 0x0000001010127228 */ /* 0x000fe20000000000 */
[----:B------:R-:W-:Y:S01]  /*80b0*/  IMAD.MOV.U32 R0, RZ, RZ, 0x3de5db65 ;  /* 0x3de5db65ff007424 */ /* 0x000fe200078e00ff */
[----:B------:R-:W-:Y:S02]  /*80c0*/  BSSY B2, `(.L_x_296) ;  /* 0x0000026000027945 */ /* 0x000fe40003800000 */
[----:B------:R-:W-:-:S02]  /*80d0*/  FSEL R24, -R24, 4.2945490664224492434e-19, !P0 ;  /* 0x20fd816418187808 */ /* 0x000fc40004000100 */
[----:B------:R-:W-:-:S06]  /*80e0*/  FSEL R25, R0, -0.082518599927425384521, !P0 ;  /* 0xbda8ff8300197808 */ /* 0x000fcc0004000000 */
[----:B--2---:R-:W-:-:S08]  /*80f0*/  DFMA R8, R18, R24, R8 ;  /* 0x000000181208722b */ /* 0x004fd00000000008 */
[----:B------:R-:W-:-:S08]  /*8100*/  DFMA R8, R18, R8, R10 ;  /* 0x000000081208722b */ /* 0x000fd0000000000a */
[----:B---3--:R-:W-:-:S08]  /*8110*/  DFMA R4, R18, R8, R4 ;  /* 0x000000081204722b */ /* 0x008fd00000000004 */
[----:B------:R-:W-:-:S08]  /*8120*/  DFMA R4, R18, R4, R6 ;  /* 0x000000041204722b */ /* 0x000fd00000000006 */
[----:B----4-:R-:W-:-:S08]  /*8130*/  DFMA R4, R18, R4, R12 ;  /* 0x000000041204722b */ /* 0x010fd0000000000c */
[----:B------:R-:W-:-:S08]  /*8140*/  DFMA R4, R18, R4, R14 ;  /* 0x000000041204722b */ /* 0x000fd0000000000e */
[----:B------:R-:W-:Y:S02]  /*8150*/  DFMA R8, R4, R16, R16 ;  /* 0x000000100408722b */ /* 0x000fe40000000010 */
[----:B------:R-:W-:-:S08]  /*8160*/  @P0 DFMA R8, R18, R4, 1 ;  /* 0x3ff000001208042b */ /* 0x000fd00000000004 */
[----:B------:R-:W-:Y:S01]  /*8170*/  @P1 DFMA R8, R8, -1, RZ ;  /* 0xbff000000808182b */ /* 0x000fe200000000ff */
[----:B------:R-:W-:Y:S10]  /*8180*/  @!P2 BRA `(.L_x_297) ;  /* 0x00000000005ca947 */ /* 0x000ff40003800000 */
[----:B------:R-:W-:Y:S01]  /*8190*/  UMOV UR4, 0x6dc9c883 ;  /* 0x6dc9c88300047882 */ /* 0x000fe20000000000 */
[----:B------:R-:W-:Y:S01]  /*81a0*/  UMOV UR5, 0x3fe45f30 ;  /* 0x3fe45f3000057882 */ /* 0x000fe20000000000 */
[C---:B------:R-:W-:Y:S02]  /*81b0*/  DSETP.GE.AND P0, PT, |R2|.reuse, 2.14748364800000000000e+09, PT ;  /* 0x41e000000200742a */ /* 0x040fe40003f06200 */
[----:B------:R-:W-:Y:S01]  /*81c0*/  DMUL R4, R2, UR4 ;  /* 0x0000000402047c28 */ /* 0x000fe20008000000 */
[----:B------:R-:W-:Y:S01]  /*81d0*/  UMOV UR4, 0x54442d18 ;  /* 0x54442d1800047882 */ /* 0x000fe20000000000 */
[----:B------:R-:W-:-:S04]  /*81e0*/  UMOV UR5, 0x3ff921fb ;  /* 0x3ff921fb00057882 */ /* 0x000fc80000000000 */
        /* <DEDUP_REMOVED lines=15> */
[----:B------:R-:W-:Y:S01]  /*82e0*/  IMAD.MOV.U32 R11, RZ, RZ, R15 ;  /* 0x000000ffff0b7224 */ /* 0x000fe200078e000f */
[----:B------:R-:W-:Y:S06]  /*82f0*/  BRA `(.L_x_298) ;  /* 0x0000000000087947 */ /* 0x000fec0003800000 */
.L_x_297:
[----:B------:R-:W-:Y:S01]  /*8300*/  DMUL R10, RZ, R2 ;  /* 0x00000002ff0a7228 */ /* 0x000fe20000000000 */
[----:B------:R-:W-:-:S10]  /*8310*/  IMAD.MOV.U32 R0, RZ, RZ, RZ ;  /* 0x000000ffff007224 */ /* 0x000fd400078e00ff */
.L_x_298:
[----:B------:R-:W-:Y:S05]  /*8320*/  BSYNC B2 ;  /* 0x0000000000027941 */ /* 0x000fea0003800000 */
.L_x_296:
[----:B------:R-:W0:Y:S01]  /*8330*/  LDC.64 R20, c[0x4][0xe0] ;  /* 0x01003800ff147b82 */ /* 0x000e220000000a00 */
        /* <DEDUP_REMOVED lines=10> */
[----:B------:R-:W-:-:S02]  /*83e0*/  DMUL R8, R8, R22 ;  /* 0x0000001608087228 */ /* 0x000fc40000000000 */
[----:B------:R-:W-:Y:S02]  /*83f0*/  FSEL R24, -R24, 4.2945490664224492434e-19, !P0 ;  /* 0x20fd816418187808 */ /* 0x000fe40004000100 */
        /* <DEDUP_REMOVED lines=9> */
[----:B------:R-:W-:-:S08]  /*8490*/  @P1 DFMA R10, R10, -1, RZ ;  /* 0xbff000000a0a182b */ /* 0x000fd000000000ff */
[----:B------:R-:W-:Y:S01]  /*84a0*/  DMUL R10, R10, R22 ;  /* 0x000000160a0a7228 */ /* 0x000fe20000000000 */
[----:B------:R-:W-:Y:S10]  /*84b0*/  BRA `(.L_x_299) ;  /* 0x000000b000587947 */ /* 0x000ff40003800000 */
.L_x_290:
[----:B------:R-:W-:Y:S01]  /*84c0*/  UMOV UR4, 0x19ba0da4 ;  /* 0x19ba0da400047882 */ /* 0x000fe20000000000 */
[----:B------:R-:W-:Y:S01]  /*84d0*/  UMOV UR5, 0x40937be3 ;  /* 0x40937be300057882 */ /* 0x000fe20000000000 */
[----:B------:R-:W-:Y:S01]  /*84e0*/  IMAD.MOV.U32 R6, RZ, RZ, 0x652b82fe ;  /* 0x652b82feff067424 */ /* 0x000fe200078e00ff */
[----:B------:R-:W-:Y:S01]  /*84f0*/  DADD R4, R4, -UR4 ;  /* 0x8000000404047e29 */ /* 0x000fe20008000000 */
[----:B------:R-:W-:Y:S01]  /*8500*/  IMAD.MOV.U32 R7, RZ, RZ, 0x3ff71547 ;  /* 0x3ff71547ff077424 */ /* 0x000fe200078e00ff */
[----:B------:R-:W-:Y:S01]  /*8510*/  UMOV UR4, 0xfefa39ef ;  /* 0xfefa39ef00047882 */ /* 0x000fe20000000000 */
[----:B------:R-:W-:Y:S01]  /*8520*/  UMOV UR5, 0x3fe62e42 ;  /* 0x3fe62e4200057882 */ /* 0x000fe20000000000 */
[----:B------:R-:W-:Y:S01]  /*8530*/  BSSY B1, `(.L_x_300) ;  /* 0x0000038000017945 */ /* 0x000fe20003800000 */
[----:B------:R-:W-:-:S03]  /*8540*/  DSETP.NEU.AND P2, PT, |R2|, +INF , PT ;  /* 0x7ff000000200742a */ /* 0x000fc60003f4d200 */
[----:B------:R-:W-:Y:S02]  /*8550*/  DFMA R6, R4, R6, 6.75539944105574400000e+15 ;  /* 0x433800000406742b */ /* 0x000fe40000000006 */
[----:B------:R-:W-:-:S06]  /*8560*/  FSETP.GEU.FTZ.AND P0, PT, |R5|, 4.1917929649353027344, PT ;  /* 0x4086232b0500780b */ /* 0x000fcc0003f1e200 */
        /* <DEDUP_REMOVED lines=52> */
.L_x_301:
[----:B------:R-:W-:Y:S05]  /*88b0*/  BSYNC B1 ;  /* 0x0000000000017941 */ /* 0x000fea0003800000 */
.L_x_300:
        /* <DEDUP_REMOVED lines=26> */
.L_x_303:
[----:B------:R-:W-:Y:S01]  /*8a60*/  DMUL R22, RZ, R2 ;  /* 0x00000002ff167228 */ /* 0x000fe20000000000 */
[----:B------:R-:W-:-:S10]  /*8a70*/  IMAD.MOV.U32 R4, RZ, RZ, RZ ;  /* 0x000000ffff047224 */ /* 0x000fd400078e00ff */
.L_x_304:
[----:B------:R-:W-:Y:S05]  /*8a80*/  BSYNC B2 ;  /* 0x0000000000027941 */ /* 0x000fea0003800000 */
.L_x_302:
        /* <DEDUP_REMOVED lines=48> */
.L_x_306:
[----:B------:R-:W-:Y:S01]  /*8d90*/  DMUL R10, RZ, R2 ;  /* 0x00000002ff0a7228 */ /* 0x000fe20000000000 */
[----:B------:R-:W-:-:S10]  /*8da0*/  IMAD.MOV.U32 R0, RZ, RZ, RZ ;  /* 0x000000ffff007224 */ /* 0x000fd400078e00ff */
.L_x_307:
[----:B------:R-:W-:Y:S05]  /*8db0*/  BSYNC B2 ;  /* 0x0000000000027941 */ /* 0x000fea0003800000 */
.L_x_305:
        /* <DEDUP_REMOVED lines=10> */
[----:B------:R-:W-:-:S03]  /*8e60*/  IMAD.MOV.U32 R0, RZ, RZ, 0x3de5db65 ;  /* 0x3de5db65ff007424 */ /* 0x000fc600078e00ff */
[----:B------:R-:W-:Y:S02]  /*8e70*/  FSEL R24, -R24, 4.2945490664224492434e-19, !P0 ;  /* 0x20fd816418187808 */ /* 0x000fe40004000100 */
[----:B------:R-:W-:Y:S02]  /*8e80*/  FSEL R25, R0, -0.082518599927425384521, !P0 ;  /* 0xbda8ff8300197808 */ /* 0x000fe40004000000 */
[----:B------:R-:W-:-:S04]  /*8e90*/  LOP3.LUT R0, R9, 0xfffff, RZ, 0xc0, !PT ;  /* 0x000fffff09007812 */ /* 0x000fc800078ec0ff */
[----:B--2---:R-:W-:-:S08]  /*8ea0*/  DFMA R12, R2, R24, R12 ;  /* 0x00000018020c722b */ /* 0x004fd0000000000c */
[----:B------:R-:W-:-:S08]  /*8eb0*/  DFMA R12, R2, R12, R14 ;  /* 0x0000000c020c722b */ /* 0x000fd0000000000e */
[----:B---3--:R-:W-:-:S08]  /*8ec0*/  DFMA R4, R2, R12, R4 ;  /* 0x0000000c0204722b */ /* 0x008fd00000000004 */
[----:B------:R-:W-:-:S08]  /*8ed0*/  DFMA R4, R2, R4, R6 ;  /* 0x000000040204722b */ /* 0x000fd00000000006 */
[----:B----4-:R-:W-:-:S08]  /*8ee0*/  DFMA R4, R2, R4, R16 ;  /* 0x000000040204722b */ /* 0x010fd00000000010 */
[----:B------:R-:W-:-:S08]  /*8ef0*/  DFMA R4, R2, R4, R18 ;  /* 0x000000040204722b */ /* 0x000fd00000000012 */
[----:B------:R-:W-:Y:S02]  /*8f00*/  DFMA R10, R4, R10, R10 ;  /* 0x0000000a040a722b */ /* 0x000fe4000000000a */
[----:B------:R-:W-:Y:S01]  /*8f10*/  @P0 DFMA R10, R2, R4, 1 ;  /* 0x3ff00000020a042b */ /* 0x000fe20000000004 */
[----:B------:R-:W-:Y:S02]  /*8f20*/  LEA.HI R2, R9, 0xffffff09, RZ, 0xc ;  /* 0xffffff0909027811 */ /* 0x000fe400078f60ff */
[----:B------:R-:W-:Y:S02]  /*8f30*/  LOP3.LUT R9, R0, 0x7fe00000, RZ, 0xfc, !PT ;  /* 0x7fe0000000097812 */ /* 0x000fe400078efcff */
[----:B------:R-:W-:-:S03]  /*8f40*/  LEA.HI R0, R2, R2, RZ, 0x1 ;  /* 0x0000000202007211 */ /* 0x000fc600078f08ff */
[----:B------:R-:W-:Y:S01]  /*8f50*/  @P1 DFMA R10, R10, -1, RZ ;  /* 0xbff000000a0a182b */ /* 0x000fe200000000ff */
[----:B------:R-:W-:Y:S01]  /*8f60*/  SHF.R.S32.HI R5, RZ, 0x1, R0 ;  /* 0x00000001ff057819 */ /* 0x000fe20000011400 */
[----:B------:R-:W-:-:S03]  /*8f70*/  DMUL R22, R8, R22 ;  /* 0x0000001608167228 */ /* 0x000fc60000000000 */
[----:B------:R-:W-:Y:S01]  /*8f80*/  LEA R3, R5, 0x3ff00000, 0x14 ;  /* 0x3ff0000005037811 */ /* 0x000fe200078ea0ff */
[----:B------:R-:W-:Y:S02]  /*8f90*/  IMAD.IADD R5, R2, 0x1, -R5 ;  /* 0x0000000102057824 */ /* 0x000fe400078e0a05 */
[----:B------:R-:W-:Y:S01]  /*8fa0*/  DMUL R8, R8, R10 ;  /* 0x0000000a08087228 */ /* 0x000fe20000000000 */
[----:B------:R-:W-:Y:S02]  /*8fb0*/  IMAD.MOV.U32 R2, RZ, RZ, RZ ;  /* 0x000000ffff027224 */ /* 0x000fe400078e00ff */
[----:B------:R-:W-:Y:S01]  /*8fc0*/  IMAD.MOV.U32 R10, RZ, RZ, RZ ;  /* 0x000000ffff0a7224 */ /* 0x000fe200078e00ff */
[----:B------:R-:W-:-:S03]  /*8fd0*/  LEA R11, R5, 0x3ff00000, 0x14 ;  /* 0x3ff00000050b7811 */ /* 0x000fc600078ea0ff */
[C---:B------:R-:W-:Y:S02]  /*8fe0*/  DMUL R22, R2.reuse, R22 ;  /* 0x0000001602167228 */ /* 0x040fe40000000000 */
[----:B------:R-:W-:-:S06]  /*8ff0*/  DMUL R2, R2, R8 ;  /* 0x0000000802027228 */ /* 0x000fcc0000000000 */
[C---:B------:R-:W-:Y:S02]  /*9000*/  DMUL R8, R10.reuse, R22 ;  /* 0x000000160a087228 */ /* 0x040fe40000000000 */
[----:B------:R-:W-:Y:S01]  /*9010*/  DMUL R10, R10, R2 ;  /* 0x000000020a0a7228 */ /* 0x000fe20000000000 */
[----:B------:R-:W-:Y:S10]  /*9020*/  BRA `(.L_x_299) ;  /* 0x000000a4007c7947 */ /* 0x000ff40003800000 */
.L_x_289:
[----:B------:R-:W-:-:S04]  /*9030*/  ISETP.NE.AND P0, PT, R7, 0x7ff00000, PT ;  /* 0x7ff000000700780c */ /* 0x000fc80003f05270 */
[----:B------:R-:W-:-:S13]  /*9040*/  ISETP.NE.OR P0, PT, R4, RZ, P0 ;  /* 0x000000ff0400720c */ /* 0x000fda0000705670 */
[----:B------:R-:W-:Y:S05]  /*9050*/  @P0 BRA `(.L_x_308) ;  /* 0x0000000000200947 */ /* 0x000fea0003800000 */
[----:B------:R-:W-:Y:S02]  /*9060*/  ISETP.GE.AND P0, PT, R5, RZ, PT ;  /* 0x000000ff0500720c */ /* 0x000fe40003f06270 */
[----:B------:R-:W-:Y:S02]  /*9070*/  CS2R R8, SRZ ;  /* 0x0000000000087805 */ /* 0x000fe4000001ff00 */
[----:B------:R-:W-:-:S09]  /*9080*/  CS2R R10, SRZ ;  /* 0x00000000000a7805 */ /* 0x000fd2000001ff00 */
[----:B------:R-:W-:Y:S05]  /*9090*/  @!P0 BRA `(.L_x_299) ;  /* 0x000000a400608947 */ /* 0x000fea0003800000 */
[----:B------:R-:W-:Y:S01]  /*90a0*/  DADD R10, R2, -R2 ;  /* 0x00000000020a7229 */ /* 0x000fe20000000802 */
[----:B------:R-:W-:Y:S02]  /*90b0*/  IMAD.MOV.U32 R8, RZ, RZ, R4 ;  /* 0x000000ffff087224 */ /* 0x000fe400078e0004 */
[----:B------:R-:W-:Y:S01]  /*90c0*/  IMAD.MOV.U32 R9, RZ, RZ, R5 ;  /* 0x000000ffff097224 */ /* 0x000fe200078e0005 */
[----:B------:R-:W-:Y:S07]  /*90d0*/  BRA `(.L_x_299) ;  /* 0x000000a400507947 */ /* 0x000fee0003800000 */
.L_x_308:
[----:B------:R-:W-:-:S10]  /*90e0*/  DADD R8, R2, -R2 ;  /* 0x0000000002087229 */ /* 0x000fd40000000802 */
[----:B------:R-:W-:Y:S02]  /*90f0*/  IMAD.MOV.U32 R10, RZ, RZ, R8 ;  /* 0x000000ffff0a7224 */ /* 0x000fe400078e0008 */
[----:B------:R-:W-:Y:S01]  /*9100*/  IMAD.MOV.U32 R11, RZ, RZ, R9 ;  /* 0x000000ffff0b7224 */ /* 0x000fe200078e0009 */
[----:B------:R-:W-:Y:S06]  /*9110*/  BRA `(.L_x_299) ;  /* 0x000000a400407947 */ /* 0x000fec0003800000 */
.L_x_288:
[----:B------:R-:W-:Y:S01]  /*9120*/  DSETP.NEU.AND P2, PT, |R2|, +INF , PT ;  /* 0x7ff000000200742a */ /* 0x000fe20003f4d200 */
[----:B------:R-:W-:-:S13]  /*9130*/  BSSY B2, `(.L_x_309) ;  /* 0x000001c000027945 */ /* 0x000fda0003800000 */
        /* <DEDUP_REMOVED lines=25> */
.L_x_310:
[----:B------:R-:W-:Y:S01]  /*92d0*/  DMUL R16, RZ, R2 ;  /* 0x00000002ff107228 */ /* 0x000fe20000000000 */
[----:B------:R-:W-:-:S10]  /*92e0*/  IMAD.MOV.U32 R4, RZ, RZ, RZ ;  /* 0x000000ffff047224 */ /* 0x000fd400078e00ff */
.L_x_311:
[----:B------:R-:W-:Y:S05]  /*92f0*/  BSYNC B2 ;  /* 0x0000000000027941 */ /* 0x000fea0003800000 */
.L_x_309:
        /* <DEDUP_REMOVED lines=48> */
.L_x_313:
[----:B------:R-:W-:Y:S01]  /*9600*/  DMUL R10, RZ, R2 ;  /* 0x00000002ff0a7228 */ /* 0x000fe20000000000 */
[----:B------:R-:W-:-:S10]  /*9610*/  IMAD.MOV.U32 R0, RZ, RZ, RZ ;  /* 0x000000ffff007224 */ /* 0x000fd400078e00ff */
.L_x_314:
[----:B------:R-:W-:Y:S05]  /*9620*/  BSYNC B2 ;  /* 0x0000000000027941 */ /* 0x000fea0003800000 */
.L_x_312:
        /* <DEDUP_REMOVED lines=21> */
[----:B------:R-:W-:Y:S10]  /*9780*/  @!P1 BRA `(.L_x_299) ;  /* 0x0000009c00a49947 */ /* 0x000ff40003800000 */
[----:B------:R-:W-:Y:S01]  /*9790*/  DFMA R10, R10, -1, RZ ;  /* 0xbff000000a0a782b */ /* 0x000fe200000000ff */
[----:B------:R-:W-:Y:S10]  /*97a0*/  BRA `(.L_x_299) ;  /* 0x0000009c009c7947 */ /* 0x000ff40003800000 */
.L_x_287:
[----:B------:R-:W-:Y:S01]  /*97b0*/  IMAD.MOV.U32 R6, RZ, RZ, 0x652b82fe ;  /* 0x652b82feff067424 */ /* 0x000fe200078e00ff */
[----:B------:R-:W-:Y:S01]  /*97c0*/  UMOV UR4, 0xfefa39ef ;  /* 0xfefa39ef00047882 */ /* 0x000fe20000000000 */
[----:B------:R-:W-:Y:S01]  /*97d0*/  IMAD.MOV.U32 R7, RZ, RZ, 0x3ff71547 ;  /* 0x3ff71547ff077424 */ /* 0x000fe200078e00ff */
[----:B------:R-:W-:Y:S01]  /*97e0*/  UMOV UR5, 0x3fe62e42 ;  /* 0x3fe62e4200057882 */ /* 0x000fe20000000000 */
[----:B------:R-:W-:Y:S01]  /*97f0*/  FSETP.GEU.FTZ.AND P0, PT, |R5|, 4.1917929649353027344, PT ;  /* 0x4086232b0500780b */ /* 0x000fe20003f1e200 */
[----:B------:R-:W-:Y:S03]  /*9800*/  BSSY B1, `(.L_x_315) ;  /* 0x0000036000017945 */ /* 0x000fe60003800000 */
        /* <DEDUP_REMOVED lines=53> */
.L_x_316:
[----:B------:R-:W-:Y:S05]  /*9b60*/  BSYNC B1 ;  /* 0x0000000000017941 */ /* 0x000fea0003800000 */
.L_x_315:
[----:B------:R-:W-:Y:S02]  /*9b70*/  IMAD.MOV.U32 R10, RZ, RZ, R2 ;  /* 0x000000ffff0a7224 */ /* 0x000fe400078e0002 */
[----:B------:R-:W-:Y:S01]  /*9b80*/  IMAD.MOV.U32 R11, RZ, RZ, R3 ;  /* 0x000000ffff0b7224 */ /* 0x000fe200078e0003 */
[----:B------:R-:W-:Y:S06]  /*9b90*/  BRA `(.L_x_299) ;  /* 0x0000009800a07947 */ /* 0x000fec0003800000 */
.L_x_237:
[----:B------:R-:W0:Y:S01]  /*9ba0*/  LDC.64 R2, c[0x0][0x240] ;  /* 0x00009000ff027b82 */ /* 0x000e220000000a00 */
[----:B------:R-:W1:Y:S01]  /*9bb0*/  I2F.F64.U32 R12, R0 ;  /* 0x00000000000c7312 */ /* 0x000e620000201800 */
[----:B------:R-:W-:Y:S01]  /*9bc0*/  ULDC.64 UR4, c[0x0][0x260] ;  /* 0x0000980000047ab9 */ /* 0x000fe20000000a00 */
[----:B------:R-:W-:-:S05]  /*9bd0*/  ULDC.64 UR6, c[0x0][0x268] ;  /* 0x00009a0000067ab9 */ /* 0x000fca0000000a00 */
[----:B------:R-:W0:Y:S08]  /*9be0*/  LDC.64 R4, c[0x0][0x248] ;  /* 0x00009200ff047b82 */ /* 0x000e300000000a00 */
[----:B------:R-:W1:Y:S08]  /*9bf0*/  LDC.64 R14, c[0x0][0x220] ;  /* 0x00008800ff0e7b82 */ /* 0x000e700000000a00 */
[----:B------:R-:W2:Y:S01]  /*9c00*/  LDC.64 R6, c[0x0][0x228] ;  /* 0x00008a00ff067b82 */ /* 0x000ea20000000a00 */
[----:B0-----:R-:W-:-:S02]  /*9c10*/  DSETP.NAN.AND P0, PT, R2, R4, PT ;  /* 0x000000040200722a */ /* 0x001fc40003f08000 */
[C---:B-1----:R-:W-:Y:S02]  /*9c20*/  DFMA R14, R12.reuse, UR4, R14 ;  /* 0x000000040c0e7c2b */ /* 0x042fe4000800000e */
[----:B--2---:R-:W-:-:S10]  /*9c30*/  DFMA R12, R12, UR6, R6 ;  /* 0x000000060c0c7c2b */ /* 0x004fd40008000006 */
[----:B------:R-:W-:Y:S05]  /*9c40*/  @P0 BRA `(.L_x_317) ;  /* 0x0000006800a40947 */ /* 0x000fea0003800000 */
        /* <DEDUP_REMOVED lines=50> */
.L_x_323:
        /* <DEDUP_REMOVED lines=9> */
[----:B------:R-:W-:Y:S01]  /*a000*/  UMOV UR6, 0x80000000 ;  /* 0x8000000000067882 */ /* 0x000fe20000000000 */
[----:B------:R-:W-:Y:S01]  /*a010*/  LEA.HI R0, R3, R0, RZ, 0xc ;  /* 0x0000000003007211 */ /* 0x000fe200078f60ff */
[----:B------:R-:W-:-:S10]  /*a020*/  UMOV UR7, 0x43300000 ;  /* 0x4330000000077882 */ /* 0x000fd40000000000 */
[----:B------:R-:W-:Y:S02]  /*a030*/  @P0 VIADD R7, R5, 0xfff00000 ;  /* 0xfff0000005070836 */ /* 0x000fe40000000000 */
[----:B------:R-:W-:Y:S02]  /*a040*/  @P0 VIADD R0, R0, 0x1 ;  /* 0x0000000100000836 */ /* 0x000fe40000000000 */
[----:B------:R-:W-:-:S06]  /*a050*/  @P0 IMAD.MOV.U32 R5, RZ, RZ, R7 ;  /* 0x000000ffff050224 */ /* 0x000fcc00078e0007 */
        /* <DEDUP_REMOVED lines=13> */
[----:B------:R-:W-:Y:S01]  /*a130*/  LOP3.LUT R22, R0, 0x80000000, RZ, 0x3c, !PT ;  /* 0x8000000000167812 */ /* 0x000fe200078e3cff */
[----:B------:R-:W-:Y:S01]  /*a140*/  IMAD.MOV.U32 R23, RZ, RZ, 0x43300000 ;  /* 0x43300000ff177424 */ /* 0x000fe200078e00ff */
[----:B------:R-:W-:-:S03]  /*a150*/  DADD R24, R2, R2 ;  /* 0x0000000002187229 */ /* 0x000fc60000000002 */
[----:B------:R-:W-:Y:S01]  /*a160*/  DFMA R20, R18, R20, UR4 ;  /* 0x0000000412147e2b */ /* 0x000fe20008000014 */
[----:B------:R-:W-:Y:S01]  /*a170*/  UMOV UR4, 0xa9ab0956 ;  /* 0xa9ab095600047882 */ /* 0x000fe20000000000 */
[----:B------:R-:W-:Y:S01]  /*a180*/  UMOV UR5, 0x3f1745cb ;  /* 0x3f1745cb00057882 */ /* 0x000fe20000000000 */
[----:B------:R-:W-:Y:S01]  /*a190*/  DADD R2, R22, -UR6 ;  /* 0x8000000616027e29 */ /* 0x000fe20008000000 */
[----:B------:R-:W-:Y:S01]  /*a1a0*/  UMOV UR6, 0xfefa39ef ;  /* 0xfefa39ef00067882 */ /* 0x000fe20000000000 */
[----:B------:R-:W-:Y:S01]  /*a1b0*/  UMOV UR7, 0x3fe62e42 ;  /* 0x3fe62e4200077882 */ /* 0x000fe20000000000 */
[----:B------:R-:W-:Y:S02]  /*a1c0*/  DFMA R24, R4, -R16, R24 ;  /* 0x800000100418722b */ /* 0x000fe40000000018 */
[----:B------:R-:W-:Y:S01]  /*a1d0*/  DFMA R20, R18, R20, UR4 ;  /* 0x0000000412147e2b */ /* 0x000fe20008000014 */
[----:B------:R-:W-:Y:S01]  /*a1e0*/  UMOV UR4, 0x2d1b5154 ;  /* 0x2d1b515400047882 */ /* 0x000fe20000000000 */
[----:B------:R-:W-:-:S04]  /*a1f0*/  UMOV UR5, 0x3f3c71c7 ;  /* 0x3f3c71c700057882 */ /* 0x000fc80000000000 */
[----:B------:R-:W-:Y:S02]  /*a200*/  DMUL R24, R6, R24 ;  /* 0x0000001806187228 */ /* 0x000fe40000000000 */
        /* <DEDUP_REMOVED lines=8> */
[----:B------:R-:W-:Y:S01]  /*a290*/  UMOV UR5, 0x3fb55555 ;  /* 0x3fb5555500057882 */ /* 0x000fe20000000000 */
[----:B------:R-:W-:-:S05]  /*a2a0*/  DFMA R20, R2, UR6, R16 ;  /* 0x0000000602147c2b */ /* 0x000fca0008000010 */
[----:B------:R-:W-:Y:S01]  /*a2b0*/  DFMA R22, R18, R22, UR4 ;  /* 0x0000000412167e2b */ /* 0x000fe20008000016 */
[----:B------:R-:W-:Y:S01]  /*a2c0*/  UMOV UR4, 0x3b39803f ;  /* 0x3b39803f00047882 */ /* 0x000fe20000000000 */
[----:B------:R-:W-:Y:S01]  /*a2d0*/  UMOV UR5, 0x3c7abc9e ;  /* 0x3c7abc9e00057882 */ /* 0x000fe20000000000 */
[----:B------:R-:W-:-:S05]  /*a2e0*/  DFMA R4, -R2, UR6, R20 ;  /* 0x0000000602047c2b */ /* 0x000fca0008000114 */
[----:B------:R-:W-:-:S03]  /*a2f0*/  DMUL R22, R18, R22 ;  /* 0x0000001612167228 */ /* 0x000fc60000000000 */
[----:B------:R-:W-:-:S05]  /*a300*/  DADD R4, -R16, R4 ;  /* 0x0000000010047229 */ /* 0x000fca0000000104 */
[----:B------:R-:W-:-:S08]  /*a310*/  DFMA R22, R16, R22, R24 ;  /* 0x000000161016722b */ /* 0x000fd00000000018 */
[----:B------:R-:W-:-:S08]  /*a320*/  DADD R4, R22, -R4 ;  /* 0x0000000016047229 */ /* 0x000fd00000000804 */
[----:B------:R-:W-:-:S08]  /*a330*/  DFMA R4, R2, UR4, R4 ;  /* 0x0000000402047c2b */ /* 0x000fd00008000004 */
[----:B------:R-:W-:Y:S01]  /*a340*/  DADD R20, R20, R4 ;  /* 0x0000000014147229 */ /* 0x000fe20000000004 */
[----:B------:R-:W-:Y:S10]  /*a350*/  BRA `(.L_x_324) ;  /* 0x0000000000c07947 */ /* 0x000ff40003800000 */
.L_x_322:
        /* <DEDUP_REMOVED lines=19> */
.L_x_325:
        /* <DEDUP_REMOVED lines=29> */
.L_x_324:
        /* <DEDUP_REMOVED lines=20> */
.L_x_326:
        /* <DEDUP_REMOVED lines=84> */
.L_x_327:
[----:B------:R-:W-:Y:S02]  /*ace0*/  ULDC UR4, c[0x0][0x244] ;  /* 0x0000910000047ab9 */ /* 0x000fe40000000800 */
[----:B------:R-:W-:-:S04]  /*acf0*/  ISETP.LE.AND P0, PT, RZ, UR4, PT ;  /* 0x00000004ff007c0c */ /* 0x000fc8000bf03270 */
[----:B------:R-:W-:Y:S02]  /*ad00*/  FSEL R4, RZ, 3.37028055040000000000e+12, P0 ;  /* 0x54442d18ff047808 */ /* 0x000fe40000000000 */
[----:B------:R-:W-:-:S07]  /*ad10*/  FSEL R5, RZ, 2.1426990032196044922, P0 ;  /* 0x400921fbff057808 */ /* 0x000fce0000000000 */
.L_x_328:
        /* <DEDUP_REMOVED lines=10> */
.L_x_321:
        /* <DEDUP_REMOVED lines=24> */
.L_x_331:
        /* <DEDUP_REMOVED lines=61> */
[----:B------:R-:W-:-:S11]  /*b310*/  DADD R20, R20, R4 ;  /* 0x0000000014147229 */ /* 0x000fd60000000004 */
.L_x_332:
        /* <DEDUP_REMOVED lines=20> */
.L_x_333:
        /* <DEDUP_REMOVED lines=84> */
.L_x_334:
[----:B------:R-:W-:Y:S02]  /*b9a0*/  ULDC UR4, c[0x0][0x244] ;  /* 0x0000910000047ab9 */ /* 0x000fe40000000800 */
[----:B------:R-:W-:-:S04]  /*b9b0*/  ISETP.LE.AND P0, PT, RZ, UR4, PT ;  /* 0x00000004ff007c0c */ /* 0x000fc8000bf03270 */
[----:B------:R-:W-:Y:S02]  /*b9c0*/  FSEL R4, RZ, 3.37028055040000000000e+12, P0 ;  /* 0x54442d18ff047808 */ /* 0x000fe40000000000 */
[----:B------:R-:W-:-:S07]  /*b9d0*/  FSEL R5, RZ, 2.1426990032196044922, P0 ;  /* 0x400921fbff057808 */ /* 0x000fce0000000000 */
.L_x_335:
        /* <DEDUP_REMOVED lines=10> */
.L_x_330:
        /* <DEDUP_REMOVED lines=15> */
[C---:B------:R-:W-:Y:S02]  /*bb70*/  DMUL R2, R22.reuse, R16 ;  /* 0x0000001016027228 */ /* 0x040fe40000000000 */
[----:B------:R-:W-:Y:S02]  /*bb80*/  DMUL R6, R22, R22 ;  /* 0x0000001616067228 */ /* 0x000fe40000000000 */
[----:B------:R-:W-:Y:S02]  /*bb90*/  DADD R30, R30, -R18 ;  /* 0x000000001e1e7229 */ /* 0x000fe40000000812 */
[----:B------:R-:W-:Y:S02]  /*bba0*/  DADD R22, R22, R22 ;  /* 0x0000000016167229 */ /* 0x000fe40000000016 */
[----:B------:R-:W-:-:S02]  /*bbb0*/  DADD R28, R18, R18 ;  /* 0x00000000121c7229 */ /* 0x000fc40000000012 */
        /* <DEDUP_REMOVED lines=8> */
.L_x_336:
        /* <DEDUP_REMOVED lines=119> */
.L_x_338:
        /* <DEDUP_REMOVED lines=63> */
.L_x_337:
        /* <DEDUP_REMOVED lines=19> */
.L_x_340:
        /* <DEDUP_REMOVED lines=29> */
.L_x_339:
        /* <DEDUP_REMOVED lines=20> */
.L_x_341:
        /* <DEDUP_REMOVED lines=85> */
.L_x_342:
[----:B------:R-:W-:Y:S02]  /*d130*/  ULDC UR4, c[0x0][0x244] ;  /* 0x0000910000047ab9 */ /* 0x000fe40000000800 */
[----:B------:R-:W-:-:S04]  /*d140*/  ISETP.LE.AND P0, PT, RZ, UR4, PT ;  /* 0x00000004ff007c0c */ /* 0x000fc8000bf03270 */
[----:B------:R-:W-:Y:S02]  /*d150*/  FSEL R4, RZ, 3.37028055040000000000e+12, P0 ;  /* 0x54442d18ff047808 */ /* 0x000fe40000000000 */
[----:B------:R-:W-:-:S07]  /*d160*/  FSEL R5, RZ, 2.1426990032196044922, P0 ;  /* 0x400921fbff057808 */ /* 0x000fce0000000000 */
.L_x_343:
        /* <DEDUP_REMOVED lines=10> */
.L_x_320:
[CC--:B------:R-:W-:Y:S01]  /*d210*/  ISETP.GT.U32.AND P0, PT, R6.reuse, R16.reuse, PT ;  /* 0x000000100600720c */ /* 0x0c0fe20003f04070 */
[----:B------:R-:W-:Y:S01]  /*d220*/  IMAD.MOV.U32 R18, RZ, RZ, RZ ;  /* 0x000000ffff127224 */ /* 0x000fe200078e00ff */
[----:B------:R-:W-:Y:S01]  /*d230*/  UMOV UR4, 0xffffffff ;  /* 0xffffffff00047882 */ /* 0x000fe20000000000 */
[----:B------:R-:W-:Y:S01]  /*d240*/  UMOV UR5, 0x7fefffff ;  /* 0x7fefffff00057882 */ /* 0x000fe20000000000 */
[CC--:B------:R-:W-:Y:S01]  /*d250*/  ISETP.GT.U32.AND.EX P2, PT, R7.reuse, R17.reuse, PT, P0 ;  /* 0x000000110700720c */ /* 0x0c0fe20003f44100 */
[----:B------:R-:W-:Y:S01]  /*d260*/  UMOV UR6, UR5 ;  /* 0x0000000500067c82 */ /* 0x000fe20008000000 */
[----:B------:R-:W-:Y:S01]  /*d270*/  ISETP.LT.U32.AND P0, PT, R6, R16, PT ;  /* 0x000000100600720c */ /* 0x000fe20003f01070 */
[----:B------:R-:W-:Y:S01]  /*d280*/  IMAD.MOV.U32 R22, RZ, RZ, 0x0 ;  /* 0x00000000ff167424 */ /* 0x000fe200078e00ff */
[CC--:B------:R-:W-:Y:S01]  /*d290*/  SEL R5, R7.reuse, R17.reuse, P2 ;  /* 0x0000001107057207 */ /* 0x0c0fe20001000000 */
[----:B------:R-:W-:Y:S01]  /*d2a0*/  IMAD.MOV.U32 R23, RZ, RZ, 0x3fd80000 ;  /* 0x3fd80000ff177424 */ /* 0x000fe200078e00ff */
[----:B------:R-:W-:-:S02]  /*d2b0*/  ISETP.LT.U32.AND.EX P0, PT, R7, R17, PT, P0 ;  /* 0x000000110700720c */ /* 0x000fc40003f01100 */
[----:B------:R-:W-:Y:S02]  /*d2c0*/  LOP3.LUT R0, R5, 0xffc00000, RZ, 0xc0, !PT ;  /* 0xffc0000005007812 */ /* 0x000fe400078ec0ff */
[-C--:B------:R-:W-:Y:S02]  /*d2d0*/  SEL R2, R6, R16.reuse, P0 ;  /* 0x0000001006027207 */ /* 0x080fe40000000000 */
[----:B------:R-:W-:Y:S02]  /*d2e0*/  SEL R3, R7, R17, P0 ;  /* 0x0000001107037207 */ /* 0x000fe40000000000 */
[----:B------:R-:W-:Y:S02]  /*d2f0*/  IADD3 R19, -R0, 0x7fd00000, RZ ;  /* 0x7fd0000000137810 */ /* 0x000fe40007ffe1ff */
[----:B------:R-:W-:-:S04]  /*d300*/  SEL R4, R6, R16, P2 ;  /* 0x0000001006047207 */ /* 0x000fc80001000000 */
[C---:B------:R-:W-:Y:S02]  /*d310*/  DMUL R20, R18.reuse, R2 ;  /* 0x0000000212147228 */ /* 0x040fe40000000000 */
[----:B------:R-:W-:Y:S01]  /*d320*/  DMUL R6, R18, R4 ;  /* 0x0000000412067228 */ /* 0x000fe20000000000 */
[----:B------:R-:W-:-:S05]  /*d330*/  IMAD.U32 R18, RZ, RZ, UR6 ;  /* 0x00000006ff127e24 */ /* 0x000fca000f8e00ff */
        /* <DEDUP_REMOVED lines=41> */
.L_x_344:
        /* <DEDUP_REMOVED lines=62> */
.L_x_345:
        /* <DEDUP_REMOVED lines=20> */
.L_x_346:
        /* <DEDUP_REMOVED lines=84> */
.L_x_347:
[----:B------:R-:W-:Y:S02]  /*e030*/  ULDC UR4, c[0x0][0x244] ;  /* 0x0000910000047ab9 */ /* 0x000fe40000000800 */
[----:B------:R-:W-:-:S04]  /*e040*/  ISETP.LE.AND P0, PT, RZ, UR4, PT ;  /* 0x00000004ff007c0c */ /* 0x000fc8000bf03270 */
[----:B------:R-:W-:Y:S02]  /*e050*/  FSEL R4, RZ, 3.37028055040000000000e+12, P0 ;  /* 0x54442d18ff047808 */ /* 0x000fe40000000000 */
[----:B------:R-:W-:-:S07]  /*e060*/  FSEL R5, RZ, 2.1426990032196044922, P0 ;  /* 0x400921fbff057808 */ /* 0x000fce0000000000 */
.L_x_348:
        /* <DEDUP_REMOVED lines=9> */
.L_x_319:
        /* <DEDUP_REMOVED lines=27> */
.L_x_351:
        /* <DEDUP_REMOVED lines=63> */
.L_x_350:
        /* <DEDUP_REMOVED lines=19> */
.L_x_353:
        /* <DEDUP_REMOVED lines=29> */
.L_x_352:
[----:B------:R-:W-:Y:S01]  /*e9a0*/  IMAD.MOV.U32 R2, RZ, RZ, -0x2449a4b7 ;  /* 0xdbb65b49ff027424 */ /* 0x000fe200078e00ff */
[----:B------:R-:W-:Y:S01]  /*e9b0*/  UMOV UR4, 0x2a25ff7e ;  /* 0x2a25ff7e00047882 */ /* 0x000fe20000000000 */
[----:B------:R-:W-:Y:S01]  /*e9c0*/  IMAD.MOV.U32 R3, RZ, RZ, 0x3f2d3b63 ;  /* 0x3f2d3b63ff037424 */ /* 0x000fe200078e00ff */
[----:B------:R-:W-:Y:S01]  /*e9d0*/  UMOV UR5, 0x3ef53e1d ;  /* 0x3ef53e1d00057882 */ /* 0x000fe20000000000 */
[----:B------:R-:W0:Y:S01]  /*e9e0*/  LDC R0, c[0x0][0x24c] ;  /* 0x00009300ff007b82 */ /* 0x000e220000000800 */
[----:B------:R-:W-:Y:S01]  /*e9f0*/  ULDC.64 UR6, c[0x0][0x240] ;  /* 0x0000900000067ab9 */ /* 0x000fe20000000a00 */
[----:B------:R-:W-:Y:S02]  /*ea00*/  DMUL R20, R4, 0.5 ;  /* 0x3fe0000004147828 */ /* 0x000fe40000000000 */
        /* <DEDUP_REMOVED lines=75> */
[----:B------:R-:W-:-:S02]  /*eec0*/  @!P2 FSEL R3, R2, 3.37028055040000000000e+12, !P0 ;  /* 0x54442d180203a808 */ /* 0x000fc40004000000 */
[----:B0-----:R-:W-:-:S03]  /*eed0*/  LOP3.LUT R7, R7, 0x80000000, R0, 0xb8, !PT ;  /* 0x8000000007077812 */ /* 0x001fc600078eb800 */
[----:B------:R-:W-:Y:S02]  /*eee0*/  FSEL R4, R10, R3, P1 ;  /* 0x000000030a047208 */ /* 0x000fe40000800000 */
[----:B------:R-:W-:Y:S01]  /*eef0*/  FSEL R5, R11, R7, P1 ;  /* 0x000000070b057208 */ /* 0x000fe20000800000 */
[----:B------:R-:W-:Y:S06]  /*ef00*/  BRA `(.L_x_329) ;  /* 0x00000024003c7947 */ /* 0x000fec0003800000 */
.L_x_349:
        /* <DEDUP_REMOVED lines=11> */
[----:B------:R-:W-:Y:S01]  /*efc0*/  DMUL R20, R10, 0.5 ;  /* 0x3fe000000a147828 */ /* 0x000fe20000000000 */
[----:B------:R-:W-:-:S04]  /*efd0*/  IMAD.MOV.U32 R4, RZ, RZ, 0x7f3321d2 ;  /* 0x7f3321d2ff047424 */ /* 0x000fc800078e00ff */
[----:B------:R-:W-:Y:S01]  /*efe0*/  DFMA R8, R6, R8, -UR4 ;  /* 0x8000000406087e2b */ /* 0x000fe20008000008 */
[----:B------:R-:W-:Y:S01]  /*eff0*/  UMOV UR4, 0xc8249315 ;  /* 0xc824931500047882 */ /* 0x000fe20000000000 */
[----:B------:R-:W-:Y:S01]  /*f000*/  UMOV UR5, 0x3f6f9690 ;  /* 0x3f6f969000057882 */ /* 0x000fe20000000000 */
[----:B------:R-:W-:-:S05]  /*f010*/  DMUL R20, R10, R20 ;  /* 0x000000140a147228 */ /* 0x000fca0000000000 */
        /* <DEDUP_REMOVED lines=60> */
[----:B------:R-:W-:Y:S02]  /*f3e0*/  IMAD.MOV.U32 R6, RZ, RZ, 0x4002d97c ;  /* 0x4002d97cff067424 */ /* 0x000fe400078e00ff */
[----:B------:R-:W-:Y:S02]  /*f3f0*/  FSEL R0, R17, R5, !P1 ;  /* 0x0000000511007208 */ /* 0x000fe40004800000 */
[----:B------:R-:W-:Y:S01]  /*f400*/  FSEL R5, R16, R7, !P1 ;  /* 0x0000000710057208 */ /* 0x000fe20004800000 */
[----:B------:R-:W-:Y:S01]  /*f410*/  DSETP.GTU.AND P1, PT, |R2|, +INF , PT ;  /* 0x7ff000000200742a */ /* 0x000fe20003f2c200 */
[----:B------:R-:W-:Y:S02]  /*f420*/  @!P2 FSEL R0, R6, 1.8213495016098022461, !P0 ;  /* 0x3fe921fb0600a808 */ /* 0x000fe40004000000 */
[----:B------:R-:W-:-:S02]  /*f430*/  @!P2 FSEL R5, R4, 3.37028055040000000000e+12, !P0 ;  /* 0x54442d180405a808 */ /* 0x000fc40004000000 */
[----:B0-----:R-:W-:Y:S02]  /*f440*/  LOP3.LUT R19, R0, 0x80000000, R19, 0xb8, !PT ;  /* 0x8000000000137812 */ /* 0x001fe400078eb813 */
[----:B------:R-:W-:Y:S02]  /*f450*/  FSEL R4, R2, R5, P1 ;  /* 0x0000000502047208 */ /* 0x000fe40000800000 */
[----:B------:R-:W-:Y:S01]  /*f460*/  FSEL R5, R3, R19, P1 ;  /* 0x0000001303057208 */ /* 0x000fe20000800000 */
[----:B------:R-:W-:Y:S06]  /*f470*/  BRA `(.L_x_329) ;  /* 0x0000001c00e07947 */ /* 0x000fec0003800000 */
.L_x_318:
        /* <DEDUP_REMOVED lines=24> */
.L_x_354:
[----:B------:R-:W0:Y:S01]  /*f600*/  MUFU.RCP64H R5, 2.718280792236328125 ;  /* 0x4005bf0a00057908 */ /* 0x000e220000001800 */
[----:B------:R-:W-:Y:S01]  /*f610*/  IMAD.MOV.U32 R6, RZ, RZ, -0x74eba897 ;  /* 0x8b145769ff067424 */ /* 0x000fe200078e00ff */
[----:B------:R-:W-:Y:S01]  /*f620*/  ULDC.64 UR4, c[0x0][0x248] ;  /* 0x0000920000047ab9 */ /* 0x000fe20000000a00 */
[----:B------:R-:W-:Y:S01]  /*f630*/  IMAD.MOV.U32 R7, RZ, RZ, 0x4005bf0a ;  /* 0x4005bf0aff077424 */ /* 0x000fe200078e00ff */
[----:B------:R-:W1:Y:S01]  /*f640*/  LDC R0, c[0x0][0x24c] ;  /* 0x00009300ff007b82 */ /* 0x000e620000000800 */
[----:B------:R-:W-:Y:S01]  /*f650*/  IMAD.MOV.U32 R4, RZ, RZ, 0x1 ;  /* 0x00000001ff047424 */ /* 0x000fe200078e00ff */
[----:B------:R-:W-:-:S05]  /*f660*/  DADD R20, -RZ, |R2| ;  /* 0x00000000ff147229 */ /* 0x000fca0000000502 */
        /* <DEDUP_REMOVED lines=21> */
.L_x_355:
        /* <DEDUP_REMOVED lines=136> */
.L_x_357:
[----:B------:R-:W-:Y:S05]  /*10040*/  BSYNC B1 ;  /* 0x0000000000017941 */ /* 0x000fea0003800000 */
.L_x_356:
[----:B------:R-:W-:Y:S05]  /*10050*/  @P4 BRA P5, `(.L_x_358) ;  /* 0x0000000000184947 */ /* 0x000fea0002800000 */
[----:B------:R-:W-:Y:S01]  /*10060*/  IMAD.MOV.U32 R2, RZ, RZ, R10 ;  /* 0x000000ffff027224 */ /* 0x000fe200078e000a */
[----:B------:R-:W-:Y:S01]  /*10070*/  MOV R0, 0x100c0 ;  /* 0x000100c000007802 */ /* 0x000fe20000000f00 */
[----:B------:R-:W-:Y:S02]  /*10080*/  IMAD.MOV.U32 R3, RZ, RZ, R11 ;  /* 0x000000ffff037224 */ /* 0x000fe400078e000b */
[----:B------:R-:W-:Y:S02]  /*10090*/  IMAD.MOV.U32 R18, RZ, RZ, R8 ;  /* 0x000000ffff127224 */ /* 0x000fe400078e0008 */
[----:B------:R-:W-:-:S07]  /*100a0*/  IMAD.MOV.U32 R19, RZ, RZ, R9 ;  /* 0x000000ffff137224 */ /* 0x000fce00078e0009 */
[----:B------:R-:W-:Y:S05]  /*100b0*/  CALL.REL.NOINC `($__internal_2_$__cuda_sm20_div_rn_f64_full) ;  /* 0x0000003400787944 */ /* 0x000fea0003c00000 */
.L_x_358:
        /* <DEDUP_REMOVED lines=84> */
.L_x_359:
[----:B------:R-:W-:Y:S02]  /*10600*/  ULDC UR4, c[0x0][0x244] ;  /* 0x0000910000047ab9 */ /* 0x000fe40000000800 */
[----:B------:R-:W-:-:S04]  /*10610*/  ISETP.LE.AND P0, PT, RZ, UR4, PT ;  /* 0x00000004ff007c0c */ /* 0x000fc8000bf03270 */
[----:B------:R-:W-:Y:S02]  /*10620*/  FSEL R4, RZ, 3.37028055040000000000e+12, P0 ;  /* 0x54442d18ff047808 */ /* 0x000fe40000000000 */
[----:B------:R-:W-:-:S07]  /*10630*/  FSEL R5, RZ, 2.1426990032196044922, P0 ;  /* 0x400921fbff057808 */ /* 0x000fce0000000000 */
.L_x_360:
        /* <DEDUP_REMOVED lines=10> */
.L_x_317:
        /* <DEDUP_REMOVED lines=27> */
.L_x_361:
        /* <DEDUP_REMOVED lines=62> */
.L_x_362:
[----:B------:R-:W-:Y:S02]  /*10c70*/  DADD R6, -RZ, |R4| ;  /* 0x00000000ff067229 */ /* 0x000fe40000000504 */
[--C-:B------:R-:W-:Y:S02]  /*10c80*/  DADD R10, -RZ, |R2|.reuse ;  /* 0x00000000ff0a7229 */ /* 0x100fe40000000502 */
[----:B------:R-:W-:Y:S01]  /*10c90*/  DSETP.GT.AND P1, PT, |R4|, |R2|, PT ;  /* 0x400000020400722a */ /* 0x000fe20003f24200 */
[----:B------:R-:W-:-:S07]  /*10ca0*/  IMAD.MOV.U32 R2, RZ, RZ, 0x1 ;  /* 0x00000001ff027424 */ /* 0x000fce00078e00ff */
[----:B------:R-:W-:Y:S02]  /*10cb0*/  FSEL R9, R7, R11, P1 ;  /* 0x0000000b07097208 */ /* 0x000fe40000800000 */
[----:B------:R-:W-:Y:S02]  /*10cc0*/  FSEL R8, R6, R10, P1 ;  /* 0x0000000a06087208 */ /* 0x000fe40000800000 */
[----:B------:R-:W0:Y:S04]  /*10cd0*/  MUFU.RCP64H R3, R9 ;  /* 0x0000000900037308 */ /* 0x000e280000001800 */
[----:B0-----:R-:W-:-:S08]  /*10ce0*/  DFMA R4, -R8, R2, 1 ;  /* 0x3ff000000804742b */ /* 0x001fd00000000102 */
[----:B------:R-:W-:-:S08]  /*10cf0*/  DFMA R4, R4, R4, R4 ;  /* 0x000000040404722b */ /* 0x000fd00000000004 */
[----:B------:R-:W-:-:S08]  /*10d00*/  DFMA R4, R2, R4, R2 ;  /* 0x000000040204722b */ /* 0x000fd00000000002 */
[----:B------:R-:W-:-:S08]  /*10d10*/  DFMA R2, -R8, R4, 1 ;  /* 0x3ff000000802742b */ /* 0x000fd00000000104 */
[----:B------:R-:W-:Y:S01]  /*10d20*/  DFMA R2, R4, R2, R4 ;  /* 0x000000020402722b */ /* 0x000fe20000000004 */
[----:B------:R-:W-:Y:S02]  /*10d30*/  FSEL R4, R10, R6, P1 ;  /* 0x000000060a047208 */ /* 0x000fe40000800000 */
[----:B------:R-:W-:-:S04]  /*10d40*/  FSEL R5, R11, R7, P1 ;  /* 0x000000070b057208 */ /* 0x000fc80000800000 */
[----:B------:R-:W-:Y:S02]  /*10d50*/  FSETP.GEU.AND P2, PT, |R5|, 6.5827683646048100446e-37, PT ;  /* 0x036000000500780b */ /* 0x000fe40003f4e200 */
        /* <DEDUP_REMOVED lines=12> */
.L_x_363:
        /* <DEDUP_REMOVED lines=84> */
.L_x_364:
[----:B------:R-:W-:Y:S02]  /*11360*/  FSEL R4, RZ, 3.37028055040000000000e+12, P0 ;  /* 0x54442d18ff047808 */ /* 0x000fe40000000000 */
[----:B------:R-:W-:-:S07]  /*11370*/  FSEL R5, RZ, 2.1426990032196044922, P0 ;  /* 0x400921fbff057808 */ /* 0x000fce0000000000 */
.L_x_365:
        /* <DEDUP_REMOVED lines=8> */
.L_x_329:
[-C--:B------:R-:W-:Y:S02]  /*11400*/  DMUL R2, R14, R4.reuse ;  /* 0x000000040e027228 */ /* 0x080fe40000000000 */
[----:B------:R-:W-:-:S06]  /*11410*/  DMUL R4, R12, R4 ;  /* 0x000000040c047228 */ /* 0x000fcc0000000000 */
[-C--:B------:R-:W-:Y:S02]  /*11420*/  DFMA R2, R12, R20.reuse, R2 ;  /* 0x000000140c02722b */ /* 0x080fe40000000002 */
[----:B------:R-:W-:-:S08]  /*11430*/  DFMA R14, R14, R20, -R4 ;  /* 0x000000140e0e722b */ /* 0x000fd00000000804 */
        /* <DEDUP_REMOVED lines=62> */
[----:B------:R-:W-:Y:S02]  /*11820*/  @!P0 LEA.HI R0, R4, R4, RZ, 0x1 ;  /* 0x0000000404008211 */ /* 0x000fe400078f08ff */
[----:B------:R-:W-:Y:S02]  /*11830*/  FSEL R23, R9, RZ, P1 ;  /* 0x000000ff09177208 */ /* 0x000fe40000800000 */
[----:B------:R-:W-:-:S05]  /*11840*/  @!P0 SHF.R.S32.HI R5, RZ, 0x1, R0 ;  /* 0x00000001ff058819 */ /* 0x000fca0000011400 */
[----:B------:R-:W-:Y:S02]  /*11850*/  @!P0 IMAD.IADD R4, R4, 0x1, -R5 ;  /* 0x0000000104048824 */ /* 0x000fe400078e0a05 */
[----:B------:R-:W-:-:S03]  /*11860*/  @!P0 IMAD R5, R5, 0x100000, R7 ;  /* 0x0010000005058824 */ /* 0x000fc600078e0207 */
[----:B------:R-:W-:Y:S01]  /*11870*/  @!P0 LEA R7, R4, 0x3ff00000, 0x14 ;  /* 0x3ff0000004078811 */ /* 0x000fe200078ea0ff */
[----:B------:R-:W-:Y:S02]  /*11880*/  @!P0 IMAD.MOV.U32 R4, RZ, RZ, R6 ;  /* 0x000000ffff048224 */ /* 0x000fe400078e0006 */
[----:B------:R-:W-:-:S06]  /*11890*/  @!P0 IMAD.MOV.U32 R6, RZ, RZ, RZ ;  /* 0x000000ffff068224 */ /* 0x000fcc00078e00ff */
[----:B------:R-:W-:-:S11]  /*118a0*/  @!P0 DMUL R22, R4, R6 ;  /* 0x0000000604168228 */ /* 0x000fd60000000000 */
.L_x_371:
[----:B------:R-:W-:Y:S05]  /*118b0*/  BSYNC B1 ;  /* 0x0000000000017941 */ /* 0x000fea0003800000 */
.L_x_370:
        /* <DEDUP_REMOVED lines=26> */
.L_x_373:
[----:B------:R-:W-:Y:S01]  /*11a60*/  DMUL R16, RZ, R2 ;  /* 0x00000002ff107228 */ /* 0x000fe20000000000 */
[----:B------:R-:W-:-:S10]  /*11a70*/  IMAD.MOV.U32 R4, RZ, RZ, RZ ;  /* 0x000000ffff047224 */ /* 0x000fd400078e00ff */
.L_x_374:
[----:B------:R-:W-:Y:S05]  /*11a80*/  BSYNC B2 ;  /* 0x0000000000027941 */ /* 0x000fea0003800000 */
.L_x_372:
        /* <DEDUP_REMOVED lines=48> */
.L_x_376:
[----:B------:R-:W-:Y:S01]  /*11d90*/  DMUL R10, RZ, R2 ;  /* 0x00000002ff0a7228 */ /* 0x000fe20000000000 */
[----:B------:R-:W-:-:S10]  /*11da0*/  IMAD.MOV.U32 R0, RZ, RZ, RZ ;  /* 0x000000ffff007224 */ /* 0x000fd400078e00ff */
.L_x_377:
[----:B------:R-:W-:Y:S05]  /*11db0*/  BSYNC B2 ;  /* 0x0000000000027941 */ /* 0x000fea0003800000 */
.L_x_375:
        /* <DEDUP_REMOVED lines=25> */
.L_x_369:
        /* <DEDUP_REMOVED lines=63> */
.L_x_379:
[----:B------:R-:W-:Y:S05]  /*12340*/  BSYNC B1 ;  /* 0x0000000000017941 */ /* 0x000fea0003800000 */
.L_x_378:
        /* <DEDUP_REMOVED lines=26> */
.L_x_381:
[----:B------:R-:W-:Y:S01]  /*124f0*/  DMUL R16, RZ, R2 ;  /* 0x00000002ff107228 */ /* 0x000fe20000000000 */
[----:B------:R-:W-:-:S10]  /*12500*/  IMAD.MOV.U32 R4, RZ, RZ, RZ ;  /* 0x000000ffff047224 */ /* 0x000fd400078e00ff */
.L_x_382:
[----:B------:R-:W-:Y:S05]  /*12510*/  BSYNC B2 ;  /* 0x0000000000027941 */ /* 0x000fea0003800000 */
.L_x_380:
        /* <DEDUP_REMOVED lines=48> */
.L_x_384:
[----:B------:R-:W-:Y:S01]  /*12820*/  DMUL R10, RZ, R2 ;  /* 0x00000002ff0a7228 */ /* 0x000fe20000000000 */
[----:B------:R-:W-:-:S10]  /*12830*/  IMAD.MOV.U32 R0, RZ, RZ, RZ ;  /* 0x000000ffff007224 */ /* 0x000fd400078e00ff */
.L_x_385:
[----:B------:R-:W-:Y:S05]  /*12840*/  BSYNC B2 ;  /* 0x0000000000027941 */ /* 0x000fea0003800000 */
.L_x_383:
        /* <DEDUP_REMOVED lines=31> */
[----:B------:R-:W-:-:S06]  /*12a40*/  IMAD.MOV.U32 R2, RZ, RZ, RZ ;  /* 0x000000ffff027224 */ /* 0x000fcc00078e00ff */
[C---:B------:R-:W-:Y:S02]  /*12a50*/  DMUL R8, R2.reuse, R8 ;  /* 0x0000000802087228 */ /* 0x040fe40000000000 */
[----:B------:R-:W-:Y:S01]  /*12a60*/  DMUL R2, R2, R10 ;  /* 0x0000000a02027228 */ /* 0x000fe20000000000 */
[----:B------:R-:W-:Y:S01]  /*12a70*/  LEA R11, R5, 0x3ff00000, 0x14 ;  /* 0x3ff00000050b7811 */ /* 0x000fe200078ea0ff */
[----:B------:R-:W-:-:S06]  /*12a80*/  IMAD.MOV.U32 R10, RZ, RZ, RZ ;  /* 0x000000ffff0a7224 */ /* 0x000fcc00078e00ff */
[C---:B------:R-:W-:Y:S02]  /*12a90*/  DMUL R8, R10.reuse, R8 ;  /* 0x000000080a087228 */ /* 0x040fe40000000000 */
[----:B------:R-:W-:Y:S01]  /*12aa0*/  DMUL R10, R10, R2 ;  /* 0x000000020a0a7228 */ /* 0x000fe20000000000 */
[----:B------:R-:W-:Y:S10]  /*12ab0*/  BRA `(.L_x_299) ;  /* 0x0000000800d87947 */ /* 0x000ff40003800000 */
.L_x_368:
        /* <DEDUP_REMOVED lines=11> */
.L_x_386:
[----:B------:R-:W-:-:S10]  /*12b70*/  DADD R8, R2, -R2 ;  /* 0x0000000002087229 */ /* 0x000fd40000000802 */
[----:B------:R-:W-:Y:S02]  /*12b80*/  IMAD.MOV.U32 R10, RZ, RZ, R8 ;  /* 0x000000ffff0a7224 */ /* 0x000fe400078e0008 */
[----:B------:R-:W-:Y:S01]  /*12b90*/  IMAD.MOV.U32 R11, RZ, RZ, R9 ;  /* 0x000000ffff0b7224 */ /* 0x000fe200078e0009 */
[----:B------:R-:W-:Y:S06]  /*12ba0*/  BRA `(.L_x_299) ;  /* 0x00000008009c7947 */ /* 0x000fec0003800000 */
.L_x_367:
        /* <DEDUP_REMOVED lines=27> */
.L_x_388:
[----:B------:R-:W-:Y:S01]  /*12d60*/  DMUL R16, RZ, R2 ;  /* 0x00000002ff107228 */ /* 0x000fe20000000000 */
[----:B------:R-:W-:-:S10]  /*12d70*/  IMAD.MOV.U32 R4, RZ, RZ, RZ ;  /* 0x000000ffff047224 */ /* 0x000fd400078e00ff */
.L_x_389:
[----:B------:R-:W-:Y:S05]  /*12d80*/  BSYNC B2 ;  /* 0x0000000000027941 */ /* 0x000fea0003800000 */
.L_x_387:
        /* <DEDUP_REMOVED lines=48> */
.L_x_391:
[----:B------:R-:W-:Y:S01]  /*13090*/  DMUL R10, RZ, R2 ;  /* 0x00000002ff0a7228 */ /* 0x000fe20000000000 */
[----:B------:R-:W-:-:S10]  /*130a0*/  IMAD.MOV.U32 R0, RZ, RZ, RZ ;  /* 0x000000ffff007224 */ /* 0x000fd400078e00ff */
.L_x_392:
[----:B------:R-:W-:Y:S05]  /*130b0*/  BSYNC B2 ;  /* 0x0000000000027941 */ /* 0x000fea0003800000 */
.L_x_390:
        /* <DEDUP_REMOVED lines=24> */
.L_x_366:
        /* <DEDUP_REMOVED lines=59> */
.L_x_394:
[----:B------:R-:W-:Y:S05]  /*135f0*/  BSYNC B1 ;  /* 0x0000000000017941 */ /* 0x000fea0003800000 */
.L_x_393:
[----:B------:R-:W-:Y:S02]  /*13600*/  IMAD.MOV.U32 R10, RZ, RZ, R2 ;  /* 0x000000ffff0a7224 */ /* 0x000fe400078e0002 */
[----:B------:R-:W-:-:S07]  /*13610*/  IMAD.MOV.U32 R11, RZ, RZ, R3 ;  /* 0x000000ffff0b7224 */ /* 0x000fce00078e0003 */
.L_x_299:
[----:B------:R-:W-:Y:S05]  /*13620*/  BSYNC B0 ;  /* 0x0000000000007941 */ /* 0x000fea0003800000 */
.L_x_236:
[----:B------:R-:W0:Y:S01]  /*13630*/  S2R R0, SR_CTAID.X ;  /* 0x0000000000007919 */ /* 0x000e220000002500 */
[----:B------:R-:W1:Y:S01]  /*13640*/  LDC.64 R2, c[0x0][0x280] ;  /* 0x0000a000ff027b82 */ /* 0x000e620000000a00 */
[----:B------:R-:W0:Y:S02]  /*13650*/  S2R R5, SR_TID.X ;  /* 0x0000000000057919 */ /* 0x000e240000002100 */
[----:B0-----:R-:W-:-:S04]  /*13660*/  IMAD R5, R0, 0x40, R5 ;  /* 0x0000004000057824 */ /* 0x001fc800078e0205 */
[----:B-1----:R-:W-:-:S05]  /*13670*/  IMAD.WIDE.U32 R2, R5, 0x10, R2 ;  /* 0x0000001005027825 */ /* 0x002fca00078e0002 */
[----:B------:R-:W-:Y:S01]  /*13680*/  STG.E.128 desc[UR8][R2.64], R8 ;  /* 0x0000000802007986 */ /* 0x000fe2000c101d08 */
[----:B------:R-:W-:Y:S05]  /*13690*/  EXIT ;  /* 0x000000000000794d */ /* 0x000fea0003800000 */
        .weak           $__internal_2_$__cuda_sm20_div_rn_f64_full
        .type           $__internal_2_$__cuda_sm20_div_rn_f64_full,@function
        .size           $__internal_2_$__cuda_sm20_div_rn_f64_full,($_ZN50_GLOBAL__N__f31458b2_17_RangeFactories_cu_38772b0829elementwise_kernel_with_indexIlZZZN2at6native17logspace_cuda_outERKN3c106ScalarES6_ldRNS1_6TensorEENKUlvE0_clEvENKUlvE1_clEvEUllE_EEvT_T0_PN15function_traitsISD_E11result_typeE$__internal_trig_reduction_slowpathd - $__internal_2_$__cuda_sm20_div_rn_f64_full)
$__internal_2_$__cuda_sm20_div_rn_f64_full:
[C---:B------:R-:W-:Y:S01]  /*136a0*/  FSETP.GEU.AND P0, PT, |R19|.reuse, 1.469367938527859385e-39, PT ;  /* 0x001000001300780b */ /* 0x040fe20003f0e200 */
[----:B------:R-:W-:Y:S01]  /*136b0*/  IMAD.MOV.U32 R23, RZ, RZ, R3 ;  /* 0x000000ffff177224 */ /* 0x000fe200078e0003 */
[C---:B------:R-:W-:Y:S01]  /*136c0*/  LOP3.LUT R16, R19.reuse, 0x800fffff, RZ, 0xc0, !PT ;  /* 0x800fffff13107812 */ /* 0x040fe200078ec0ff */
[----:B------:R-:W-:Y:S01]  /*136d0*/  IMAD.MOV.U32 R28, RZ, RZ, 0x1 ;  /* 0x00000001ff1c7424 */ /* 0x000fe200078e00ff */
[----:B------:R-:W-:Y:S01]  /*136e0*/  LOP3.LUT R5, R19, 0x7ff00000, RZ, 0xc0, !PT ;  /* 0x7ff0000013057812 */ /* 0x000fe200078ec0ff */
[----:B------:R-:W-:Y:S01]  /*136f0*/  IMAD.MOV.U32 R22, RZ, RZ, R2 ;  /* 0x000000ffff167224 */ /* 0x000fe200078e0002 */
[----:B------:R-:W-:Y:S01]  /*13700*/  LOP3.LUT R17, R16, 0x3ff00000, RZ, 0xfc, !PT ;  /* 0x3ff0000010117812 */ /* 0x000fe200078efcff */
[----:B------:R-:W-:Y:S01]  /*13710*/  IMAD.MOV.U32 R16, RZ, RZ, R18 ;  /* 0x000000ffff107224 */ /* 0x000fe200078e0012 */
[C---:B------:R-:W-:Y:S01]  /*13720*/  FSETP.GEU.AND P2, PT, |R23|.reuse, 1.469367938527859385e-39, PT ;  /* 0x001000001700780b */ /* 0x040fe20003f4e200 */
[----:B------:R-:W-:Y:S01]  /*13730*/  IMAD.MOV.U32 R24, RZ, RZ, R22 ;  /* 0x000000ffff187224 */ /* 0x000fe200078e0016 */
[----:B------:R-:W-:Y:S01]  /*13740*/  LOP3.LUT R2, R23, 0x7ff00000, RZ, 0xc0, !PT ;  /* 0x7ff0000017027812 */ /* 0x000fe200078ec0ff */
[----:B------:R-:W-:Y:S02]  /*13750*/  BSSY B1, `(.L_x_395) ;  /* 0x0000053000017945 */ /* 0x000fe40003800000 */
[----:B------:R-:W-:Y:S01]  /*13760*/  @!P0 DMUL R16, R18, 8.98846567431157953865e+307 ;  /* 0x7fe0000012108828 */ /* 0x000fe20000000000 */
[----:B------:R-:W-:-:S05]  /*13770*/  ISETP.GE.U32.AND P4, PT, R2, R5, PT ;  /* 0x000000050200720c */ /* 0x000fca0003f86070 */
[----:B------:R-:W0:Y:S02]  /*13780*/  MUFU.RCP64H R29, R17 ;  /* 0x00000011001d7308 */ /* 0x000e240000001800 */
[----:B------:R-:W-:Y:S01]  /*13790*/  @!P2 LOP3.LUT R3, R19, 0x7ff00000, RZ, 0xc0, !PT ;  /* 0x7ff000001303a812 */ /* 0x000fe200078ec0ff */
[----:B------:R-:W-:Y:S01]  /*137a0*/  @!P2 IMAD.MOV.U32 R26, RZ, RZ, RZ ;  /* 0x000000ffff1aa224 */ /* 0x000fe200078e00ff */
[----:B------:R-:W-:Y:S02]  /*137b0*/  @!P0 LOP3.LUT R5, R17, 0x7ff00000, RZ, 0xc0, !PT ;  /* 0x7ff0000011058812 */ /* 0x000fe400078ec0ff */
[----:B------:R-:W-:Y:S01]  /*137c0*/  @!P2 ISETP.GE.U32.AND P3, PT, R2, R3, PT ;  /* 0x000000030200a20c */ /* 0x000fe20003f66070 */
[----:B------:R-:W-:-:S05]  /*137d0*/  IMAD.MOV.U32 R3, RZ, RZ, 0x1ca00000 ;  /* 0x1ca00000ff037424 */ /* 0x000fca00078e00ff */
[----:B------:R-:W-:-:S04]  /*137e0*/  @!P2 SEL R4, R3, 0x63400000, !P3 ;  /* 0x634000000304a807 */ /* 0x000fc80005800000 */
[----:B------:R-:W-:Y:S01]  /*137f0*/  @!P2 LOP3.LUT R4, R4, 0x80000000, R23, 0xf8, !PT ;  /* 0x800000000404a812 */ /* 0x000fe200078ef817 */
[----:B0-----:R-:W-:-:S03]  /*13800*/  DFMA R6, R28, -R16, 1 ;  /* 0x3ff000001c06742b */ /* 0x001fc60000000810 */
[----:B------:R-:W-:Y:S01]  /*13810*/  @!P2 LOP3.LUT R27, R4, 0x100000, RZ, 0xfc, !PT ;  /* 0x00100000041ba812 */ /* 0x000fe200078efcff */
[----:B------:R-:W-:-:S04]  /*13820*/  IMAD.MOV.U32 R4, RZ, RZ, R2 ;  /* 0x000000ffff047224 */ /* 0x000fc800078e0002 */
[----:B------:R-:W-:-:S08]  /*13830*/  DFMA R6, R6, R6, R6 ;  /* 0x000000060606722b */ /* 0x000fd00000000006 */
[----:B------:R-:W-:Y:S01]  /*13840*/  DFMA R28, R28, R6, R28 ;  /* 0x000000061c1c722b */ /* 0x000fe2000000001c */
[----:B------:R-:W-:-:S04]  /*13850*/  SEL R6, R3, 0x63400000, !P4 ;  /* 0x6340000003067807 */ /* 0x000fc80006000000 */
[----:B------:R-:W-:-:S03]  /*13860*/  LOP3.LUT R25, R6, 0x800fffff, R23, 0xf8, !PT ;  /* 0x800fffff06197812 */ /* 0x000fc600078ef817 */
[----:B------:R-:W-:-:S03]  /*13870*/  DFMA R6, R28, -R16, 1 ;  /* 0x3ff000001c06742b */ /* 0x000fc60000000810 */
[----:B------:R-:W-:-:S05]  /*13880*/  @!P2 DFMA R24, R24, 2, -R26 ;  /* 0x400000001818a82b */ /* 0x000fca000000081a */
[----:B------:R-:W-:Y:S01]  /*13890*/  DFMA R28, R28, R6, R28 ;  /* 0x000000061c1c722b */ /* 0x000fe2000000001c */
[----:B------:R-:W-:-:S04]  /*138a0*/  VIADD R7, R5, 0xffffffff ;  /* 0xffffffff05077836 */ /* 0x000fc80000000000 */
[----:B------:R-:W-:-:S03]  /*138b0*/  @!P2 LOP3.LUT R4, R25, 0x7ff00000, RZ, 0xc0, !PT ;  /* 0x7ff000001904a812 */ /* 0x000fc600078ec0ff */
[----:B------:R-:W-:Y:S02]  /*138c0*/  DMUL R26, R28, R24 ;  /* 0x000000181c1a7228 */ /* 0x000fe40000000000 */
[----:B------:R-:W-:-:S05]  /*138d0*/  VIADD R6, R4, 0xffffffff ;  /* 0xffffffff04067836 */ /* 0x000fca0000000000 */
[----:B------:R-:W-:Y:S01]  /*138e0*/  ISETP.GT.U32.AND P0, PT, R6, 0x7feffffe, PT ;  /* 0x7feffffe0600780c */ /* 0x000fe20003f04070 */
[----:B------:R-:W-:-:S03]  /*138f0*/  DFMA R30, R26, -R16, R24 ;  /* 0x800000101a1e722b */ /* 0x000fc60000000018 */
[----:B------:R-:W-:-:S05]  /*13900*/  ISETP.GT.U32.OR P0, PT, R7, 0x7feffffe, P0 ;  /* 0x7feffffe0700780c */ /* 0x000fca0000704470 */
[----:B------:R-:W-:-:S08]  /*13910*/  DFMA R6, R28, R30, R26 ;  /* 0x0000001e1c06722b */ /* 0x000fd0000000001a */
[----:B------:R-:W-:Y:S05]  /*13920*/  @P0 BRA `(.L_x_396) ;  /* 0x0000000000740947 */ /* 0x000fea0003800000 */
[----:B------:R-:W-:-:S04]  /*13930*/  LOP3.LUT R5, R19, 0x7ff00000, RZ, 0xc0, !PT ;  /* 0x7ff0000013057812 */ /* 0x000fc800078ec0ff */
[CC--:B------:R-:W-:Y:S02]  /*13940*/  VIADDMNMX R4, R2.reuse, -R5.reuse, 0xb9600000, !PT ;  /* 0xb960000002047446 */ /* 0x0c0fe40007800905 */
[----:B------:R-:W-:Y:S02]  /*13950*/  ISETP.GE.U32.AND P0, PT, R2, R5, PT ;  /* 0x000000050200720c */ /* 0x000fe40003f06070 */
[----:B------:R-:W-:Y:S02]  /*13960*/  VIMNMX R4, R4, 0x46a00000, PT ;  /* 0x46a0000004047848 */ /* 0x000fe40003fe0100 */
[----:B------:R-:W-:-:S05]  /*13970*/  SEL R3, R3, 0x63400000, !P0 ;  /* 0x6340000003037807 */ /* 0x000fca0004000000 */
[----:B------:R-:W-:Y:S02]  /*13980*/  IMAD.IADD R3, R4, 0x1, -R3 ;  /* 0x0000000104037824 */ /* 0x000fe400078e0a03 */
[----:B------:R-:W-:Y:S02]  /*13990*/  IMAD.MOV.U32 R4, RZ, RZ, RZ ;  /* 0x000000ffff047224 */ /* 0x000fe400078e00ff */
[----:B------:R-:W-:-:S06]  /*139a0*/  VIADD R5, R3, 0x7fe00000 ;  /* 0x7fe0000003057836 */ /* 0x000fcc0000000000 */
[----:B------:R-:W-:-:S10]  /*139b0*/  DMUL R26, R6, R4 ;  /* 0x00000004061a7228 */ /* 0x000fd40000000000 */
[----:B------:R-:W-:-:S13]  /*139c0*/  FSETP.GTU.AND P0, PT, |R27|, 1.469367938527859385e-39, PT ;  /* 0x001000001b00780b */ /* 0x000fda0003f0c200 */
[----:B------:R-:W-:Y:S05]  /*139d0*/  @P0 BRA `(.L_x_397) ;  /* 0x0000000000a80947 */ /* 0x000fea0003800000 */
[----:B------:R-:W-:-:S06]  /*139e0*/  DFMA R16, R6, -R16, R24 ;  /* 0x800000100610722b */ /* 0x000fcc0000000018 */
[----:B------:R-:W-:-:S04]  /*139f0*/  IMAD.MOV.U32 R16, RZ, RZ, RZ ;  /* 0x000000ffff107224 */ /* 0x000fc800078e00ff */
[C---:B------:R-:W-:Y:S02]  /*13a00*/  FSETP.NEU.AND P0, PT, R17.reuse, RZ, PT ;  /* 0x000000ff1100720b */ /* 0x040fe40003f0d000 */
[----:B------:R-:W-:-:S04]  /*13a10*/  LOP3.LUT R18, R17, 0x80000000, R19, 0x48, !PT ;  /* 0x8000000011127812 */ /* 0x000fc800078e4813 */
[----:B------:R-:W-:-:S07]  /*13a20*/  LOP3.LUT R17, R18, R5, RZ, 0xfc, !PT ;  /* 0x0000000512117212 */ /* 0x000fce00078efcff */
[----:B------:R-:W-:Y:S05]  /*13a30*/  @!P0 BRA `(.L_x_397) ;  /* 0x0000000000908947 */ /* 0x000fea0003800000 */
[----:B------:R-:W-:Y:S01]  /*13a40*/  IMAD.MOV R5, RZ, RZ, -R3 ;  /* 0x000000ffff057224 */ /* 0x000fe200078e0a03 */
[----:B------:R-:W-:Y:S01]  /*13a50*/  IADD3 R3, -R3, -0x43300000, RZ ;  /* 0xbcd0000003037810 */ /* 0x000fe20007ffe1ff */
[----:B------:R-:W-:-:S06]  /*13a60*/  IMAD.MOV.U32 R4, RZ, RZ, RZ ;  /* 0x000000ffff047224 */ /* 0x000fcc00078e00ff */
[----:B------:R-:W-:Y:S02]  /*13a70*/  DFMA R4, R26, -R4, R6 ;  /* 0x800000041a04722b */ /* 0x000fe40000000006 */
[----:B------:R-:W-:-:S08]  /*13a80*/  DMUL.RP R6, R6, R16 ;  /* 0x0000001006067228 */ /* 0x000fd00000008000 */
[----:B------:R-:W-:Y:S02]  /*13a90*/  FSETP.NEU.AND P0, PT, |R5|, R3, PT ;  /* 0x000000030500720b */ /* 0x000fe40003f0d200 */
[----:B------:R-:W-:Y:S02]  /*13aa0*/  LOP3.LUT R18, R7, R18, RZ, 0x3c, !PT ;  /* 0x0000001207127212 */ /* 0x000fe400078e3cff */
[----:B------:R-:W-:Y:S02]  /*13ab0*/  FSEL R2, R6, R26, !P0 ;  /* 0x0000001a06027208 */ /* 0x000fe40004000000 */
[----:B------:R-:W-:-:S03]  /*13ac0*/  FSEL R3, R18, R27, !P0 ;  /* 0x0000001b12037208 */ /* 0x000fc60004000000 */
[----:B------:R-:W-:Y:S02]  /*13ad0*/  IMAD.MOV.U32 R26, RZ, RZ, R2 ;  /* 0x000000ffff1a7224 */ /* 0x000fe400078e0002 */
[----:B------:R-:W-:Y:S01]  /*13ae0*/  IMAD.MOV.U32 R27, RZ, RZ, R3 ;  /* 0x000000ffff1b7224 */ /* 0x000fe200078e0003 */
[----:B------:R-:W-:Y:S06]  /*13af0*/  BRA `(.L_x_397) ;  /* 0x0000000000607947 */ /* 0x000fec0003800000 */
.L_x_396:
[----:B------:R-:W-:-:S14]  /*13b00*/  DSETP.NAN.AND P0, PT, R22, R22, PT ;  /* 0x000000161600722a */ /* 0x000fdc0003f08000 */
[----:B------:R-:W-:Y:S05]  /*13b10*/  @P0 BRA `(.L_x_398) ;  /* 0x00000000004c0947 */ /* 0x000fea0003800000 */
[----:B------:R-:W-:-:S14]  /*13b20*/  DSETP.NAN.AND P0, PT, R18, R18, PT ;  /* 0x000000121200722a */ /* 0x000fdc0003f08000 */
[----:B------:R-:W-:Y:S05]  /*13b30*/  @P0 BRA `(.L_x_399) ;  /* 0x0000000000340947 */ /* 0x000fea0003800000 */
[----:B------:R-:W-:Y:S01]  /*13b40*/  ISETP.NE.AND P0, PT, R4, R5, PT ;  /* 0x000000050400720c */ /* 0x000fe20003f05270 */
[----:B------:R-:W-:Y:S02]  /*13b50*/  IMAD.MOV.U32 R26, RZ, RZ, 0x0 ;  /* 0x00000000ff1a7424 */ /* 0x000fe400078e00ff */
[----:B------:R-:W-:-:S10]  /*13b60*/  IMAD.MOV.U32 R27, RZ, RZ, -0x80000 ;  /* 0xfff80000ff1b7424 */ /* 0x000fd400078e00ff */
[----:B------:R-:W-:Y:S05]  /*13b70*/  @!P0 BRA `(.L_x_397) ;  /* 0x0000000000408947 */ /* 0x000fea0003800000 */
[----:B------:R-:W-:Y:S02]  /*13b80*/  ISETP.NE.AND P0, PT, R4, 0x7ff00000, PT ;  /* 0x7ff000000400780c */ /* 0x000fe40003f05270 */
[----:B------:R-:W-:Y:S02]  /*13b90*/  LOP3.LUT R19, R23, 0x80000000, R19, 0x48, !PT ;  /* 0x8000000017137812 */ /* 0x000fe400078e4813 */
[----:B------:R-:W-:-:S13]  /*13ba0*/  ISETP.EQ.OR P0, PT, R5, RZ, !P0 ;  /* 0x000000ff0500720c */ /* 0x000fda0004702670 */
[----:B------:R-:W-:Y:S01]  /*13bb0*/  @P0 LOP3.LUT R2, R19, 0x7ff00000, RZ, 0xfc, !PT ;  /* 0x7ff0000013020812 */ /* 0x000fe200078efcff */
[----:B------:R-:W-:Y:S02]  /*13bc0*/  @!P0 IMAD.MOV.U32 R26, RZ, RZ, RZ ;  /* 0x000000ffff1a8224 */ /* 0x000fe400078e00ff */
[----:B------:R-:W-:Y:S02]  /*13bd0*/  @!P0 IMAD.MOV.U32 R27, RZ, RZ, R19 ;  /* 0x000000ffff1b8224 */ /* 0x000fe400078e0013 */
[----:B------:R-:W-:Y:S02]  /*13be0*/  @P0 IMAD.MOV.U32 R26, RZ, RZ, RZ ;  /* 0x000000ffff1a0224 */ /* 0x000fe400078e00ff */
[----:B------:R-:W-:Y:S01]  /*13bf0*/  @P0 IMAD.MOV.U32 R27, RZ, RZ, R2 ;  /* 0x000000ffff1b0224 */ /* 0x000fe200078e0002 */
[----:B------:R-:W-:Y:S06]  /*13c00*/  BRA `(.L_x_397) ;  /* 0x00000000001c7947 */ /* 0x000fec0003800000 */
.L_x_399:
[----:B------:R-:W-:Y:S01]  /*13c10*/  LOP3.LUT R3, R19, 0x80000, RZ, 0xfc, !PT ;  /* 0x0008000013037812 */ /* 0x000fe200078efcff */
[----:B------:R-:W-:-:S04]  /*13c20*/  IMAD.MOV.U32 R26, RZ, RZ, R18 ;  /* 0x000000ffff1a7224 */ /* 0x000fc800078e0012 */
[----:B------:R-:W-:Y:S01]  /*13c30*/  IMAD.MOV.U32 R27, RZ, RZ, R3 ;  /* 0x000000ffff1b7224 */ /* 0x000fe200078e0003 */
[----:B------:R-:W-:Y:S06]  /*13c40*/  BRA `(.L_x_397) ;  /* 0x00000000000c7947 */ /* 0x000fec0003800000 */
.L_x_398:
[----:B------:R-:W-:Y:S01]  /*13c50*/  LOP3.LUT R3, R23, 0x80000, RZ, 0xfc, !PT ;  /* 0x0008000017037812 */ /* 0x000fe200078efcff */
[----:B------:R-:W-:-:S04]  /*13c60*/  IMAD.MOV.U32 R26, RZ, RZ, R22 ;  /* 0x000000ffff1a7224 */ /* 0x000fc800078e0016 */
[----:B------:R-:W-:-:S07]  /*13c70*/  IMAD.MOV.U32 R27, RZ, RZ, R3 ;  /* 0x000000ffff1b7224 */ /* 0x000fce00078e0003 */
.L_x_397:
[----:B------:R-:W-:Y:S05]  /*13c80*/  BSYNC B1 ;  /* 0x0000000000017941 */ /* 0x000fea0003800000 */
.L_x_395:
[----:B------:R-:W-:Y:S02]  /*13c90*/  IMAD.MOV.U32 R4, RZ, RZ, R0 ;  /* 0x000000ffff047224 */ /* 0x000fe400078e0000 */
[----:B------:R-:W-:Y:S02]  /*13ca0*/  IMAD.MOV.U32 R5, RZ, RZ, 0x0 ;  /* 0x00000000ff057424 */ /* 0x000fe400078e00ff */
[----:B------:R-:W-:Y:S02]  /*13cb0*/  IMAD.MOV.U32 R2, RZ, RZ, R26 ;  /* 0x000000ffff027224 */ /* 0x000fe400078e001a */
[----:B------:R-:W-:Y:S01]  /*13cc0*/  IMAD.MOV.U32 R3, RZ, RZ, R27 ;  /* 0x000000ffff037224 */ /* 0x000fe200078e001b */
[----:B------:R-:W-:Y:S06]  /*13cd0*/  RET.REL.NODEC R4 `(_ZN50_GLOBAL__N__f31458b2_17_RangeFactories_cu_38772b0829elementwise_kernel_with_indexIlZZZN2at6native17logspace_cuda_outERKN3c106ScalarES6_ldRNS1_6TensorEENKUlvE0_clEvENKUlvE1_clEvEUllE_EEvT_T0_PN15function_traitsISD_E11result_typeE) ;  /* 0xfffffec004c87950 */ /* 0x000fec0003c3ffff */
        .type           $_ZN50_GLOBAL__N__f31458b2_17_RangeFactories_cu_38772b0829elementwise_kernel_with_indexIlZZZN2at6native17logspace_cuda_outERKN3c106ScalarES6_ldRNS1_6TensorEENKUlvE0_clEvENKUlvE1_clEvEUllE_EEvT_T0_PN15function_traitsISD_E11result_typeE$__internal_trig_reduction_slowpathd,@function
        .size           $_ZN50_GLOBAL__N__f31458b2_17_RangeFactories_cu_38772b0829elementwise_kernel_with_indexIlZZZN2at6native17logspace_cuda_outERKN3c106ScalarES6_ldRNS1_6TensorEENKUlvE0_clEvENKUlvE1_clEvEUllE_EEvT_T0_PN15function_traitsISD_E11result_typeE$__internal_trig_reduction_slowpathd,(.L_x_776 - $_ZN50_GLOBAL__N__f31458b2_17_RangeFactories_cu_38772b0829elementwise_kernel_with_indexIlZZZN2at6native17logspace_cuda_outERKN3c106ScalarES6_ldRNS1_6TensorEENKUlvE0_clEvENKUlvE1_clEvEUllE_EEvT_T0_PN15function_traitsISD_E11result_typeE$__internal_trig_reduction_slowpathd)
$_ZN50_GLOBAL__N__f31458b2_17_RangeFactories_cu_38772b0829elementwise_kernel_with_indexIlZZZN2at6native17logspace_cuda_outERKN3c106ScalarES6_ldRNS1_6TensorEENKUlvE0_clEvENKUlvE1_clEvEUllE_EEvT_T0_PN15function_traitsISD_E11result_typeE$__internal_trig_reduction_slowpathd:
[----:B------:R-:W-:Y:S01]  /*13ce0*/  SHF.R.U32.HI R10, RZ, 0x14, R5 ;  /* 0x00000014ff0a7819 */ /* 0x000fe20000011605 */
[----:B------:R-:W-:-:S03]  /*13cf0*/  IMAD.MOV.U32 R11, RZ, RZ, RZ ;  /* 0x000000ffff0b7224 */ /* 0x000fc600078e00ff */
[----:B------:R-:W-:-:S04]  /*13d00*/  LOP3.LUT R0, R10, 0x7ff, RZ, 0xc0, !PT ;  /* 0x000007ff0a007812 */ /* 0x000fc800078ec0ff */
[----:B------:R-:W-:-:S13]  /*13d10*/  ISETP.NE.AND P0, PT, R0, 0x7ff, PT ;  /* 0x000007ff0000780c */ /* 0x000fda0003f05270 */
[----:B------:R-:W-:Y:S05]  /*13d20*/  @!P0 BRA `(.L_x_400) ;  /* 0x0000000800408947 */ /* 0x000fea0003800000 */
[----:B------:R-:W-:Y:S01]  /*13d30*/  VIADD R0, R0, 0xfffffc00 ;  /* 0xfffffc0000007836 */ /* 0x000fe20000000000 */
[----:B------:R-:W-:Y:S01]  /*13d40*/  BSSY B1, `(.L_x_401) ;  /* 0x0000034000017945 */ /* 0x000fe20003800000 */
[----:B------:R-:W-:Y:S01]  /*13d50*/  VIADD R10, R10, 0xfffffc00 ;  /* 0xfffffc000a0a7836 */ /* 0x000fe20000000000 */
[----:B------:R-:W-:Y:S02]  /*13d60*/  CS2R R20, SRZ ;  /* 0x0000000000147805 */ /* 0x000fe4000001ff00 */
[----:B------:R-:W-:-:S04]  /*13d70*/  SHF.R.U32.HI R0, RZ, 0x6, R0 ;  /* 0x00000006ff007819 */ /* 0x000fc80000011600 */
[C---:B------:R-:W-:Y:S02]  /*13d80*/  IADD3 R7, -R0.reuse, 0x10, RZ ;  /* 0x0000001000077810 */ /* 0x040fe40007ffe1ff */
[----:B------:R-:W-:Y:S02]  /*13d90*/  IADD3 R6, -R0, 0x13, RZ ;  /* 0x0000001300067810 */ /* 0x000fe40007ffe1ff */
[----:B------:R-:W-:-:S04]  /*13da0*/  ISETP.GT.AND P0, PT, R7, 0xe, PT ;  /* 0x0000000e0700780c */ /* 0x000fc80003f04270 */
[----:B------:R-:W-:-:S04]  /*13db0*/  SEL R6, R6, 0x12, !P0 ;  /* 0x0000001206067807 */ /* 0x000fc80004000000 */
[----:B------:R-:W-:Y:S02]  /*13dc0*/  ISETP.GT.AND P1, PT, R7, R6, PT ;  /* 0x000000060700720c */ /* 0x000fe40003f24270 */
[----:B------:R-:W-:Y:S02]  /*13dd0*/  LOP3.LUT P0, R7, R10, 0x3f, RZ, 0xc0, !PT ;  /* 0x0000003f0a077812 */ /* 0x000fe4000780c0ff */
[----:B------:R-:W-:-:S05]  /*13de0*/  IADD3 R10, -R0, 0xf, RZ ;  /* 0x0000000f000a7810 */ /* 0x000fca0007ffe1ff */
[----:B------:R-:W-:-:S04]  /*13df0*/  IMAD.MOV.U32 R13, RZ, RZ, R10 ;  /* 0x000000ffff0d7224 */ /* 0x000fc800078e000a */
[----:B------:R-:W-:Y:S05]  /*13e00*/  @P1 BRA `(.L_x_402) ;  /* 0x00000000009c1947 */ /* 0x000fea0003800000 */
[----:B------:R-:W0:Y:S01]  /*13e10*/  LDC.64 R12, c[0x4][0xe8] ;  /* 0x01003a00ff0c7b82 */ /* 0x000e220000000a00 */
[C---:B------:R-:W-:Y:S01]  /*13e20*/  SHF.L.U64.HI R11, R14.reuse, 0xb, R5 ;  /* 0x0000000b0e0b7819 */ /* 0x040fe20000010205 */
[----:B------:R-:W-:Y:S01]  /*13e30*/  IMAD.SHL.U32 R14, R14, 0x800, RZ ;  /* 0x000008000e0e7824 */ /* 0x000fe200078e00ff */
[----:B------:R-:W-:Y:S01]  /*13e40*/  CS2R R20, SRZ ;  /* 0x0000000000147805 */ /* 0x000fe2000001ff00 */
[----:B------:R-:W-:Y:S01]  /*13e50*/  IMAD.MOV.U32 R0, RZ, RZ, R1 ;  /* 0x000000ffff007224 */ /* 0x000fe200078e0001 */
[----:B------:R-:W-:-:S03]  /*13e60*/  LOP3.LUT R11, R11, 0x80000000, RZ, 0xfc, !PT ;  /* 0x800000000b0b7812 */ /* 0x000fc600078efcff */
[----:B------:R-:W1:Y:S01]  /*13e70*/  LDC.64 R16, c[0x0][0x208] ;  /* 0x00008200ff107b82 */ /* 0x000e620000000a00 */
[----:B0-----:R-:W-:-:S04]  /*13e80*/  IMAD.WIDE R12, R10, 0x8, R12 ;  /* 0x000000080a0c7825 */ /* 0x001fc800078e020c */
[----:B------:R-:W-:Y:S02]  /*13e90*/  IMAD.MOV.U32 R15, RZ, RZ, R13 ;  /* 0x000000ffff0f7224 */ /* 0x000fe400078e000d */
[----:B------:R-:W-:-:S07]  /*13ea0*/  IMAD.MOV.U32 R13, RZ, RZ, R10 ;  /* 0x000000ffff0d7224 */ /* 0x000fce00078e000a */
.L_x_403:
[----:B-1----:R-:W-:Y:S01]  /*13eb0*/  R2UR UR4, R16 ;  /* 0x00000000100472ca */ /* 0x002fe200000e0000 */
[----:B------:R-:W-:Y:S01]  /*13ec0*/  IMAD.MOV.U32 R26, RZ, RZ, R12 ;  /* 0x000000ffff1a7224 */ /* 0x000fe200078e000c */
[----:B------:R-:W-:Y:S01]  /*13ed0*/  R2UR UR5, R17 ;  /* 0x00000000110572ca */ /* 0x000fe200000e0000 */
[----:B------:R-:W-:-:S12]  /*13ee0*/  IMAD.MOV.U32 R27, RZ, RZ, R15 ;  /* 0x000000ffff1b7224 */ /* 0x000fd800078e000f */
[----:B------:R-:W2:Y:S01]  /*13ef0*/  LDG.E.64.CONSTANT R18, desc[UR4][R26.64] ;  /* 0x000000041a127981 */ /* 0x000ea2000c1e9b00 */
[----:B------:R-:W-:Y:S02]  /*13f00*/  VIADD R13, R13, 0x1 ;  /* 0x000000010d0d7836 */ /* 0x000fe40000000000 */
[----:B--2---:R-:W-:-:S04]  /*13f10*/  IMAD.WIDE.U32 R20, P1, R18, R14, R20 ;  /* 0x0000000e12147225 */ /* 0x004fc80007820014 */
[CC--:B------:R-:W-:Y:S02]  /*13f20*/  IMAD R25, R18.reuse, R11.reuse, RZ ;  /* 0x0000000b12197224 */ /* 0x0c0fe400078e02ff */
[----:B------:R-:W-:Y:S02]  /*13f30*/  IMAD R24, R19, R14, RZ ;  /* 0x0000000e13187224 */ /* 0x000fe400078e02ff */
[----:B------:R-:W-:Y:S01]  /*13f40*/  IMAD.HI.U32 R18, R18, R11, RZ ;  /* 0x0000000b12127227 */ /* 0x000fe200078e00ff */
[----:B------:R-:W-:-:S03]  /*13f50*/  IADD3 R21, P3, R25, R21, RZ ;  /* 0x0000001519157210 */ /* 0x000fc60007f7e0ff */
[----:B------:R-:W-:Y:S01]  /*13f60*/  IMAD.X R18, RZ, RZ, R18, P1 ;  /* 0x000000ffff127224 */ /* 0x000fe200008e0612 */
[----:B------:R-:W-:Y:S01]  /*13f70*/  IADD3 R25, P4, R24, R21, RZ ;  /* 0x0000001518197210 */ /* 0x000fe20007f9e0ff */
[----:B------:R-:W-:-:S04]  /*13f80*/  IMAD.HI.U32 R21, R19, R14, RZ ;  /* 0x0000000e13157227 */ /* 0x000fc800078e00ff */
[----:B------:R-:W-:Y:S01]  /*13f90*/  IMAD.MOV.U32 R24, RZ, RZ, R20 ;  /* 0x000000ffff187224 */ /* 0x000fe200078e0014 */
[----:B------:R-:W-:Y:S01]  /*13fa0*/  IADD3.X R18, P1, R21, R18, RZ, P3, !PT ;  /* 0x0000001215127210 */ /* 0x000fe20001f3e4ff */
[-C--:B------:R-:W-:Y:S01]  /*13fb0*/  IMAD.HI.U32 R20, R19, R11.reuse, RZ ;  /* 0x0000000b13147227 */ /* 0x080fe200078e00ff */
[----:B------:R-:W-:Y:S02]  /*13fc0*/  ISETP.GE.AND P3, PT, R13, R6, PT ;  /* 0x000000060d00720c */ /* 0x000fe40003f66270 */
[----:B------:R0:W-:Y:S01]  /*13fd0*/  STL.64 [R0], R24 ;  /* 0x0000001800007387 */ /* 0x0001e20000100a00 */
[----:B------:R-:W-:Y:S02]  /*13fe0*/  IMAD R19, R19, R11, RZ ;  /* 0x0000000b13137224 */ /* 0x000fe400078e02ff */
[----:B------:R-:W-:Y:S01]  /*13ff0*/  IMAD.X R20, RZ, RZ, R20, P1 ;  /* 0x000000ffff147224 */ /* 0x000fe200008e0614 */
[----:B------:R-:W-:Y:S02]  /*14000*/  IADD3 R12, P1, R12, 0x8, RZ ;  /* 0x000000080c0c7810 */ /* 0x000fe40007f3e0ff */
[----:B------:R-:W-:-:S03]  /*14010*/  IADD3.X R18, P4, R19, R18, RZ, P4, !PT ;  /* 0x0000001213127210 */ /* 0x000fc6000279e4ff */
[----:B------:R-:W-:Y:S02]  /*14020*/  IMAD.X R15, RZ, RZ, R15, P1 ;  /* 0x000000ffff0f7224 */ /* 0x000fe400008e060f */
[----:B------:R-:W-:Y:S02]  /*14030*/  IMAD.X R19, RZ, RZ, R20, P4 ;  /* 0x000000ffff137224 */ /* 0x000fe400020e0614 */
[----:B0-----:R-:W-:Y:S02]  /*14040*/  VIADD R0, R0, 0x8 ;  /* 0x0000000800007836 */ /* 0x001fe40000000000 */
[----:B------:R-:W-:Y:S02]  /*14050*/  IMAD.MOV.U32 R20, RZ, RZ, R18 ;  /* 0x000000ffff147224 */ /* 0x000fe400078e0012 */
[----:B------:R-:W-:Y:S01]  /*14060*/  IMAD.MOV.U32 R21, RZ, RZ, R19 ;  /* 0x000000ffff157224 */ /* 0x000fe200078e0013 */
[----:B------:R-:W-:Y:S06]  /*14070*/  @!P3 BRA `(.L_x_403) ;  /* 0xfffffffc008cb947 */ /* 0x000fec000383ffff */
.L_x_402:
[----:B------:R-:W-:Y:S05]  /*14080*/  BSYNC B1 ;  /* 0x0000000000017941 */ /* 0x000fea0003800000 */
.L_x_401:
[----:B------:R-:W-:-:S04]  /*14090*/  IMAD.IADD R10, R13, 0x1, -R10 ;  /* 0x000000010d0a7824 */ /* 0x000fc800078e0a0a */
[----:B------:R-:W-:-:S05]  /*140a0*/  IMAD R25, R10, 0x8, R1 ;  /* 0x000000080a197824 */ /* 0x000fca00078e0201 */
[----:B------:R0:W-:Y:S04]  /*140b0*/  STL.64 [R25], R20 ;  /* 0x0000001419007387 */ /* 0x0001e80000100a00 */
[----:B------:R-:W2:Y:S04]  /*140c0*/  LDL.64 R12, [R1+0x10] ;  /* 0x00001000010c7983 */ /* 0x000ea80000100a00 */
[----:B------:R-:W3:Y:S04]  /*140d0*/  @P0 LDL.64 R14, [R1+0x8] ;  /* 0x00000800010e0983 */ /* 0x000ee80000100a00 */
[----:B------:R-:W4:Y:S01]  /*140e0*/  LDL.64 R10, [R1+0x18] ;  /* 0x00001800010a7983 */ /* 0x000f220000100a00 */
[----:B------:R-:W-:Y:S01]  /*140f0*/  @P0 IADD3 R17, -R7, 0x40, RZ ;  /* 0x0000004007110810 */ /* 0x000fe20007ffe1ff */
[----:B------:R-:W-:Y:S01]  /*14100*/  UMOV UR4, URZ ;  /* 0x0000003f00047c82 */ /* 0x000fe20008000000 */
[----:B--2---:R-:W-:-:S02]  /*14110*/  @P0 SHF.L.U32 R19, R12, R7, RZ ;  /* 0x000000070c130219 */ /* 0x004fc400000006ff */
[-C--:B------:R-:W-:Y:S02]  /*14120*/  @P0 SHF.R.U64 R6, R12, R17.reuse, R13 ;  /* 0x000000110c060219 */ /* 0x080fe4000000120d */
[-CC-:B---3--:R-:W-:Y:S02]  /*14130*/  @P0 SHF.R.U64 R0, R14, R17.reuse, R15.reuse ;  /* 0x000000110e000219 */ /* 0x188fe4000000120f */
[----:B------:R-:W-:Y:S02]  /*14140*/  @P0 SHF.R.U32.HI R14, RZ, R17, R15 ;  /* 0x00000011ff0e0219 */ /* 0x000fe4000001160f */
[--C-:B------:R-:W-:Y:S02]  /*14150*/  @P0 SHF.L.U64.HI R15, R12, R7, R13.reuse ;  /* 0x000000070c0f0219 */ /* 0x100fe4000001020d */
[----:B------:R-:W-:Y:S02]  /*14160*/  @P0 LOP3.LUT R12, R0, R19, RZ, 0xfc, !PT ;  /* 0x00000013000c0212 */ /* 0x000fe400078efcff */
[----:B------:R-:W-:-:S02]  /*14170*/  @P0 SHF.R.U32.HI R0, RZ, R17, R13 ;  /* 0x00000011ff000219 */ /* 0x000fc4000001160d */
[CC--:B----4-:R-:W-:Y:S02]  /*14180*/  @P0 SHF.L.U32 R17, R10.reuse, R7.reuse, RZ ;  /* 0x000000070a110219 */ /* 0x0d0fe400000006ff */
[----:B------:R-:W-:Y:S02]  /*14190*/  @P0 SHF.L.U64.HI R7, R10, R7, R11 ;  /* 0x000000070a070219 */ /* 0x000fe4000001020b */
[----:B------:R-:W-:Y:S02]  /*141a0*/  @P0 LOP3.LUT R13, R14, R15, RZ, 0xfc, !PT ;  /* 0x0000000f0e0d0212 */ /* 0x000fe400078efcff */
[----:B------:R-:W-:Y:S02]  /*141b0*/  @P0 LOP3.LUT R10, R17, R6, RZ, 0xfc, !PT ;  /* 0x00000006110a0212 */ /* 0x000fe400078efcff */
[C-C-:B------:R-:W-:Y:S01]  /*141c0*/  SHF.L.U64.HI R6, R12.reuse, 0x2, R13.reuse ;  /* 0x000000020c067819 */ /* 0x140fe2000001020d */
[----:B------:R-:W-:Y:S01]  /*141d0*/  IMAD.SHL.U32 R12, R12, 0x4, RZ ;  /* 0x000000040c0c7824 */ /* 0x000fe200078e00ff */
[----:B------:R-:W-:Y:S01]  /*141e0*/  SHF.R.U32.HI R14, RZ, 0x1e, R13 ;  /* 0x0000001eff0e7819 */ /* 0x000fe2000001160d */
[----:B------:R-:W-:Y:S01]  /*141f0*/  IMAD.SHL.U32 R17, R10, 0x4, RZ ;  /* 0x000000040a117824 */ /* 0x000fe200078e00ff */
[----:B------:R-:W-:-:S02]  /*14200*/  @P0 LOP3.LUT R11, R7, R0, RZ, 0xfc, !PT ;  /* 0x00000000070b0212 */ /* 0x000fc400078efcff */
[----:B------:R-:W-:Y:S02]  /*14210*/  IADD3 RZ, P0, RZ, -R12, RZ ;  /* 0x8000000cffff7210 */ /* 0x000fe40007f1e0ff */
[----:B------:R-:W-:Y:S02]  /*14220*/  LOP3.LUT R7, RZ, R6, RZ, 0x33, !PT ;  /* 0x00000006ff077212 */ /* 0x000fe400078e33ff */
[----:B------:R-:W-:Y:S02]  /*14230*/  LOP3.LUT R17, R14, R17, RZ, 0xfc, !PT ;  /* 0x000000110e117212 */ /* 0x000fe400078efcff */
[----:B------:R-:W-:Y:S02]  /*14240*/  SHF.L.U64.HI R14, R10, 0x2, R11 ;  /* 0x000000020a0e7819 */ /* 0x000fe4000001020b */
[----:B------:R-:W-:Y:S02]  /*14250*/  IADD3.X R7, P0, RZ, R7, RZ, P0, !PT ;  /* 0x00000007ff077210 */ /* 0x000fe4000071e4ff */
[----:B------:R-:W-:-:S02]  /*14260*/  LOP3.LUT R10, RZ, R17, RZ, 0x33, !PT ;  /* 0x00000011ff0a7212 */ /* 0x000fc400078e33ff */
[----:B------:R-:W-:Y:S02]  /*14270*/  LOP3.LUT R13, RZ, R14, RZ, 0x33, !PT ;  /* 0x0000000eff0d7212 */ /* 0x000fe400078e33ff */
[----:B------:R-:W-:Y:S02]  /*14280*/  IADD3.X R10, P1, RZ, R10, RZ, P0, !PT ;  /* 0x0000000aff0a7210 */ /* 0x000fe4000073e4ff */
[----:B------:R-:W-:-:S03]  /*14290*/  SHF.R.U32.HI R0, RZ, 0x1d, R11 ;  /* 0x0000001dff007819 */ /* 0x000fc6000001160b */
[----:B------:R-:W-:Y:S01]  /*142a0*/  IMAD.X R13, RZ, RZ, R13, P1 ;  /* 0x000000ffff0d7224 */ /* 0x000fe200008e060d */
[C---:B------:R-:W-:Y:S02]  /*142b0*/  LOP3.LUT P0, RZ, R0.reuse, 0x1, RZ, 0xc0, !PT ;  /* 0x0000000100ff7812 */ /* 0x040fe4000780c0ff */
[----:B------:R-:W-:Y:S02]  /*142c0*/  LOP3.LUT R0, R0, 0x1, RZ, 0xc0, !PT ;  /* 0x0000000100007812 */ /* 0x000fe400078ec0ff */
[----:B------:R-:W-:Y:S02]  /*142d0*/  SEL R15, R14, R13, !P0 ;  /* 0x0000000d0e0f7207 */ /* 0x000fe40004000000 */
[----:B------:R-:W-:Y:S02]  /*142e0*/  SEL R17, R17, R10, !P0 ;  /* 0x0000000a11117207 */ /* 0x000fe40004000000 */
[----:B------:R-:W-:Y:S02]  /*142f0*/  ISETP.NE.U32.AND P1, PT, R15, RZ, PT ;  /* 0x000000ff0f00720c */ /* 0x000fe40003f25070 */
[----:B------:R-:W-:-:S02]  /*14300*/  SEL R6, R6, R7, !P0 ;  /* 0x0000000706067207 */ /* 0x000fc40004000000 */
[----:B------:R-:W-:Y:S01]  /*14310*/  SEL R13, R17, R15, !P1 ;  /* 0x0000000f110d7207 */ /* 0x000fe20004800000 */
[----:B------:R-:W-:Y:S01]  /*14320*/  @P0 IMAD.MOV R12, RZ, RZ, -R12 ;  /* 0x000000ffff0c0224 */ /* 0x000fe200078e0a0c */
[----:B------:R-:W-:-:S04]  /*14330*/  LEA.HI R11, R11, R0, RZ, 0x2 ;  /* 0x000000000b0b7211 */ /* 0x000fc800078f10ff */
[----:B------:R-:W1:Y:S02]  /*14340*/  FLO.U32 R13, R13 ;  /* 0x0000000d000d7300 */ /* 0x000e6400000e0000 */
[C---:B-1----:R-:W-:Y:S02]  /*14350*/  IADD3 R14, -R13.reuse, 0x1f, RZ ;  /* 0x0000001f0d0e7810 */ /* 0x042fe40007ffe1ff */
[----:B------:R-:W-:-:S03]  /*14360*/  IADD3 R10, -R13, 0x3f, RZ ;  /* 0x0000003f0d0a7810 */ /* 0x000fc60007ffe1ff */
[----:B------:R-:W-:-:S05]  /*14370*/  @P1 IMAD.MOV R10, RZ, RZ, R14 ;  /* 0x000000ffff0a1224 */ /* 0x000fca00078e020e */
[C---:B------:R-:W-:Y:S02]  /*14380*/  ISETP.NE.U32.AND P1, PT, R10.reuse, RZ, PT ;  /* 0x000000ff0a00720c */ /* 0x040fe40003f25070 */
[----:B------:R-:W-:Y:S02]  /*14390*/  IADD3 R7, -R10, 0x40, RZ ;  /* 0x000000400a077810 */ /* 0x000fe40007ffe1ff */
[----:B------:R-:W-:Y:S02]  /*143a0*/  ISETP.NE.AND.EX P1, PT, RZ, RZ, PT, P1 ;  /* 0x000000ffff00720c */ /* 0x000fe40003f25310 */
[CC--:B------:R-:W-:Y:S02]  /*143b0*/  SHF.L.U32 R19, R17.reuse, R10.reuse, RZ ;  /* 0x0000000a11137219 */ /* 0x0c0fe400000006ff */
[----:B------:R-:W-:Y:S02]  /*143c0*/  SHF.R.U64 R12, R12, R7, R6 ;  /* 0x000000070c0c7219 */ /* 0x000fe40000001206 */
[----:B0-----:R-:W-:-:S02]  /*143d0*/  SHF.L.U64.HI R21, R17, R10, R15 ;  /* 0x0000000a11157219 */ /* 0x001fc4000001020f */
[----:B------:R-:W-:Y:S01]  /*143e0*/  SHF.R.U32.HI R6, RZ, R7, R6 ;  /* 0x00000007ff067219 */ /* 0x000fe20000011606 */
[----:B------:R-:W-:-:S04]  /*143f0*/  IMAD.MOV.U32 R7, RZ, RZ, RZ ;  /* 0x000000ffff077224 */ /* 0x000fc800078e00ff */
[----:B------:R-:W-:Y:S02]  /*14400*/  @P1 LOP3.LUT R17, R12, R19, RZ, 0xfc, !PT ;  /* 0x000000130c111212 */ /* 0x000fe400078efcff */
[----:B------:R-:W-:-:S03]  /*14410*/  @P1 LOP3.LUT R15, R6, R21, RZ, 0xfc, !PT ;  /* 0x00000015060f1212 */ /* 0x000fc600078efcff */
[----:B------:R-:W-:-:S04]  /*14420*/  IMAD.WIDE.U32 R12, R17, 0x2168c235, RZ ;  /* 0x2168c235110c7825 */ /* 0x000fc800078e00ff */
[----:B------:R-:W-:Y:S01]  /*14430*/  IMAD.MOV.U32 R6, RZ, RZ, R13 ;  /* 0x000000ffff067224 */ /* 0x000fe200078e000d */
[----:B------:R-:W-:Y:S01]  /*14440*/  IADD3 RZ, P1, R12, R12, RZ ;  /* 0x0000000c0cff7210 */ /* 0x000fe20007f3e0ff */
[----:B------:R-:W-:-:S04]  /*14450*/  IMAD.HI.U32 R13, R15, -0x36f0255e, RZ ;  /* 0xc90fdaa20f0d7827 */ /* 0x000fc800078e00ff */
[----:B------:R-:W-:-:S04]  /*14460*/  IMAD.WIDE.U32 R6, R17, -0x36f0255e, R6 ;  /* 0xc90fdaa211067825 */ /* 0x000fc800078e0006 */
[----:B------:R-:W-:-:S04]  /*14470*/  IMAD.WIDE.U32 R6, P3, R15, 0x2168c235, R6 ;  /* 0x2168c2350f067825 */ /* 0x000fc80007860006 */
[----:B------:R-:W-:Y:S01]  /*14480*/  IMAD R15, R15, -0x36f0255e, RZ ;  /* 0xc90fdaa20f0f7824 */ /* 0x000fe200078e02ff */
[----:B------:R-:W-:Y:S01]  /*14490*/  IADD3.X RZ, P1, R6, R6, RZ, P1, !PT ;  /* 0x0000000606ff7210 */ /* 0x000fe20000f3e4ff */
[----:B------:R-:W-:-:S03]  /*144a0*/  IMAD.X R12, RZ, RZ, R13, P3 ;  /* 0x000000ffff0c7224 */ /* 0x000fc600018e060d */
[----:B------:R-:W-:-:S04]  /*144b0*/  IADD3 R7, P3, R15, R7, RZ ;  /* 0x000000070f077210 */ /* 0x000fc80007f7e0ff */
[C---:B------:R-:W-:Y:S01]  /*144c0*/  IADD3.X R6, P1, R7.reuse, R7, RZ, P1, !PT ;  /* 0x0000000707067210 */ /* 0x040fe20000f3e4ff */
[----:B------:R-:W-:Y:S01]  /*144d0*/  IMAD.X R12, RZ, RZ, R12, P3 ;  /* 0x000000ffff0c7224 */ /* 0x000fe200018e060c */
[----:B------:R-:W-:-:S03]  /*144e0*/  ISETP.GT.U32.AND P3, PT, R7, RZ, PT ;  /* 0x000000ff0700720c */ /* 0x000fc60003f64070 */
[C---:B------:R-:W-:Y:S01]  /*144f0*/  IMAD.X R13, R12.reuse, 0x1, R12, P1 ;  /* 0x000000010c0d7824 */ /* 0x040fe200008e060c */
[----:B------:R-:W-:-:S04]  /*14500*/  ISETP.GT.AND.EX P3, PT, R12, RZ, PT, P3 ;  /* 0x000000ff0c00720c */ /* 0x000fc80003f64330 */
[----:B------:R-:W-:Y:S02]  /*14510*/  SEL R6, R6, R7, P3 ;  /* 0x0000000706067207 */ /* 0x000fe40001800000 */
[----:B------:R-:W-:Y:S02]  /*14520*/  SEL R7, R13, R12, P3 ;  /* 0x0000000c0d077207 */ /* 0x000fe40001800000 */
[----:B------:R-:W-:Y:S02]  /*14530*/  IADD3 R14, P1, R6, 0x1, RZ ;  /* 0x00000001060e7810 */ /* 0x000fe40007f3e0ff */
[----:B------:R-:W-:-:S03]  /*14540*/  SEL R13, RZ, 0x1, !P3 ;  /* 0x00000001ff0d7807 */ /* 0x000fc60005800000 */
[----:B------:R-:W-:Y:S02]  /*14550*/  IMAD.X R7, RZ, RZ, R7, P1 ;  /* 0x000000ffff077224 */ /* 0x000fe400008e0607 */
[----:B------:R-:W-:-:S03]  /*14560*/  IMAD.IADD R13, R13, 0x1, R10 ;  /* 0x000000010d0d7824 */ /* 0x000fc600078e020a */
[----:B------:R-:W-:Y:S01]  /*14570*/  SHF.R.U64 R14, R14, 0xa, R7 ;  /* 0x0000000a0e0e7819 */ /* 0x000fe20000001207 */
[----:B------:R-:W-:-:S03]  /*14580*/  IMAD.SHL.U32 R13, R13, 0x100000, RZ ;  /* 0x001000000d0d7824 */ /* 0x000fc600078e00ff */
[----:B------:R-:W-:-:S04]  /*14590*/  IADD3 R14, P1, R14, 0x1, RZ ;  /* 0x000000010e0e7810 */ /* 0x000fc80007f3e0ff */
[----:B------:R-:W-:Y:S02]  /*145a0*/  LEA.HI.X R7, R7, RZ, RZ, 0x16, P1 ;  /* 0x000000ff07077211 */ /* 0x000fe400008fb4ff */
[----:B------:R-:W-:Y:S02]  /*145b0*/  LOP3.LUT P1, R5, R5, 0x80000000, RZ, 0xc0, !PT ;  /* 0x8000000005057812 */ /* 0x000fe4000782c0ff */
[--C-:B------:R-:W-:Y:S02]  /*145c0*/  SHF.R.U64 R14, R14, 0x1, R7.reuse ;  /* 0x000000010e0e7819 */ /* 0x100fe40000001207 */
[----:B------:R-:W-:Y:S02]  /*145d0*/  SHF.R.U32.HI R6, RZ, 0x1, R7 ;  /* 0x00000001ff067819 */ /* 0x000fe40000011607 */
[----:B------:R-:W-:Y:S02]  /*145e0*/  IADD3 R14, P3, P4, R14, -UR4, RZ ;  /* 0x800000040e0e7c10 */ /* 0x000fe4000fc7e0ff */
[----:B------:R-:W-:-:S02]  /*145f0*/  @P0 LOP3.LUT R5, R5, 0x80000000, RZ, 0x3c, !PT ;  /* 0x8000000005050812 */ /* 0x000fc400078e3cff */
[----:B------:R-:W-:-:S03]  /*14600*/  IADD3.X R0, R6, 0x3fe00000, ~R13, P3, P4 ;  /* 0x3fe0000006007810 */ /* 0x000fc60001fe8c0d */
[----:B------:R-:W-:Y:S01]  /*14610*/  @P1 IMAD.MOV R11, RZ, RZ, -R11 ;  /* 0x000000ffff0b1224 */ /* 0x000fe200078e0a0b */
[----:B------:R-:W-:-:S07]  /*14620*/  LOP3.LUT R5, R0, R5, RZ, 0xfc, !PT ;  /* 0x0000000500057212 */ /* 0x000fce00078efcff */
.L_x_400:
[----:B------:R-:W-:Y:S02]  /*14630*/  IMAD.MOV.U32 R15, RZ, RZ, R5 ;  /* 0x000000ffff0f7224 */ /* 0x000fe400078e0005 */
[----:B------:R-:W-:Y:S02]  /*14640*/  IMAD.MOV.U32 R5, RZ, RZ, 0x0 ;  /* 0x00000000ff057424 */ /* 0x000fe400078e00ff */
[----:B------:R-:W-:Y:S02]  /*14650*/  IMAD.MOV.U32 R0, RZ, RZ, R11 ;  /* 0x000000ffff007224 */ /* 0x000fe400078e000b */
[----:B------:R-:W-:Y:S05]  /*14660*/  RET.REL.NODEC R4 `(_ZN50_GLOBAL__N__f31458b2_17_RangeFactories_cu_38772b0829elementwise_kernel_with_indexIlZZZN2at6native17logspace_cuda_outERKN3c106ScalarES6_ldRNS1_6TensorEENKUlvE0_clEvENKUlvE1_clEvEUllE_EEvT_T0_PN15function_traitsISD_E11result_typeE) ;  /* 0xfffffeb804647950 */ /* 0x000fea0003c3ffff */
.L_x_404:
        /* <DEDUP_REMOVED lines=9> */
.L_x_776:


//--------------------- .text._ZN50_GLOBAL__N__f31458b2_17_RangeFactories_cu_38772b0829elementwise_kernel_with_indexIiZZZN2at6native17logspace_cuda_outERKN3c106ScalarES6_ldRNS1_6TensorEENKUlvE0_clEvENKUlvE1_clEvEUllE_EEvT_T0_PN15function_traitsISD_E11result_typeE --------------------------
	.section	.text._ZN50_GLOBAL__N__f31458b2_17_RangeFactories_cu_38772b0829elementwise_kernel_with_indexIiZZZN2at6native17logspace_cuda_outERKN3c106ScalarES6_ldRNS1_6TensorEENKUlvE0_clEvENKUlvE1_clEvEUllE_EEvT_T0_PN15function_traitsISD_E11result_typeE,"ax",@progbits
	.align	128
.text._ZN50_GLOBAL__N__f31458b2_17_RangeFactories_cu_38772b0829elementwise_kernel_with_indexIiZZZN2at6native17logspace_cuda_outERKN3c106ScalarES6_ldRNS1_6TensorEENKUlvE0_clEvENKUlvE1_clEvEUllE_EEvT_T0_PN15function_traitsISD_E11result_typeE:
        .type           _ZN50_GLOBAL__N__f31458b2_17_RangeFactories_cu_38772b0829elementwise_kernel_with_indexIiZZZN2at6native17logspace_cuda_outERKN3c106ScalarES6_ldRNS1_6TensorEENKUlvE0_clEvENKUlvE1_clEvEUllE_EEvT_T0_PN15function_traitsISD_E11result_typeE,@function
        .size           _ZN50_GLOBAL__N__f31458b2_17_RangeFactories_cu_38772b0829elementwise_kernel_with_indexIiZZZN2at6native17logspace_cuda_outERKN3c106ScalarES6_ldRNS1_6TensorEENKUlvE0_clEvENKUlvE1_clEvEUllE_EEvT_T0_PN15function_traitsISD_E11result_typeE,(.L_x_779 - _ZN50_GLOBAL__N__f31458b2_17_RangeFactories_cu_38772b0829elementwise_kernel_with_indexIiZZZN2at6native17logspace_cuda_outERKN3c106ScalarES6_ldRNS1_6TensorEENKUlvE0_clEvENKUlvE1_clEvEUllE_EEvT_T0_PN15function_traitsISD_E11result_typeE)
        .other          _ZN50_GLOBAL__N__f31458b2_17_RangeFactories_cu_38772b0829elementwise_kernel_with_indexIiZZZN2at6native17logspace_cuda_outERKN3c106ScalarES6_ldRNS1_6TensorEENKUlvE0_clEvENKUlvE1_clEvEUllE_EEvT_T0_PN15function_traitsISD_E11result_typeE,@"STO_CUDA_ENTRY STV_DEFAULT"
_ZN50_GLOBAL__N__f31458b2_17_RangeFactories_cu_38772b0829elementwise_kernel_with_indexIiZZZN2at6native17logspace_cuda_outERKN3c106ScalarES6_ldRNS1_6TensorEENKUlvE0_clEvENKUlvE1_clEvEUllE_EEvT_T0_PN15function_traitsISD_E11result_typeE:
[----:B------:R-:W0:Y:S01]  /*0000*/  LDC R1, c[0x0][0x28] ;  /* 0x00000a00ff017b82 */ /* 0x000e220000000800 */
[----:B------:R-:W1:Y:S01]  /*0010*/  S2R R0, SR_CTAID.X ;  /* 0x0000000000007919 */ /* 0x000e620000002500 */
[----:B------:R-:W-:Y:S01]  /*0020*/  ULDC UR4, c[0x0][0x210] ;  /* 0x0000840000047ab9 */ /* 0x000fe20000000800 */
[----:B0-----:R-:W-:Y:S01]  /*0030*/  VIADD R1, R1, 0xffffffd8 ;  /* 0xffffffd801017836 */ /* 0x001fe20000000000 */
[----:B------:R-:W1:Y:S02]  /*0040*/  S2R R3, SR_TID.X ;  /* 0x0000000000037919 */ /* 0x000e640000002100 */
[----:B-1----:R-:W-:-:S05]  /*0050*/  IMAD R0, R0, 0x40, R3 ;  /* 0x0000004000007824 */ /* 0x002fca00078e0203 */
[----:B------:R-:W-:-:S13]  /*0060*/  ISETP.GE.AND P0, PT, R0, UR4, PT ;  /* 0x0000000400007c0c */ /* 0x000fda000bf06270 */
[----:B------:R-:W-:Y:S05]  /*0070*/  @P0 EXIT ;  /* 0x000000000000094d */ /* 0x000fea0003800000 */
[----:B------:R-:W-:Y:S01]  /*0080*/  ULDC.64 UR4, c[0x0][0x270] ;  /* 0x00009c0000047ab9 */ /* 0x000fe20000000a00 */
[----:B------:R-:W-:Y:S01]  /*0090*/  SHF.R.S32.HI R6, RZ, 0x1f, R0 ;  /* 0x0000001fff067819 */ /* 0x000fe20000011400 */
[----:B------:R-:W-:Y:S01]  /*00a0*/  ULDC.64 UR8, c[0x0][0x208] ;  /* 0x0000820000087ab9 */ /* 0x000fe20000000a00 */
[----:B------:R-:W-:Y:S01]  /*00b0*/  ISETP.GE.U32.AND P0, PT, R0, UR4, PT ;  /* 0x0000000400007c0c */ /* 0x000fe2000bf06070 */
[----:B------:R-:W-:Y:S03]  /*00c0*/  BSSY B0, `(.L_x_405) ;  /* 0x0001357000007945 */ /* 0x000fe60003800000 */
[----:B------:R-:W-:-:S13]  /*00d0*/  ISETP.GE.AND.EX P0, PT, R6, UR5, PT, P0 ;  /* 0x0000000506007c0c */ /* 0x000fda000bf06300 */
[----:B------:R-:W-:Y:S05]  /*00e0*/  @!P0 BRA `(.L_x_406) ;  /* 0x0000009800b08947 */ /* 0x000fea0003800000 */
[----:B------:R-:W0:Y:S01]  /*00f0*/  LDC.64 R2, c[0x0][0x240] ;  /* 0x00009000ff027b82 */ /* 0x000e220000000a00 */
[----:B------:R-:W-:Y:S01]  /*0100*/  LOP3.LUT R0, RZ, R0, RZ, 0x33, !PT ;  /* 0x00000000ff007212 */ /* 0x000fe200078e33ff */
[----:B------:R-:W-:Y:S01]  /*0110*/  ULDC.64 UR4, c[0x0][0x250] ;  /* 0x0000940000047ab9 */ /* 0x000fe20000000a00 */
[----:B------:R-:W-:Y:S02]  /*0120*/  LOP3.LUT R6, RZ, R6, RZ, 0x33, !PT ;  /* 0x00000006ff067212 */ /* 0x000fe400078e33ff */
[----:B------:R-:W-:-:S03]  /*0130*/  IADD3 R14, P0, R0, UR4, RZ ;  /* 0x00000004000e7c10 */ /* 0x000fc6000ff1e0ff */
[----:B------:R-:W0:Y:S01]  /*0140*/  LDC.64 R4, c[0x0][0x248] ;  /* 0x00009200ff047b82 */ /* 0x000e220000000a00 */
[----:B------:R-:W-:-:S06]  /*0150*/  IADD3.X R15, R6, UR5, RZ, P0, !PT ;  /* 0x00000005060f7c10 */ /* 0x000fcc00087fe4ff */
[----:B------:R-:W1:Y:S01]  /*0160*/  I2F.F64.S64 R14, R14 ;  /* 0x0000000e000e7312 */ /* 0x000e620000301c00 */
[----:B0-----:R-:W-:-:S14]  /*0170*/  DSETP.NAN.AND P0, PT, R2, R4, PT ;  /* 0x000000040200722a */ /* 0x001fdc0003f08000 */
[----:B-1----:R-:W-:Y:S05]  /*0180*/  @P0 BRA `(.L_x_407) ;  /* 0x0000006800a00947 */ /* 0x002fea0003800000 */
        /* <DEDUP_REMOVED lines=50> */
.L_x_413:
        /* <DEDUP_REMOVED lines=63> */
.L_x_412:
        /* <DEDUP_REMOVED lines=18> */
[----:B------:R-:W-:Y:S05]  /*09c0*/  CALL.REL.NOINC `($__internal_3_$__cuda_sm20_div_rn_f64_full) ;  /* 0x0000012c00387944 */ /* 0x000fea0003c00000 */
.L_x_415:
        /* <DEDUP_REMOVED lines=29> */
.L_x_414:
        /* <DEDUP_REMOVED lines=19> */
[----:B------:R-:W-:Y:S05]  /*0cd0*/  CALL.REL.NOINC `($__internal_3_$__cuda_sm20_div_rn_f64_full) ;  /* 0x0000012800747944 */ /* 0x000fea0003c00000 */
.L_x_416:
        /* <DEDUP_REMOVED lines=84> */
.L_x_417:
[----:B------:R-:W-:Y:S02]  /*1220*/  ULDC UR4, c[0x0][0x244] ;  /* 0x0000910000047ab9 */ /* 0x000fe40000000800 */
[----:B------:R-:W-:-:S04]  /*1230*/  ISETP.LE.AND P0, PT, RZ, UR4, PT ;  /* 0x00000004ff007c0c */ /* 0x000fc8000bf03270 */
[----:B------:R-:W-:Y:S02]  /*1240*/  FSEL R4, RZ, 3.37028055040000000000e+12, P0 ;  /* 0x54442d18ff047808 */ /* 0x000fe40000000000 */
[----:B------:R-:W-:-:S07]  /*1250*/  FSEL R5, RZ, 2.1426990032196044922, P0 ;  /* 0x400921fbff057808 */ /* 0x000fce0000000000 */
.L_x_418:
        /* <DEDUP_REMOVED lines=10> */
.L_x_411:
        /* <DEDUP_REMOVED lines=24> */
.L_x_421:
        /* <DEDUP_REMOVED lines=62> */
.L_x_422:
        /* <DEDUP_REMOVED lines=20> */
.L_x_423:
        /* <DEDUP_REMOVED lines=84> */
.L_x_424:
[----:B------:R-:W-:Y:S02]  /*1ee0*/  ULDC UR4, c[0x0][0x244] ;  /* 0x0000910000047ab9 */ /* 0x000fe40000000800 */
[----:B------:R-:W-:-:S04]  /*1ef0*/  ISETP.LE.AND P0, PT, RZ, UR4, PT ;  /* 0x00000004ff007c0c */ /* 0x000fc8000bf03270 */
[----:B------:R-:W-:Y:S02]  /*1f00*/  FSEL R4, RZ, 3.37028055040000000000e+12, P0 ;  /* 0x54442d18ff047808 */ /* 0x000fe40000000000 */
[----:B------:R-:W-:-:S07]  /*1f10*/  FSEL R5, RZ, 2.1426990032196044922, P0 ;  /* 0x400921fbff057808 */ /* 0x000fce0000000000 */
.L_x_425:
        /* <DEDUP_REMOVED lines=10> */
.L_x_420:
        /* <DEDUP_REMOVED lines=28> */
.L_x_426:
        /* <DEDUP_REMOVED lines=118> */
.L_x_428:
        /* <DEDUP_REMOVED lines=63> */
.L_x_427:
        /* <DEDUP_REMOVED lines=19> */
.L_x_430:
        /* <DEDUP_REMOVED lines=29> */
.L_x_429:
        /* <DEDUP_REMOVED lines=20> */
.L_x_431:
        /* <DEDUP_REMOVED lines=85> */
.L_x_432:
[----:B------:R-:W-:Y:S02]  /*3660*/  ULDC UR4, c[0x0][0x244] ;  /* 0x0000910000047ab9 */ /* 0x000fe40000000800 */
[----:B------:R-:W-:-:S04]  /*3670*/  ISETP.LE.AND P0, PT, RZ, UR4, PT ;  /* 0x00000004ff007c0c */ /* 0x000fc8000bf03270 */
[----:B------:R-:W-:Y:S02]  /*3680*/  FSEL R4, RZ, 3.37028055040000000000e+12, P0 ;  /* 0x54442d18ff047808 */ /* 0x000fe40000000000 */
[----:B------:R-:W-:-:S07]  /*3690*/  FSEL R5, RZ, 2.1426990032196044922, P0 ;  /* 0x400921fbff057808 */ /* 0x000fce0000000000 */
.L_x_433:
        /* <DEDUP_REMOVED lines=10> */
.L_x_410:
        /* <DEDUP_REMOVED lines=60> */
.L_x_434:
        /* <DEDUP_REMOVED lines=62> */
.L_x_435:
        /* <DEDUP_REMOVED lines=20> */
.L_x_436:
        /* <DEDUP_REMOVED lines=84> */
.L_x_437:
[----:B------:R-:W-:Y:S02]  /*4560*/  ULDC UR4, c[0x0][0x244] ;  /* 0x0000910000047ab9 */ /* 0x000fe40000000800 */
[----:B------:R-:W-:-:S04]  /*4570*/  ISETP.LE.AND P0, PT, RZ, UR4, PT ;  /* 0x00000004ff007c0c */ /* 0x000fc8000bf03270 */
[----:B------:R-:W-:Y:S02]  /*4580*/  FSEL R4, RZ, 3.37028055040000000000e+12, P0 ;  /* 0x54442d18ff047808 */ /* 0x000fe40000000000 */
[----:B------:R-:W-:-:S07]  /*4590*/  FSEL R5, RZ, 2.1426990032196044922, P0 ;  /* 0x400921fbff057808 */ /* 0x000fce0000000000 */
.L_x_438:
        /* <DEDUP_REMOVED lines=9> */
.L_x_409:
        /* <DEDUP_REMOVED lines=27> */
.L_x_441:
        /* <DEDUP_REMOVED lines=63> */
.L_x_440:
        /* <DEDUP_REMOVED lines=19> */
.L_x_443:
        /* <DEDUP_REMOVED lines=29> */
.L_x_442:
        /* <DEDUP_REMOVED lines=87> */
.L_x_439:
        /* <DEDUP_REMOVED lines=87> */
.L_x_408:
        /* <DEDUP_REMOVED lines=23> */
[----:B------:R-:W-:Y:S05]  /*5b20*/  CALL.REL.NOINC `($__internal_3_$__cuda_sm20_div_rn_f64_full) ;  /* 0x000000d800e07944 */ /* 0x000fea0003c00000 */
.L_x_444:
        /* <DEDUP_REMOVED lines=26> */
[----:B------:R-:W-:Y:S02]  /*5cd0*/  IMAD.MOV.U32 R4, RZ, RZ, R2 ;  /* 0x000000ffff047224 */ /* 0x000fe400078e0002 */
[----:B------:R-:W-:-:S07]  /*5ce0*/  IMAD.MOV.U32 R5, RZ, RZ, R3 ;  /* 0x000000ffff057224 */ /* 0x000fce00078e0003 */
.L_x_445:
        /* <DEDUP_REMOVED lines=136> */
.L_x_447:
[----:B------:R-:W-:Y:S05]  /*6570*/  BSYNC B1 ;  /* 0x0000000000017941 */ /* 0x000fea0003800000 */
.L_x_446:
[----:B------:R-:W-:Y:S05]  /*6580*/  @P4 BRA P5, `(.L_x_448) ;  /* 0x0000000000184947 */ /* 0x000fea0002800000 */
[----:B------:R-:W-:Y:S01]  /*6590*/  IMAD.MOV.U32 R2, RZ, RZ, R10 ;  /* 0x000000ffff027224 */ /* 0x000fe200078e000a */
[----:B------:R-:W-:Y:S01]  /*65a0*/  MOV R0, 0x65f0 ;  /* 0x000065f000007802 */ /* 0x000fe20000000f00 */
[----:B------:R-:W-:Y:S02]  /*65b0*/  IMAD.MOV.U32 R3, RZ, RZ, R11 ;  /* 0x000000ffff037224 */ /* 0x000fe400078e000b */
[----:B------:R-:W-:Y:S02]  /*65c0*/  IMAD.MOV.U32 R18, RZ, RZ, R12 ;  /* 0x000000ffff127224 */ /* 0x000fe400078e000c */
[----:B------:R-:W-:-:S07]  /*65d0*/  IMAD.MOV.U32 R19, RZ, RZ, R13 ;  /* 0x000000ffff137224 */ /* 0x000fce00078e000d */
[----:B------:R-:W-:Y:S05]  /*65e0*/  CALL.REL.NOINC `($__internal_3_$__cuda_sm20_div_rn_f64_full) ;  /* 0x000000d000307944 */ /* 0x000fea0003c00000 */
.L_x_448:
        /* <DEDUP_REMOVED lines=84> */
.L_x_449:
[----:B------:R-:W-:Y:S02]  /*6b30*/  ULDC UR4, c[0x0][0x244] ;  /* 0x0000910000047ab9 */ /* 0x000fe40000000800 */
[----:B------:R-:W-:-:S04]  /*6b40*/  ISETP.LE.AND P0, PT, RZ, UR4, PT ;  /* 0x00000004ff007c0c */ /* 0x000fc8000bf03270 */
[----:B------:R-:W-:Y:S02]  /*6b50*/  FSEL R4, RZ, 3.37028055040000000000e+12, P0 ;  /* 0x54442d18ff047808 */ /* 0x000fe40000000000 */
[----:B------:R-:W-:-:S07]  /*6b60*/  FSEL R5, RZ, 2.1426990032196044922, P0 ;  /* 0x400921fbff057808 */ /* 0x000fce0000000000 */
.L_x_450:
        /* <DEDUP_REMOVED lines=10> */
.L_x_407:
        /* <DEDUP_REMOVED lines=27> */
.L_x_451:
        /* <DEDUP_REMOVED lines=61> */
.L_x_452:
        /* <DEDUP_REMOVED lines=27> */
.L_x_453:
        /* <DEDUP_REMOVED lines=84> */
.L_x_454:
[----:B------:R-:W-:Y:S02]  /*7880*/  FSEL R4, RZ, 3.37028055040000000000e+12, P2 ;  /* 0x54442d18ff047808 */ /* 0x000fe40001000000 */
[----:B------:R-:W-:-:S07]  /*7890*/  FSEL R5, RZ, 2.1426990032196044922, P2 ;  /* 0x400921fbff057808 */ /* 0x000fce0001000000 */
.L_x_455:
        /* <DEDUP_REMOVED lines=8> */
.L_x_419:
        /* <DEDUP_REMOVED lines=81> */
.L_x_461:
[----:B------:R-:W-:Y:S05]  /*7e30*/  BSYNC B1 ;  /* 0x0000000000017941 */ /* 0x000fea0003800000 */
.L_x_460:
        /* <DEDUP_REMOVED lines=21> */
[----:B------:R-:W-:Y:S05]  /*7f90*/  CALL.REL.NOINC `($_ZN50_GLOBAL__N__f31458b2_17_RangeFactories_cu_38772b0829elementwise_kernel_with_indexIiZZZN2at6native17logspace_cuda_outERKN3c106ScalarES6_ldRNS1_6TensorEENKUlvE0_clEvENKUlvE1_clEvEUllE_EEvT_T0_PN15function_traitsISD_E11result_typeE$__internal_trig_reduction_slowpathd) ;  /* 0x000000bc00547944 */ /* 0x000fea0003c00000 */
[----:B------:R-:W-:Y:S02]  /*7fa0*/  IMAD.MOV.U32 R4, RZ, RZ, R0 ;  /* 0x000000ffff047224 */ /* 0x000fe400078e0000 */
[----:B------:R-:W-:Y:S02]  /*7fb0*/  IMAD.MOV.U32 R16, RZ, RZ, R14 ;  /* 0x000000ffff107224 */ /* 0x000fe400078e000e */
[----:B------:R-:W-:Y:S01]  /*7fc0*/  IMAD.MOV.U32 R17, RZ, RZ, R15 ;  /* 0x000000ffff117224 */ /* 0x000fe200078e000f */
[----:B------:R-:W-:Y:S06]  /*7fd0*/  BRA `(.L_x_464) ;  /* 0x0000000000087947 */ /* 0x000fec0003800000 */
.L_x_463:
[----:B------:R-:W-:Y:S01]  /*7fe0*/  DMUL R16, RZ, R2 ;  /* 0x00000002ff107228 */ /* 0x000fe20000000000 */
[----:B------:R-:W-:-:S10]  /*7ff0*/  IMAD.MOV.U32 R4, RZ, RZ, RZ ;  /* 0x000000ffff047224 */ /* 0x000fd400078e00ff */
.L_x_464:
[----:B------:R-:W-:Y:S05]  /*8000*/  BSYNC B2 ;  /* 0x0000000000027941 */ /* 0x000fea0003800000 */
.L_x_462:
        /* <DEDUP_REMOVED lines=46> */
[----:B------:R-:W-:Y:S01]  /*82f0*/  IMAD.MOV.U32 R11, RZ, RZ, R15 ;  /* 0x000000ffff0b7224 */ /* 0x000fe200078e000f */
[----:B------:R-:W-:Y:S06]  /*8300*/  BRA `(.L_x_467) ;  /* 0x0000000000087947 */ /* 0x000fec0003800000 */
.L_x_466:
[----:B------:R-:W-:Y:S01]  /*8310*/  DMUL R10, RZ, R2 ;  /* 0x00000002ff0a7228 */ /* 0x000fe20000000000 */
[----:B------:R-:W-:-:S10]  /*8320*/  IMAD.MOV.U32 R0, RZ, RZ, RZ ;  /* 0x000000ffff007224 */ /* 0x000fd400078e00ff */
.L_x_467:
[----:B------:R-:W-:Y:S05]  /*8330*/  BSYNC B2 ;  /* 0x0000000000027941 */ /* 0x000fea0003800000 */
.L_x_465:
        /* <DEDUP_REMOVED lines=25> */
.L_x_459:
        /* <DEDUP_REMOVED lines=63> */
.L_x_470:
[----:B------:R-:W-:Y:S05]  /*88c0*/  BSYNC B1 ;  /* 0x0000000000017941 */ /* 0x000fea0003800000 */
.L_x_469:
        /* <DEDUP_REMOVED lines=26> */
.L_x_472:
[----:B------:R-:W-:Y:S01]  /*8a70*/  DMUL R22, RZ, R2 ;  /* 0x00000002ff167228 */ /* 0x000fe20000000000 */
[----:B------:R-:W-:-:S10]  /*8a80*/  IMAD.MOV.U32 R4, RZ, RZ, RZ ;  /* 0x000000ffff047224 */ /* 0x000fd400078e00ff */
.L_x_473:
[----:B------:R-:W-:Y:S05]  /*8a90*/  BSYNC B2 ;  /* 0x0000000000027941 */ /* 0x000fea0003800000 */
.L_x_471:
        /* <DEDUP_REMOVED lines=48> */
.L_x_475:
[----:B------:R-:W-:Y:S01]  /*8da0*/  DMUL R10, RZ, R2 ;  /* 0x00000002ff0a7228 */ /* 0x000fe20000000000 */
[----:B------:R-:W-:-:S10]  /*8db0*/  IMAD.MOV.U32 R0, RZ, RZ, RZ ;  /* 0x000000ffff007224 */ /* 0x000fd400078e00ff */
.L_x_476:
[----:B------:R-:W-:Y:S05]  /*8dc0*/  BSYNC B2 ;  /* 0x0000000000027941 */ /* 0x000fea0003800000 */
.L_x_474:
        /* <DEDUP_REMOVED lines=39> */
.L_x_458:
        /* <DEDUP_REMOVED lines=11> */
.L_x_477:
[----:B------:R-:W-:-:S10]  /*90f0*/  DADD R8, R2, -R2 ;  /* 0x0000000002087229 */ /* 0x000fd40000000802 */
[----:B------:R-:W-:Y:S02]  /*9100*/  IMAD.MOV.U32 R10, RZ, RZ, R8 ;  /* 0x000000ffff0a7224 */ /* 0x000fe400078e0008 */
[----:B------:R-:W-:Y:S01]  /*9110*/  IMAD.MOV.U32 R11, RZ, RZ, R9 ;  /* 0x000000ffff0b7224 */ /* 0x000fe200078e0009 */
[----:B------:R-:W-:Y:S06]  /*9120*/  BRA `(.L_x_468) ;  /* 0x000000a400407947 */ /* 0x000fec0003800000 */
.L_x_457:
        /* <DEDUP_REMOVED lines=27> */
.L_x_479:
[----:B------:R-:W-:Y:S01]  /*92e0*/  DMUL R16, RZ, R2 ;  /* 0x00000002ff107228 */ /* 0x000fe20000000000 */
[----:B------:R-:W-:-:S10]  /*92f0*/  IMAD.MOV.U32 R4, RZ, RZ, RZ ;  /* 0x000000ffff047224 */ /* 0x000fd400078e00ff */
.L_x_480:
[----:B------:R-:W-:Y:S05]  /*9300*/  BSYNC B2 ;  /* 0x0000000000027941 */ /* 0x000fea0003800000 */
.L_x_478:
        /* <DEDUP_REMOVED lines=48> */
.L_x_482:
[----:B------:R-:W-:Y:S01]  /*9610*/  DMUL R10, RZ, R2 ;  /* 0x00000002ff0a7228 */ /* 0x000fe20000000000 */
[----:B------:R-:W-:-:S10]  /*9620*/  IMAD.MOV.U32 R0, RZ, RZ, RZ ;  /* 0x000000ffff007224 */ /* 0x000fd400078e00ff */
.L_x_483:
[----:B------:R-:W-:Y:S05]  /*9630*/  BSYNC B2 ;  /* 0x0000000000027941 */ /* 0x000fea0003800000 */
.L_x_481:
        /* <DEDUP_REMOVED lines=24> */
.L_x_456:
        /* <DEDUP_REMOVED lines=59> */
.L_x_485:
[----:B------:R-:W-:Y:S05]  /*9b70*/  BSYNC B1 ;  /* 0x0000000000017941 */ /* 0x000fea0003800000 */
.L_x_484:
[----:B------:R-:W-:Y:S02]  /*9b80*/  IMAD.MOV.U32 R10, RZ, RZ, R2 ;  /* 0x000000ffff0a7224 */ /* 0x000fe400078e0002 */
[----:B------:R-:W-:Y:S01]  /*9b90*/  IMAD.MOV.U32 R11, RZ, RZ, R3 ;  /* 0x000000ffff0b7224 */ /* 0x000fe200078e0003 */
[----:B------:R-:W-:Y:S06]  /*9ba0*/  BRA `(.L_x_468) ;  /* 0x0000009800a07947 */ /* 0x000fec0003800000 */
.L_x_406:
[----:B------:R-:W0:Y:S01]  /*9bb0*/  LDC.64 R2, c[0x0][0x240] ;  /* 0x00009000ff027b82 */ /* 0x000e220000000a00 */
[----:B------:R-:W1:Y:S01]  /*9bc0*/  I2F.F64 R12, R0 ;  /* 0x00000000000c7312 */ /* 0x000e620000201c00 */
        /* <DEDUP_REMOVED lines=59> */
.L_x_492:
        /* <DEDUP_REMOVED lines=63> */
.L_x_491:
        /* <DEDUP_REMOVED lines=19> */
.L_x_494:
        /* <DEDUP_REMOVED lines=29> */
.L_x_493:
        /* <DEDUP_REMOVED lines=20> */
.L_x_495:
        /* <DEDUP_REMOVED lines=84> */
.L_x_496:
[----:B------:R-:W-:Y:S02]  /*acf0*/  ULDC UR4, c[0x0][0x244] ;  /* 0x0000910000047ab9 */ /* 0x000fe40000000800 */
[----:B------:R-:W-:-:S04]  /*ad00*/  ISETP.LE.AND P0, PT, RZ, UR4, PT ;  /* 0x00000004ff007c0c */ /* 0x000fc8000bf03270 */
[----:B------:R-:W-:Y:S02]  /*ad10*/  FSEL R4, RZ, 3.37028055040000000000e+12, P0 ;  /* 0x54442d18ff047808 */ /* 0x000fe40000000000 */
[----:B------:R-:W-:-:S07]  /*ad20*/  FSEL R5, RZ, 2.1426990032196044922, P0 ;  /* 0x400921fbff057808 */ /* 0x000fce0000000000 */
.L_x_497:
        /* <DEDUP_REMOVED lines=10> */
.L_x_490:
        /* <DEDUP_REMOVED lines=24> */
.L_x_500:
        /* <DEDUP_REMOVED lines=62> */
.L_x_501:
        /* <DEDUP_REMOVED lines=20> */
.L_x_502:
        /* <DEDUP_REMOVED lines=84> */
.L_x_503:
[----:B------:R-:W-:Y:S02]  /*b9b0*/  ULDC UR4, c[0x0][0x244] ;  /* 0x0000910000047ab9 */ /* 0x000fe40000000800 */
[----:B------:R-:W-:-:S04]  /*b9c0*/  ISETP.LE.AND P0, PT, RZ, UR4, PT ;  /* 0x00000004ff007c0c */ /* 0x000fc8000bf03270 */
[----:B------:R-:W-:Y:S02]  /*b9d0*/  FSEL R4, RZ, 3.37028055040000000000e+12, P0 ;  /* 0x54442d18ff047808 */ /* 0x000fe40000000000 */
[----:B------:R-:W-:-:S07]  /*b9e0*/  FSEL R5, RZ, 2.1426990032196044922, P0 ;  /* 0x400921fbff057808 */ /* 0x000fce0000000000 */
.L_x_504:
        /* <DEDUP_REMOVED lines=10> */
.L_x_499:
        /* <DEDUP_REMOVED lines=28> */
.L_x_505:
        /* <DEDUP_REMOVED lines=119> */
.L_x_507:
        /* <DEDUP_REMOVED lines=63> */
.L_x_506:
        /* <DEDUP_REMOVED lines=19> */
.L_x_509:
        /* <DEDUP_REMOVED lines=29> */
.L_x_508:
        /* <DEDUP_REMOVED lines=20> */
.L_x_510:
        /* <DEDUP_REMOVED lines=85> */
.L_x_511:
[----:B------:R-:W-:Y:S02]  /*d140*/  ULDC UR4, c[0x0][0x244] ;  /* 0x0000910000047ab9 */ /* 0x000fe40000000800 */
[----:B------:R-:W-:-:S04]  /*d150*/  ISETP.LE.AND P0, PT, RZ, UR4, PT ;  /* 0x00000004ff007c0c */ /* 0x000fc8000bf03270 */
[----:B------:R-:W-:Y:S02]  /*d160*/  FSEL R4, RZ, 3.37028055040000000000e+12, P0 ;  /* 0x54442d18ff047808 */ /* 0x000fe40000000000 */
[----:B------:R-:W-:-:S07]  /*d170*/  FSEL R5, RZ, 2.1426990032196044922, P0 ;  /* 0x400921fbff057808 */ /* 0x000fce0000000000 */
.L_x_512:
        /* <DEDUP_REMOVED lines=10> */
.L_x_489:
        /* <DEDUP_REMOVED lines=60> */
.L_x_513:
        /* <DEDUP_REMOVED lines=62> */
.L_x_514:
        /* <DEDUP_REMOVED lines=20> */
.L_x_515:
        /* <DEDUP_REMOVED lines=84> */
.L_x_516:
[----:B------:R-:W-:Y:S02]  /*e040*/  ULDC UR4, c[0x0][0x244] ;  /* 0x0000910000047ab9 */ /* 0x000fe40000000800 */
[----:B------:R-:W-:-:S04]  /*e050*/  ISETP.LE.AND P0, PT, RZ, UR4, PT ;  /* 0x00000004ff007c0c */ /* 0x000fc8000bf03270 */
[----:B------:R-:W-:Y:S02]  /*e060*/  FSEL R4, RZ, 3.37028055040000000000e+12, P0 ;  /* 0x54442d18ff047808 */ /* 0x000fe40000000000 */
[----:B------:R-:W-:-:S07]  /*e070*/  FSEL R5, RZ, 2.1426990032196044922, P0 ;  /* 0x400921fbff057808 */ /* 0x000fce0000000000 */
.L_x_517:
        /* <DEDUP_REMOVED lines=9> */
.L_x_488:
        /* <DEDUP_REMOVED lines=27> */
.L_x_520:
        /* <DEDUP_REMOVED lines=63> */
.L_x_519:
        /* <DEDUP_REMOVED lines=19> */
.L_x_522:
        /* <DEDUP_REMOVED lines=29> */
.L_x_521:
        /* <DEDUP_REMOVED lines=87> */
.L_x_518:
        /* <DEDUP_REMOVED lines=87> */
.L_x_487:
        /* <DEDUP_REMOVED lines=24> */
.L_x_523:
        /* <DEDUP_REMOVED lines=28> */
.L_x_524:
        /* <DEDUP_REMOVED lines=136> */
.L_x_526:
[----:B------:R-:W-:Y:S05]  /*10050*/  BSYNC B1 ;  /* 0x0000000000017941 */ /* 0x000fea0003800000 */
.L_x_525:
[----:B------:R-:W-:Y:S05]  /*10060*/  @P4 BRA P5, `(.L_x_527) ;  /* 0x0000000000184947 */ /* 0x000fea0002800000 */
[----:B------:R-:W-:Y:S01]  /*10070*/  IMAD.MOV.U32 R2, RZ, RZ, R10 ;  /* 0x000000ffff027224 */ /* 0x000fe200078e000a */
[----:B------:R-:W-:Y:S01]  /*10080*/  MOV R0, 0x100d0 ;  /* 0x000100d000007802 */ /* 0x000fe20000000f00 */
[----:B------:R-:W-:Y:S02]  /*10090*/  IMAD.MOV.U32 R3, RZ, RZ, R11 ;  /* 0x000000ffff037224 */ /* 0x000fe400078e000b */
[----:B------:R-:W-:Y:S02]  /*100a0*/  IMAD.MOV.U32 R18, RZ, RZ, R8 ;  /* 0x000000ffff127224 */ /* 0x000fe400078e0008 */
[----:B------:R-:W-:-:S07]  /*100b0*/  IMAD.MOV.U32 R19, RZ, RZ, R9 ;  /* 0x000000ffff137224 */ /* 0x000fce00078e0009 */
[----:B------:R-:W-:Y:S05]  /*100c0*/  CALL.REL.NOINC `($__internal_3_$__cuda_sm20_div_rn_f64_full) ;  /* 0x0000003400787944 */ /* 0x000fea0003c00000 */
.L_x_527:
        /* <DEDUP_REMOVED lines=84> */
.L_x_528:
[----:B------:R-:W-:Y:S02]  /*10610*/  ULDC UR4, c[0x0][0x244] ;  /* 0x0000910000047ab9 */ /* 0x000fe40000000800 */
[----:B------:R-:W-:-:S04]  /*10620*/  ISETP.LE.AND P0, PT, RZ, UR4, PT ;  /* 0x00000004ff007c0c */ /* 0x000fc8000bf03270 */
[----:B------:R-:W-:Y:S02]  /*10630*/  FSEL R4, RZ, 3.37028055040000000000e+12, P0 ;  /* 0x54442d18ff047808 */ /* 0x000fe40000000000 */
[----:B------:R-:W-:-:S07]  /*10640*/  FSEL R5, RZ, 2.1426990032196044922, P0 ;  /* 0x400921fbff057808 */ /* 0x000fce0000000000 */
.L_x_529:
        /* <DEDUP_REMOVED lines=10> */
.L_x_486:
        /* <DEDUP_REMOVED lines=27> */
.L_x_530:
        /* <DEDUP_REMOVED lines=62> */
.L_x_531:
        /* <DEDUP_REMOVED lines=27> */
.L_x_532:
        /* <DEDUP_REMOVED lines=84> */
.L_x_533:
[----:B------:R-:W-:Y:S02]  /*11370*/  FSEL R4, RZ, 3.37028055040000000000e+12, P0 ;  /* 0x54442d18ff047808 */ /* 0x000fe40000000000 */
[----:B------:R-:W-:-:S07]  /*11380*/  FSEL R5, RZ, 2.1426990032196044922, P0 ;  /* 0x400921fbff057808 */ /* 0x000fce0000000000 */
.L_x_534:
        /* <DEDUP_REMOVED lines=8> */
.L_x_498:
        /* <DEDUP_REMOVED lines=75> */
.L_x_540:
[----:B------:R-:W-:Y:S05]  /*118c0*/  BSYNC B1 ;  /* 0x0000000000017941 */ /* 0x000fea0003800000 */
.L_x_539:
        /* <DEDUP_REMOVED lines=26> */
.L_x_542:
[----:B------:R-:W-:Y:S01]  /*11a70*/  DMUL R16, RZ, R2 ;  /* 0x00000002ff107228 */ /* 0x000fe20000000000 */
[----:B------:R-:W-:-:S10]  /*11a80*/  IMAD.MOV.U32 R4, RZ, RZ, RZ ;  /* 0x000000ffff047224 */ /* 0x000fd400078e00ff */
.L_x_543:
[----:B------:R-:W-:Y:S05]  /*11a90*/  BSYNC B2 ;  /* 0x0000000000027941 */ /* 0x000fea0003800000 */
.L_x_541:
        /* <DEDUP_REMOVED lines=48> */
.L_x_545:
[----:B------:R-:W-:Y:S01]  /*11da0*/  DMUL R10, RZ, R2 ;  /* 0x00000002ff0a7228 */ /* 0x000fe20000000000 */
[----:B------:R-:W-:-:S10]  /*11db0*/  IMAD.MOV.U32 R0, RZ, RZ, RZ ;  /* 0x000000ffff007224 */ /* 0x000fd400078e00ff */
.L_x_546:
[----:B------:R-:W-:Y:S05]  /*11dc0*/  BSYNC B2 ;  /* 0x0000000000027941 */ /* 0x000fea0003800000 */
.L_x_544:
        /* <DEDUP_REMOVED lines=25> */
.L_x_538:
        /* <DEDUP_REMOVED lines=63> */
.L_x_548:
[----:B------:R-:W-:Y:S05]  /*12350*/  BSYNC B1 ;  /* 0x0000000000017941 */ /* 0x000fea0003800000 */
.L_x_547:
        /* <DEDUP_REMOVED lines=26> */
.L_x_550:
[----:B------:R-:W-:Y:S01]  /*12500*/  DMUL R16, RZ, R2 ;  /* 0x00000002ff107228 */ /* 0x000fe20000000000 */
[----:B------:R-:W-:-:S10]  /*12510*/  IMAD.MOV.U32 R4, RZ, RZ, RZ ;  /* 0x000000ffff047224 */ /* 0x000fd400078e00ff */
.L_x_551:
[----:B------:R-:W-:Y:S05]  /*12520*/  BSYNC B2 ;  /* 0x0000000000027941 */ /* 0x000fea0003800000 */
.L_x_549:
        /* <DEDUP_REMOVED lines=48> */
.L_x_553:
[----:B------:R-:W-:Y:S01]  /*12830*/  DMUL R10, RZ, R2 ;  /* 0x00000002ff0a7228 */ /* 0x000fe20000000000 */
[----:B------:R-:W-:-:S10]  /*12840*/  IMAD.MOV.U32 R0, RZ, RZ, RZ ;  /* 0x000000ffff007224 */ /* 0x000fd400078e00ff */
.L_x_554:
[----:B------:R-:W-:Y:S05]  /*12850*/  BSYNC B2 ;  /* 0x0000000000027941 */ /* 0x000fea0003800000 */
.L_x_552:
        /* <DEDUP_REMOVED lines=39> */
.L_x_537:
        /* <DEDUP_REMOVED lines=11> */
.L_x_555:
[----:B------:R-:W-:-:S10]  /*12b80*/  DADD R8, R2, -R2 ;  /* 0x0000000002087229 */ /* 0x000fd40000000802 */
[----:B------:R-:W-:Y:S02]  /*12b90*/  IMAD.MOV.U32 R10, RZ, RZ, R8 ;  /* 0x000000ffff0a7224 */ /* 0x000fe400078e0008 */
[----:B------:R-:W-:Y:S01]  /*12ba0*/  IMAD.MOV.U32 R11, RZ, RZ, R9 ;  /* 0x000000ffff0b7224 */ /* 0x000fe200078e0009 */
[----:B------:R-:W-:Y:S06]  /*12bb0*/  BRA `(.L_x_468) ;  /* 0x00000008009c7947 */ /* 0x000fec0003800000 */
.L_x_536:
        /* <DEDUP_REMOVED lines=27> */
.L_x_557:
[----:B------:R-:W-:Y:S01]  /*12d70*/  DMUL R16, RZ, R2 ;  /* 0x00000002ff107228 */ /* 0x000fe20000000000 */
[----:B------:R-:W-:-:S10]  /*12d80*/  IMAD.MOV.U32 R4, RZ, RZ, RZ ;  /* 0x000000ffff047224 */ /* 0x000fd400078e00ff */
.L_x_558:
[----:B------:R-:W-:Y:S05]  /*12d90*/  BSYNC B2 ;  /* 0x0000000000027941 */ /* 0x000fea0003800000 */
.L_x_556:
        /* <DEDUP_REMOVED lines=48> */
.L_x_560:
[----:B------:R-:W-:Y:S01]  /*130a0*/  DMUL R10, RZ, R2 ;  /* 0x00000002ff0a7228 */ /* 0x000fe20000000000 */
[----:B------:R-:W-:-:S10]  /*130b0*/  IMAD.MOV.U32 R0, RZ, RZ, RZ ;  /* 0x000000ffff007224 */ /* 0x000fd400078e00ff */
.L_x_561:
[----:B------:R-:W-:Y:S05]  /*130c0*/  BSYNC B2 ;  /* 0x0000000000027941 */ /* 0x000fea0003800000 */
.L_x_559:
        /* <DEDUP_REMOVED lines=24> */
.L_x_535:
        /* <DEDUP_REMOVED lines=59> */
.L_x_563:
[----:B------:R-:W-:Y:S05]  /*13600*/  BSYNC B1 ;  /* 0x0000000000017941 */ /* 0x000fea0003800000 */
.L_x_562:
[----:B------:R-:W-:Y:S02]  /*13610*/  IMAD.MOV.U32 R10, RZ, RZ, R2 ;  /* 0x000000ffff0a7224 */ /* 0x000fe400078e0002 */
[----:B------:R-:W-:-:S07]  /*13620*/  IMAD.MOV.U32 R11, RZ, RZ, R3 ;  /* 0x000000ffff0b7224 */ /* 0x000fce00078e0003 */
.L_x_468:
[----:B------:R-:W-:Y:S05]  /*13630*/  BSYNC B0 ;  /* 0x0000000000007941 */ /* 0x000fea0003800000 */
.L_x_405:
[----:B------:R-:W0:Y:S01]  /*13640*/  S2R R0, SR_CTAID.X ;  /* 0x0000000000007919 */ /* 0x000e220000002500 */
[----:B------:R-:W1:Y:S01]  /*13650*/  LDC.64 R2, c[0x0][0x280] ;  /* 0x0000a000ff027b82 */ /* 0x000e620000000a00 */
[----:B------:R-:W0:Y:S02]  /*13660*/  S2R R5, SR_TID.X ;  /* 0x0000000000057919 */ /* 0x000e240000002100 */
[----:B0-----:R-:W-:-:S04]  /*13670*/  IMAD R5, R0, 0x40, R5 ;  /* 0x0000004000057824 */ /* 0x001fc800078e0205 */
[----:B-1----:R-:W-:-:S05]  /*13680*/  IMAD.WIDE R2, R5, 0x10, R2 ;  /* 0x0000001005027825 */ /* 0x002fca00078e0202 */
[----:B------:R-:W-:Y:S01]  /*13690*/  STG.E.128 desc[UR8][R2.64], R8 ;  /* 0x0000000802007986 */ /* 0x000fe2000c101d08 */
[----:B------:R-:W-:Y:S05]  /*136a0*/  EXIT ;  /* 0x000000000000794d */ /* 0x000fea0003800000 */
        .weak           $__internal_3_$__cuda_sm20_div_rn_f64_full
        .type           $__internal_3_$__cuda_sm20_div_rn_f64_full,@function
        .size           $__internal_3_$__cuda_sm20_div_rn_f64_full,($_ZN50_GLOBAL__N__f31458b2_17_RangeFactories_cu_38772b0829elementwise_kernel_with_indexIiZZZN2at6native17logspace_cuda_outERKN3c106ScalarES6_ldRNS1_6TensorEENKUlvE0_clEvENKUlvE1_clEvEUllE_EEvT_T0_PN15function_traitsISD_E11result_typeE$__internal_trig_reduction_slowpathd - $__internal_3_$__cuda_sm20_div_rn_f64_full)
$__internal_3_$__cuda_sm20_div_rn_f64_full:
        /* <DEDUP_REMOVED lines=70> */
.L_x_565:
        /* <DEDUP_REMOVED lines=17> */
.L_x_568:
[----:B------:R-:W-:Y:S01]  /*13c20*/  LOP3.LUT R3, R19, 0x80000, RZ, 0xfc, !PT ;  /* 0x0008000013037812 */ /* 0x000fe200078efcff */
[----:B------:R-:W-:-:S04]  /*13c30*/  IMAD.MOV.U32 R26, RZ, RZ, R18 ;  /* 0x000000ffff1a7224 */ /* 0x000fc800078e0012 */
[----:B------:R-:W-:Y:S01]  /*13c40*/  IMAD.MOV.U32 R27, RZ, RZ, R3 ;  /* 0x000000ffff1b7224 */ /* 0x000fe200078e0003 */
[----:B------:R-:W-:Y:S06]  /*13c50*/  BRA `(.L_x_566) ;  /* 0x00000000000c7947 */ /* 0x000fec0003800000 */
.L_x_567:
[----:B------:R-:W-:Y:S01]  /*13c60*/  LOP3.LUT R3, R23, 0x80000, RZ, 0xfc, !PT ;  /* 0x0008000017037812 */ /* 0x000fe200078efcff */
[----:B------:R-:W-:-:S04]  /*13c70*/  IMAD.MOV.U32 R26, RZ, RZ, R22 ;  /* 0x000000ffff1a7224 */ /* 0x000fc800078e0016 */
[----:B------:R-:W-:-:S07]  /*13c80*/  IMAD.MOV.U32 R27, RZ, RZ, R3 ;  /* 0x000000ffff1b7224 */ /* 0x000fce00078e0003 */
.L_x_566:
[----:B------:R-:W-:Y:S05]  /*13c90*/  BSYNC B1 ;  /* 0x0000000000017941 */ /* 0x000fea0003800000 */
.L_x_564:
[----:B------:R-:W-:Y:S02]  /*13ca0*/  IMAD.MOV.U32 R4, RZ, RZ, R0 ;  /* 0x000000ffff047224 */ /* 0x000fe400078e0000 */
[----:B------:R-:W-:Y:S02]  /*13cb0*/  IMAD.MOV.U32 R5, RZ, RZ, 0x0 ;  /* 0x00000000ff057424 */ /* 0x000fe400078e00ff */
[----:B------:R-:W-:Y:S02]  /*13cc0*/  IMAD.MOV.U32 R2, RZ, RZ, R26 ;  /* 0x000000ffff027224 */ /* 0x000fe400078e001a */
[----:B------:R-:W-:Y:S01]  /*13cd0*/  IMAD.MOV.U32 R3, RZ, RZ, R27 ;  /* 0x000000ffff037224 */ /* 0x000fe200078e001b */
[----:B------:R-:W-:Y:S06]  /*13ce0*/  RET.REL.NODEC R4 `(_ZN50_GLOBAL__N__f31458b2_17_RangeFactories_cu_38772b0829elementwise_kernel_with_indexIiZZZN2at6native17logspace_cuda_outERKN3c106ScalarES6_ldRNS1_6TensorEENKUlvE0_clEvENKUlvE1_clEvEUllE_EEvT_T0_PN15function_traitsISD_E11result_typeE) ;  /* 0xfffffec004c47950 */ /* 0x000fec0003c3ffff */
        .type           $_ZN50_GLOBAL__N__f31458b2_17_RangeFactories_cu_38772b0829elementwise_kernel_with_indexIiZZZN2at6native17logspace_cuda_outERKN3c106ScalarES6_ldRNS1_6TensorEENKUlvE0_clEvENKUlvE1_clEvEUllE_EEvT_T0_PN15function_traitsISD_E11result_typeE$__internal_trig_reduction_slowpathd,@function
        .size           $_ZN50_GLOBAL__N__f31458b2_17_RangeFactories_cu_38772b0829elementwise_kernel_with_indexIiZZZN2at6native17logspace_cuda_outERKN3c106ScalarES6_ldRNS1_6TensorEENKUlvE0_clEvENKUlvE1_clEvEUllE_EEvT_T0_PN15function_traitsISD_E11result_typeE$__internal_trig_reduction_slowpathd,(.L_x_779 - $_ZN50_GLOBAL__N__f31458b2_17_RangeFactories_cu_38772b0829elementwise_kernel_with_indexIiZZZN2at6native17logspace_cuda_outERKN3c106ScalarES6_ldRNS1_6TensorEENKUlvE0_clEvENKUlvE1_clEvEUllE_EEvT_T0_PN15function_traitsISD_E11result_typeE$__internal_trig_reduction_slowpathd)
$_ZN50_GLOBAL__N__f31458b2_17_RangeFactories_cu_38772b0829elementwise_kernel_with_indexIiZZZN2at6native17logspace_cuda_outERKN3c106ScalarES6_ldRNS1_6TensorEENKUlvE0_clEvENKUlvE1_clEvEUllE_EEvT_T0_PN15function_traitsISD_E11result_typeE$__internal_trig_reduction_slowpathd:
        /* <DEDUP_REMOVED lines=29> */
.L_x_572:
        /* <DEDUP_REMOVED lines=29> */
.L_x_571:
[----:B------:R-:W-:Y:S05]  /*14090*/  BSYNC B1 ;  /* 0x0000000000017941 */ /* 0x000fea0003800000 */
.L_x_570:
        /* <DEDUP_REMOVED lines=90> */
.L_x_569:
[----:B------:R-:W-:Y:S02]  /*14640*/  IMAD.MOV.U32 R15, RZ, RZ, R5 ;  /* 0x000000ffff0f7224 */ /* 0x000fe400078e0005 */
[----:B------:R-:W-:Y:S02]  /*14650*/  IMAD.MOV.U32 R5, RZ, RZ, 0x0 ;  /* 0x00000000ff057424 */ /* 0x000fe400078e00ff */
[----:B------:R-:W-:Y:S02]  /*14660*/  IMAD.MOV.U32 R0, RZ, RZ, R11 ;  /* 0x000000ffff007224 */ /* 0x000fe400078e000b */
[----:B------:R-:W-:Y:S05]  /*14670*/  RET.REL.NODEC R4 `(_ZN50_GLOBAL__N__f31458b2_17_RangeFactories_cu_38772b0829elementwise_kernel_with_indexIiZZZN2at6native17logspace_cuda_outERKN3c106ScalarES6_ldRNS1_6TensorEENKUlvE0_clEvENKUlvE1_clEvEUllE_EEvT_T0_PN15function_traitsISD_E11result_typeE) ;  /* 0xfffffeb804607950 */ /* 0x000fea0003c3ffff */
.L_x_573:
        /* <DEDUP_REMOVED lines=16> */
.L_x_779:


//--------------------- .text._ZN50_GLOBAL__N__f31458b2_17_RangeFactories_cu_38772b0829elementwise_kernel_with_indexIlZZZN2at6native17logspace_cuda_outERKN3c106ScalarES6_ldRNS1_6TensorEENKUlvE0_clEvENKUlvE0_clEvEUllE_EEvT_T0_PN15function_traitsISD_E11result_typeE --------------------------
	.section	.text._ZN50_GLOBAL__N__f31458b2_17_RangeFactories_cu_38772b0829elementwise_kernel_with_indexIlZZZN2at6native17logspace_cuda_outERKN3c106ScalarES6_ldRNS1_6TensorEENKUlvE0_clEvENKUlvE0_clEvEUllE_EEvT_T0_PN15function_traitsISD_E11result_typeE,"ax",@progbits
	.align	128
.text._ZN50_GLOBAL__N__f31458b2_17_RangeFactories_cu_38772b0829elementwise_kernel_with_indexIlZZZN2at6native17logspace_cuda_outERKN3c106ScalarES6_ldRNS1_6TensorEENKUlvE0_clEvENKUlvE0_clEvEUllE_EEvT_T0_PN15function_traitsISD_E11result_typeE:
        .type           _ZN50_GLOBAL__N__f31458b2_17_RangeFactories_cu_38772b0829elementwise_kernel_with_indexIlZZZN2at6native17logspace_cuda_outERKN3c106ScalarES6_ldRNS1_6TensorEENKUlvE0_clEvENKUlvE0_clEvEUllE_EEvT_T0_PN15function_traitsISD_E11result_typeE,@function
        .size           _ZN50_GLOBAL__N__f31458b2_17_RangeFactories_cu_38772b0829elementwise_kernel_with_indexIlZZZN2at6native17logspace_cuda_outERKN3c106ScalarES6_ldRNS1_6TensorEENKUlvE0_clEvENKUlvE0_clEvEUllE_EEvT_T0_PN15function_traitsISD_E11result_typeE,(.L_x_782 - _ZN50_GLOBAL__N__f31458b2_17_RangeFactories_cu_38772b0829elementwise_kernel_with_indexIlZZZN2at6native17logspace_cuda_outERKN3c106ScalarES6_ldRNS1_6TensorEENKUlvE0_clEvENKUlvE0_clEvEUllE_EEvT_T0_PN15function_traitsISD_E11result_typeE)
        .other          _ZN50_GLOBAL__N__f31458b2_17_RangeFactories_cu_38772b0829elementwise_kernel_with_indexIlZZZN2at6native17logspace_cuda_outERKN3c106ScalarES6_ldRNS1_6TensorEENKUlvE0_clEvENKUlvE0_clEvEUllE_EEvT_T0_PN15function_traitsISD_E11result_typeE,@"STO_CUDA_ENTRY STV_DEFAULT"
_ZN50_GLOBAL__N__f31458b2_17_RangeFactories_cu_38772b0829elementwise_kernel_with_indexIlZZZN2at6native17logspace_cuda_outERKN3c106ScalarES6_ldRNS1_6TensorEENKUlvE0_clEvENKUlvE0_clEvEUllE_EEvT_T0_PN15function_traitsISD_E11result_typeE:
        /* <DEDUP_REMOVED lines=9> */
[----:B------:R-:W-:Y:S01]  /*0090*/  LOP3.LUT R3, RZ, R0, RZ, 0x33, !PT ;  /* 0x00000000ff037212 */ /* 0x000fe200078e33ff */
[----:B------:R-:W-:-:S06]  /*00a0*/  ULDC.64 UR4, c[0x0][0x238] ;  /* 0x00008e0000047ab9 */ /* 0x000fcc0000000a00 */
[----:B------:R-:W1:Y:S01]  /*00b0*/  LDC.64 R6, c[0x0][0x218] ;  /* 0x00008600ff067b82 */ /* 0x000e620000000a00 */
[----:B0-----:R-:W-:-:S04]  /*00c0*/  IADD3 R2, P0, R3, R4, RZ ;  /* 0x0000000403027210 */ /* 0x001fc80007f1e0ff */
[----:B------:R-:W-:Y:S02]  /*00d0*/  IADD3.X R3, R5, -0x1, RZ, P0, !PT ;  /* 0xffffffff05037810 */ /* 0x000fe400007fe4ff */
[----:B------:R-:W-:Y:S01]  /*00e0*/  ISETP.GE.U32.AND P0, PT, R0, UR4, PT ;  /* 0x0000000400007c0c */ /* 0x000fe2000bf06070 */
[----:B------:R-:W-:Y:S01]  /*00f0*/  ULDC UR4, c[0x0][0x220] ;  /* 0x0000880000047ab9 */ /* 0x000fe20000000800 */
[----:B------:R-:W0:Y:S01]  /*0100*/  I2F.S64 R2, R2 ;  /* 0x0000000200027312 */ /* 0x000e220000301400 */
[----:B------:R-:W-:Y:S02]  /*0110*/  I2FP.F32.U32 R5, R0 ;  /* 0x0000000000057245 */ /* 0x000fe40000201000 */
[----:B------:R-:W-:-:S05]  /*0120*/  ISETP.GE.AND.EX P0, PT, RZ, UR5, PT, P0 ;  /* 0x00000005ff007c0c */ /* 0x000fca000bf06300 */
[----:B------:R-:W2:Y:S01]  /*0130*/  MUFU.LG2 R4, UR4 ;  /* 0x0000000400047d08 */ /* 0x000ea20008000c00 */
[----:B------:R-:W-:Y:S02]  /*0140*/  ULDC UR4, c[0x0][0x230] ;  /* 0x00008c0000047ab9 */ /* 0x000fe40000000800 */
[----:B-1----:R-:W-:-:S05]  /*0150*/  FFMA.FTZ R5, R5, UR4, R6 ;  /* 0x0000000405057c23 */ /* 0x002fca0008010006 */
[----:B0-----:R-:W-:Y:S01]  /*0160*/  @P0 FFMA.FTZ R5, -R2, UR4, R7 ;  /* 0x0000000402050c23 */ /* 0x001fe20008010107 */
[----:B------:R-:W-:Y:S02]  /*0170*/  ULDC.64 UR4, c[0x0][0x248] ;  /* 0x0000920000047ab9 */ /* 0x000fe40000000a00 */
[----:B------:R-:W-:-:S04]  /*0180*/  LEA R2, P0, R0, UR4, 0x2 ;  /* 0x0000000400027c11 */ /* 0x000fc8000f8010ff */
[----:B------:R-:W-:Y:S01]  /*0190*/  LEA.HI.X R3, R0, UR5, RZ, 0x2, P0 ;  /* 0x0000000500037c11 */ /* 0x000fe200080f14ff */
[----:B------:R-:W-:Y:S01]  /*01a0*/  ULDC.64 UR4, c[0x0][0x208] ;  /* 0x0000820000047ab9 */ /* 0x000fe20000000a00 */
[----:B--2---:R-:W-:-:S04]  /*01b0*/  FMUL.FTZ R4, R5, R4 ;  /* 0x0000000405047220 */ /* 0x004fc80000410000 */
[----:B------:R-:W0:Y:S02]  /*01c0*/  MUFU.EX2 R5, R4 ;  /* 0x0000000400057308 */ /* 0x000e240000000800 */
[----:B0-----:R-:W-:Y:S01]  /*01d0*/  STG.E desc[UR4][R2.64], R5 ;  /* 0x0000000502007986 */ /* 0x001fe2000c101904 */
[----:B------:R-:W-:Y:S05]  /*01e0*/  EXIT ;  /* 0x000000000000794d */ /* 0x000fea0003800000 */
.L_x_574:
        /* <DEDUP_REMOVED lines=9> */
.L_x_782:


//--------------------- .text._ZN50_GLOBAL__N__f31458b2_17_RangeFactories_cu_38772b0829elementwise_kernel_with_indexIiZZZN2at6native17logspace_cuda_outERKN3c106ScalarES6_ldRNS1_6TensorEENKUlvE0_clEvENKUlvE0_clEvEUllE_EEvT_T0_PN15function_traitsISD_E11result_typeE --------------------------
	.section	.text._ZN50_GLOBAL__N__f31458b2_17_RangeFactories_cu_38772b0829elementwise_kernel_with_indexIiZZZN2at6native17logspace_cuda_outERKN3c106ScalarES6_ldRNS1_6TensorEENKUlvE0_clEvENKUlvE0_clEvEUllE_EEvT_T0_PN15function_traitsISD_E11result_typeE,"ax",@progbits
	.align	128
.text._ZN50_GLOBAL__N__f31458b2_17_RangeFactories_cu_38772b0829elementwise_kernel_with_indexIiZZZN2at6native17logspace_cuda_outERKN3c106ScalarES6_ldRNS1_6TensorEENKUlvE0_clEvENKUlvE0_clEvEUllE_EEvT_T0_PN15function_traitsISD_E11result_typeE:
        .type           _ZN50_GLOBAL__N__f31458b2_17_RangeFactories_cu_38772b0829elementwise_kernel_with_indexIiZZZN2at6native17logspace_cuda_outERKN3c106ScalarES6_ldRNS1_6TensorEENKUlvE0_clEvENKUlvE0_clEvEUllE_EEvT_T0_PN15function_traitsISD_E11result_typeE,@function
        .size           _ZN50_GLOBAL__N__f31458b2_17_RangeFactories_cu_38772b0829elementwise_kernel_with_indexIiZZZN2at6native17logspace_cuda_outERKN3c106ScalarES6_ldRNS1_6TensorEENKUlvE0_clEvENKUlvE0_clEvEUllE_EEvT_T0_PN15function_traitsISD_E11result_typeE,(.L_x_783 - _ZN50_GLOBAL__N__f31458b2_17_RangeFactories_cu_38772b0829elementwise_kernel_with_indexIiZZZN2at6native17logspace_cuda_outERKN3c106ScalarES6_ldRNS1_6TensorEENKUlvE0_clEvENKUlvE0_clEvEUllE_EEvT_T0_PN15function_traitsISD_E11result_typeE)
        .other          _ZN50_GLOBAL__N__f31458b2_17_RangeFactories_cu_38772b0829elementwise_kernel_with_indexIiZZZN2at6native17logspace_cuda_outERKN3c106ScalarES6_ldRNS1_6TensorEENKUlvE0_clEvENKUlvE0_clEvEUllE_EEvT_T0_PN15function_traitsISD_E11result_typeE,@"STO_CUDA_ENTRY STV_DEFAULT"
_ZN50_GLOBAL__N__f31458b2_17_RangeFactories_cu_38772b0829elementwise_kernel_with_indexIiZZZN2at6native17logspace_cuda_outERKN3c106ScalarES6_ldRNS1_6TensorEENKUlvE0_clEvENKUlvE0_clEvEUllE_EEvT_T0_PN15function_traitsISD_E11result_typeE:
[----:B------:R-:W-:Y:S01]  /*0000*/  LDC R1, c[0x0][0x28] ;  /* 0x00000a00ff017b82 */ /* 0x000fe20000000800 */
[----:B------:R-:W0:Y:S01]  /*0010*/  S2R R7, SR_CTAID.X ;  /* 0x0000000000077919 */ /* 0x000e220000002500 */
[----:B------:R-:W-:Y:S01]  /*0020*/  ULDC UR4, c[0x0][0x210] ;  /* 0x0000840000047ab9 */ /* 0x000fe20000000800 */
[----:B------:R-:W0:Y:S02]  /*0030*/  S2R R0, SR_TID.X ;  /* 0x0000000000007919 */ /* 0x000e240000002100 */
[----:B0-----:R-:W-:-:S05]  /*0040*/  IMAD R7, R7, 0x40, R0 ;  /* 0x0000004007077824 */ /* 0x001fca00078e0200 */
[----:B------:R-:W-:-:S13]  /*0050*/  ISETP.GE.AND P0, PT, R7, UR4, PT ;  /* 0x0000000407007c0c */ /* 0x000fda000bf06270 */
[----:B------:R-:W-:Y:S05]  /*0060*/  @P0 EXIT ;  /* 0x000000000000094d */ /* 0x000fea0003800000 */
[----:B------:R-:W0:Y:S01]  /*0070*/  LDC.64 R10, c[0x0][0x218] ;  /* 0x00008600ff0a7b82 */ /* 0x000e220000000a00 */
[-C--:B------:R-:W-:Y:S01]  /*0080*/  LOP3.LUT R2, RZ, R7.reuse, RZ, 0x33, !PT ;  /* 0x00000007ff027212 */ /* 0x080fe200078e33ff */
[----:B------:R-:W-:Y:S01]  /*0090*/  ULDC.64 UR4, c[0x0][0x228] ;  /* 0x00008a0000047ab9 */ /* 0x000fe20000000a00 */
[----:B------:R-:W-:Y:S02]  /*00a0*/  SHF.R.S32.HI R0, RZ, 0x1f, R7 ;  /* 0x0000001fff007819 */ /* 0x000fe40000011407 */
[----:B------:R-:W-:Y:S02]  /*00b0*/  IADD3 R2, P0, R2, UR4, RZ ;  /* 0x0000000402027c10 */ /* 0x000fe4000ff1e0ff */
[----:B------:R-:W-:Y:S02]  /*00c0*/  LOP3.LUT R3, RZ, R0, RZ, 0x33, !PT ;  /* 0x00000000ff037212 */ /* 0x000fe400078e33ff */
[----:B------:R-:W-:Y:S02]  /*00d0*/  I2FP.F32.S32 R5, R7 ;  /* 0x0000000700057245 */ /* 0x000fe40000201400 */
[----:B------:R-:W-:Y:S01]  /*00e0*/  IADD3.X R3, R3, UR5, RZ, P0, !PT ;  /* 0x0000000503037c10 */ /* 0x000fe200087fe4ff */
[----:B------:R-:W-:-:S02]  /*00f0*/  ULDC.64 UR4, c[0x0][0x238] ;  /* 0x00008e0000047ab9 */ /* 0x000fc40000000a00 */
[----:B------:R-:W-:Y:S01]  /*0100*/  ISETP.GE.U32.AND P0, PT, R7, UR4, PT ;  /* 0x0000000407007c0c */ /* 0x000fe2000bf06070 */
[----:B------:R-:W1:Y:S01]  /*0110*/  I2F.S64 R2, R2 ;  /* 0x0000000200027312 */ /* 0x000e620000301400 */
[----:B------:R-:W-:Y:S02]  /*0120*/  ULDC UR4, c[0x0][0x220] ;  /* 0x0000880000047ab9 */ /* 0x000fe40000000800 */
[----:B------:R-:W-:-:S05]  /*0130*/  ISETP.GE.AND.EX P0, PT, R0, UR5, PT, P0 ;  /* 0x0000000500007c0c */ /* 0x000fca000bf06300 */
[----:B------:R-:W2:Y:S01]  /*0140*/  MUFU.LG2 R9, UR4 ;  /* 0x0000000400097d08 */ /* 0x000ea20008000c00 */
[----:B------:R-:W-:Y:S02]  /*0150*/  ULDC UR4, c[0x0][0x230] ;  /* 0x00008c0000047ab9 */ /* 0x000fe40000000800 */
[----:B0-----:R-:W-:Y:S02]  /*0160*/  FFMA.FTZ R0, R5, UR4, R10 ;  /* 0x0000000405007c23 */ /* 0x001fe4000801000a */
[----:B------:R-:W0:Y:S03]  /*0170*/  LDC.64 R4, c[0x0][0x248] ;  /* 0x00009200ff047b82 */ /* 0x000e260000000a00 */
[----:B-1----:R-:W-:Y:S01]  /*0180*/  @P0 FFMA.FTZ R0, -R2, UR4, R11 ;  /* 0x0000000402000c23 */ /* 0x002fe2000801010b */
[----:B------:R-:W-:-:S03]  /*0190*/  ULDC.64 UR4, c[0x0][0x208] ;  /* 0x0000820000047ab9 */ /* 0x000fc60000000a00 */
[----:B--2---:R-:W-:-:S04]  /*01a0*/  FMUL.FTZ R0, R0, R9 ;  /* 0x0000000900007220 */ /* 0x004fc80000410000 */
[----:B------:R-:W1:Y:S01]  /*01b0*/  MUFU.EX2 R9, R0 ;  /* 0x0000000000097308 */ /* 0x000e620000000800 */
[----:B0-----:R-:W-:-:S05]  /*01c0*/  IMAD.WIDE R2, R7, 0x4, R4 ;  /* 0x0000000407027825 */ /* 0x001fca00078e0204 */
[----:B-1----:R-:W-:Y:S01]  /*01d0*/  STG.E desc[UR4][R2.64], R9 ;  /* 0x0000000902007986 */ /* 0x002fe2000c101904 */
[----:B------:R-:W-:Y:S05]  /*01e0*/  EXIT ;  /* 0x000000000000794d */ /* 0x000fea0003800000 */
.L_x_575:
        /* <DEDUP_REMOVED lines=9> */
.L_x_783:


//--------------------- .text._ZN50_GLOBAL__N__f31458b2_17_RangeFactories_cu_38772b0829elementwise_kernel_with_indexIlZZZN2at6native17logspace_cuda_outERKN3c106ScalarES6_ldRNS1_6TensorEENKUlvE0_clEvENKUlvE_clEvEUllE_EEvT_T0_PN15function_traitsISD_E11result_typeE --------------------------
	.section	.text._ZN50_GLOBAL__N__f31458b2_17_RangeFactories_cu_38772b0829elementwise_kernel_with_indexIlZZZN2at6native17logspace_cuda_outERKN3c106ScalarES6_ldRNS1_6TensorEENKUlvE0_clEvENKUlvE_clEvEUllE_EEvT_T0_PN15function_traitsISD_E11result_typeE,"ax",@progbits
	.align	128
.text._ZN50_GLOBAL__N__f31458b2_17_RangeFactories_cu_38772b0829elementwise_kernel_with_indexIlZZZN2at6native17logspace_cuda_outERKN3c106ScalarES6_ldRNS1_6TensorEENKUlvE0_clEvENKUlvE_clEvEUllE_EEvT_T0_PN15function_traitsISD_E11result_typeE:
        .type           _ZN50_GLOBAL__N__f31458b2_17_RangeFactories_cu_38772b0829elementwise_kernel_with_indexIlZZZN2at6native17logspace_cuda_outERKN3c106ScalarES6_ldRNS1_6TensorEENKUlvE0_clEvENKUlvE_clEvEUllE_EEvT_T0_PN15function_traitsISD_E11result_typeE,@function
        .size           _ZN50_GLOBAL__N__f31458b2_17_RangeFactories_cu_38772b0829elementwise_kernel_with_indexIlZZZN2at6native17logspace_cuda_outERKN3c106ScalarES6_ldRNS1_6TensorEENKUlvE0_clEvENKUlvE_clEvEUllE_EEvT_T0_PN15function_traitsISD_E11result_typeE,(.L_x_784 - _ZN50_GLOBAL__N__f31458b2_17_RangeFactories_cu_38772b0829elementwise_kernel_with_indexIlZZZN2at6native17logspace_cuda_outERKN3c106ScalarES6_ldRNS1_6TensorEENKUlvE0_clEvENKUlvE_clEvEUllE_EEvT_T0_PN15function_traitsISD_E11result_typeE)
        .other          _ZN50_GLOBAL__N__f31458b2_17_RangeFactories_cu_38772b0829elementwise_kernel_with_indexIlZZZN2at6native17logspace_cuda_outERKN3c106ScalarES6_ldRNS1_6TensorEENKUlvE0_clEvENKUlvE_clEvEUllE_EEvT_T0_PN15function_traitsISD_E11result_typeE,@"STO_CUDA_ENTRY STV_DEFAULT"
_ZN50_GLOBAL__N__f31458b2_17_RangeFactories_cu_38772b0829elementwise_kernel_with_indexIlZZZN2at6native17logspace_cuda_outERKN3c106ScalarES6_ldRNS1_6TensorEENKUlvE0_clEvENKUlvE_clEvEUllE_EEvT_T0_PN15function_traitsISD_E11result_typeE:
        /* <DEDUP_REMOVED lines=16> */
[----:B------:R-:W-:Y:S01]  /*0100*/  ULDC.64 UR6, c[0x0][0x238] ;  /* 0x00008e0000067ab9 */ /* 0x000fe20000000a00 */
[----:B------:R-:W-:Y:S05]  /*0110*/  BSSY B1, `(.L_x_578) ;  /* 0x0000010000017945 */ /* 0x000fea0003800000 */
[----:B------:R-:W1:Y:S01]  /*0120*/  LDC.64 R4, c[0x0][0x220] ;  /* 0x00008800ff047b82 */ /* 0x000e620000000a00 */
[----:B0-----:R-:W-:-:S04]  /*0130*/  IADD3 R8, P0, R9, R6, RZ ;  /* 0x0000000609087210 */ /* 0x001fc80007f1e0ff */
[----:B------:R-:W-:-:S04]  /*0140*/  IADD3.X R9, R7, -0x1, RZ, P0, !PT ;  /* 0xffffffff07097810 */ /* 0x000fc800007fe4ff */
[----:B------:R-:W1:Y:S02]  /*0150*/  I2F.F64.S64 R6, R8 ;  /* 0x0000000800067312 */ /* 0x000e640000301c00 */
[----:B-1----:R-:W-:Y:S01]  /*0160*/  DFMA R6, -R6, UR6, R4 ;  /* 0x0000000606067c2b */ /* 0x002fe20008000104 */
[----:B------:R-:W-:Y:S02]  /*0170*/  ULDC.64 UR6, c[0x0][0x228] ;  /* 0x00008a0000067ab9 */ /* 0x000fe40000000a00 */
[----:B------:R-:W-:-:S07]  /*0180*/  DADD R10, -RZ, |UR6| ;  /* 0x40000006ff0a7e29 */ /* 0x000fce0008000100 */
[----:B------:R-:W-:Y:S01]  /*0190*/  LOP3.LUT R0, R7, 0x7ff00000, RZ, 0xc0, !PT ;  /* 0x7ff0000007007812 */ /* 0x000fe200078ec0ff */
[----:B------:R-:W-:Y:S02]  /*01a0*/  IMAD.MOV.U32 R26, RZ, RZ, R6 ;  /* 0x000000ffff1a7224 */ /* 0x000fe400078e0006 */
[--C-:B------:R-:W-:Y:S01]  /*01b0*/  IMAD.MOV.U32 R5, RZ, RZ, R7.reuse ;  /* 0x000000ffff057224 */ /* 0x100fe200078e0007 */
[----:B------:R-:W-:Y:S02]  /*01c0*/  LEA.HI R13, R0, 0xfffffc0c, RZ, 0xc ;  /* 0xfffffc0c000d7811 */ /* 0x000fe400078f60ff */
[----:B------:R-:W-:Y:S02]  /*01d0*/  MOV R0, 0x210 ;  /* 0x0000021000007802 */ /* 0x000fe40000000f00 */
[CC--:B------:R-:W-:Y:S02]  /*01e0*/  SHF.L.U64.HI R3, R6.reuse, R13.reuse, R7 ;  /* 0x0000000d06037219 */ /* 0x0c0fe40000010207 */
[----:B------:R-:W-:-:S07]  /*01f0*/  SHF.L.U32 R4, R6, R13, RZ ;  /* 0x0000000d06047219 */ /* 0x000fce00000006ff */
[----:B------:R-:W-:Y:S05]  /*0200*/  CALL.REL.NOINC `($_ZN50_GLOBAL__N__f31458b2_17_RangeFactories_cu_38772b0829elementwise_kernel_with_indexIlZZZN2at6native17logspace_cuda_outERKN3c106ScalarES6_ldRNS1_6TensorEENKUlvE0_clEvENKUlvE_clEvEUllE_EEvT_T0_PN15function_traitsISD_E11result_typeE$__internal_accurate_pow) ;  /* 0x0000000800807944 */ /* 0x000fea0003c00000 */
[----:B------:R-:W-:Y:S05]  /*0210*/  BSYNC B1 ;  /* 0x0000000000017941 */ /* 0x000fea0003800000 */
.L_x_578:
[----:B------:R-:W0:Y:S01]  /*0220*/  LDC.64 R8, c[0x0][0x228] ;  /* 0x00008a00ff087b82 */ /* 0x000e220000000a00 */
[----:B------:R-:W-:Y:S01]  /*0230*/  BSSY B1, `(.L_x_579) ;  /* 0x000001f000017945 */ /* 0x000fe20003800000 */
[----:B0-----:R-:W-:-:S14]  /*0240*/  DSETP.NEU.AND P0, PT, R8, RZ, PT ;  /* 0x000000ff0800722a */ /* 0x001fdc0003f0d000 */
[----:B------:R-:W-:Y:S05]  /*0250*/  @!P0 BRA `(.L_x_580) ;  /* 0x00000000004c8947 */ /* 0x000fea0003800000 */
[----:B------:R-:W-:Y:S01]  /*0260*/  ULDC UR6, c[0x0][0x22c] ;  /* 0x00008b0000067ab9 */ /* 0x000fe20000000800 */
[----:B------:R-:W-:Y:S01]  /*0270*/  ISETP.NE.U32.AND P0, PT, R4, RZ, PT ;  /* 0x000000ff0400720c */ /* 0x000fe20003f05070 */
[----:B------:R-:W-:Y:S01]  /*0280*/  IMAD.U32 R12, RZ, RZ, UR6 ;  /* 0x00000006ff0c7e24 */ /* 0x000fe2000f8e00ff */
[----:B------:R-:W-:Y:S02]  /*0290*/  DADD R4, -RZ, -R10 ;  /* 0x00000000ff047229 */ /* 0x000fe4000000090a */
[----:B------:R-:W-:Y:S02]  /*02a0*/  ISETP.NE.AND.EX P0, PT, R3, -0x80000000, PT, P0 ;  /* 0x800000000300780c */ /* 0x000fe40003f05300 */
[C---:B------:R-:W-:Y:S02]  /*02b0*/  ISETP.GT.AND P1, PT, R12.reuse, -0x1, PT ;  /* 0xffffffff0c00780c */ /* 0x040fe40003f24270 */
[----:B------:R-:W-:Y:S02]  /*02c0*/  ISETP.LT.AND P2, PT, R12, RZ, !P0 ;  /* 0x000000ff0c00720c */ /* 0x000fe40004741270 */
[----:B------:R-:W-:-:S02]  /*02d0*/  PLOP3.LUT P0, PT, P0, PT, PT, 0x8, 0x0 ;  /* 0x000000000000781c */ /* 0x000fc4000070e170 */
[----:B------:R-:W-:Y:S02]  /*02e0*/  FSEL R0, R4, R10, P2 ;  /* 0x0000000a04007208 */ /* 0x000fe40001000000 */
[----:B------:R-:W-:-:S05]  /*02f0*/  FSEL R3, R5, R11, P2 ;  /* 0x0000000b05037208 */ /* 0x000fca0001000000 */
[----:B------:R-:W-:Y:S05]  /*0300*/  @P1 BRA `(.L_x_581) ;  /* 0x0000000000441947 */ /* 0x000fea0003800000 */
[----:B------:R-:W0:Y:S01]  /*0310*/  FRND.F64.TRUNC R4, R6 ;  /* 0x0000000600047313 */ /* 0x000e22000030d800 */
[----:B------:R-:W-:Y:S02]  /*0320*/  IMAD.MOV.U32 R10, RZ, RZ, R0 ;  /* 0x000000ffff0a7224 */ /* 0x000fe400078e0000 */
[----:B------:R-:W-:Y:S01]  /*0330*/  IMAD.MOV.U32 R11, RZ, RZ, R3 ;  /* 0x000000ffff0b7224 */ /* 0x000fe200078e0003 */
[----:B0-----:R-:W-:-:S14]  /*0340*/  DSETP.NEU.AND P1, PT, R4, R6, PT ;  /* 0x000000060400722a */ /* 0x001fdc0003f2d000 */
[----:B------:R-:W-:Y:S05]  /*0350*/  @!P1 BRA `(.L_x_581) ;  /* 0x0000000000309947 */ /* 0x000fea0003800000 */
[----:B------:R-:W-:Y:S02]  /*0360*/  IMAD.MOV.U32 R10, RZ, RZ, 0x0 ;  /* 0x00000000ff0a7424 */ /* 0x000fe400078e00ff */
[----:B------:R-:W-:Y:S01]  /*0370*/  IMAD.MOV.U32 R11, RZ, RZ, -0x80000 ;  /* 0xfff80000ff0b7424 */ /* 0x000fe200078e00ff */
[----:B------:R-:W-:Y:S06]  /*0380*/  BRA `(.L_x_581) ;  /* 0x0000000000247947 */ /* 0x000fec0003800000 */
.L_x_580:
[----:B------:R-:W-:Y:S01]  /*0390*/  DSETP.NEU.AND P0, PT, |R6|, 0.5, PT ;  /* 0x3fe000000600742a */ /* 0x000fe20003f0d200 */
[----:B------:R-:W-:Y:S01]  /*03a0*/  ISETP.GE.AND P1, PT, R7, RZ, PT ;  /* 0x000000ff0700720c */ /* 0x000fe20003f26270 */
[----:B------:R-:W-:Y:S01]  /*03b0*/  ULDC UR6, c[0x0][0x22c] ;  /* 0x00008b0000067ab9 */ /* 0x000fe20000000800 */
[----:B------:R-:W-:Y:S01]  /*03c0*/  ISETP.EQ.U32.AND P2, PT, R4, RZ, PT ;  /* 0x000000ff0400720c */ /* 0x000fe20003f42070 */
[----:B------:R-:W-:Y:S02]  /*03d0*/  IMAD.U32 R12, RZ, RZ, UR6 ;  /* 0x00000006ff0c7e24 */ /* 0x000fe4000f8e00ff */
[----:B------:R-:W-:Y:S01]  /*03e0*/  IMAD.MOV.U32 R10, RZ, RZ, RZ ;  /* 0x000000ffff0a7224 */ /* 0x000fe200078e00ff */
[----:B------:R-:W-:-:S04]  /*03f0*/  ISETP.EQ.AND.EX P0, PT, R3, -0x80000000, P0, P2 ;  /* 0x800000000300780c */ /* 0x000fc80000702320 */
[----:B------:R-:W-:-:S04]  /*0400*/  SEL R11, R12, RZ, P0 ;  /* 0x000000ff0c0b7207 */ /* 0x000fc80000000000 */
[----:B------:R-:W-:-:S07]  /*0410*/  @!P1 LOP3.LUT R11, R11, 0x7ff00000, RZ, 0xfc, !PT ;  /* 0x7ff000000b0b9812 */ /* 0x000fce00078efcff */
.L_x_581:
[----:B------:R-:W-:Y:S05]  /*0420*/  BSYNC B1 ;  /* 0x0000000000017941 */ /* 0x000fea0003800000 */
.L_x_579:
[----:B------:R-:W-:Y:S01]  /*0430*/  DADD R4, R6, R8 ;  /* 0x0000000006047229 */ /* 0x000fe20000000008 */
[----:B------:R-:W-:Y:S09]  /*0440*/  BSSY B1, `(.L_x_582) ;  /* 0x000001c000017945 */ /* 0x000ff20003800000 */
[----:B------:R-:W-:-:S04]  /*0450*/  LOP3.LUT R4, R5, 0x7ff00000, RZ, 0xc0, !PT ;  /* 0x7ff0000005047812 */ /* 0x000fc800078ec0ff */
[----:B------:R-:W-:-:S13]  /*0460*/  ISETP.NE.AND P1, PT, R4, 0x7ff00000, PT ;  /* 0x7ff000000400780c */ /* 0x000fda0003f25270 */
[----:B------:R-:W-:Y:S05]  /*0470*/  @P1 BRA `(.L_x_583) ;  /* 0x0000000000601947 */ /* 0x000fea0003800000 */
[----:B------:R-:W-:-:S06]  /*0480*/  DSETP.GTU.AND P1, PT, |R6|, +INF , PT ;  /* 0x7ff000000600742a */ /* 0x000fcc0003f2c200 */
[----:B------:R-:W-:-:S14]  /*0490*/  DSETP.GTU.OR P1, PT, |R8|, +INF , P1 ;  /* 0x7ff000000800742a */ /* 0x000fdc0000f2c600 */
[----:B------:R-:W-:Y:S05]  /*04a0*/  @P1 BRA `(.L_x_584) ;  /* 0x0000000000501947 */ /* 0x000fea0003800000 */
[----:B------:R-:W-:-:S14]  /*04b0*/  DSETP.NEU.AND P1, PT, |R6|, +INF , PT ;  /* 0x7ff000000600742a */ /* 0x000fdc0003f2d200 */
[----:B------:R-:W-:Y:S05]  /*04c0*/  @P1 BRA `(.L_x_585) ;  /* 0x0000000000201947 */ /* 0x000fea0003800000 */
[----:B------:R-:W-:Y:S01]  /*04d0*/  ISETP.GE.AND P1, PT, R7, RZ, PT ;  /* 0x000000ff0700720c */ /* 0x000fe20003f26270 */
[----:B------:R-:W-:Y:S01]  /*04e0*/  DSETP.GT.AND P0, PT, |R8|, 1, PT ;  /* 0x3ff000000800742a */ /* 0x000fe20003f04200 */
[----:B------:R-:W-:-:S05]  /*04f0*/  IMAD.MOV.U32 R10, RZ, RZ, RZ ;  /* 0x000000ffff0a7224 */ /* 0x000fca00078e00ff */
[----:B------:R-:W-:Y:S01]  /*0500*/  SEL R0, RZ, 0x7ff00000, !P0 ;  /* 0x7ff00000ff007807 */ /* 0x000fe20004000000 */
[----:B------:R-:W-:-:S05]  /*0510*/  DSETP.NEU.AND P0, PT, R8, -1, PT ;  /* 0xbff000000800742a */ /* 0x000fca0003f0d000 */
[----:B------:R-:W-:-:S04]  /*0520*/  @!P1 LOP3.LUT R0, R0, 0x7ff00000, RZ, 0x3c, !PT ;  /* 0x7ff0000000009812 */ /* 0x000fc800078e3cff */
[----:B------:R-:W-:Y:S01]  /*0530*/  SEL R11, R0, 0x3ff00000, P0 ;  /* 0x3ff00000000b7807 */ /* 0x000fe20000000000 */
[----:B------:R-:W-:Y:S06]  /*0540*/  BRA `(.L_x_583) ;  /* 0x00000000002c7947 */ /* 0x000fec0003800000 */
.L_x_585:
[----:B------:R-:W-:-:S14]  /*0550*/  DSETP.NEU.AND P1, PT, |R8|, +INF , PT ;  /* 0x7ff000000800742a */ /* 0x000fdc0003f2d200 */
[----:B------:R-:W-:Y:S05]  /*0560*/  @P1 BRA `(.L_x_583) ;  /* 0x0000000000241947 */ /* 0x000fea0003800000 */
[----:B------:R-:W-:Y:S01]  /*0570*/  ISETP.LT.AND P0, PT, R12, RZ, P0 ;  /* 0x000000ff0c00720c */ /* 0x000fe20000701270 */
[----:B------:R-:W-:Y:S01]  /*0580*/  IMAD.MOV.U32 R10, RZ, RZ, RZ ;  /* 0x000000ffff0a7224 */ /* 0x000fe200078e00ff */
[C---:B------:R-:W-:Y:S02]  /*0590*/  LOP3.LUT R0, R7.reuse, 0x7fffffff, RZ, 0xc0, !PT ;  /* 0x7fffffff07007812 */ /* 0x040fe400078ec0ff */
[----:B------:R-:W-:Y:S02]  /*05a0*/  ISETP.GT.AND P1, PT, R7, -0x1, PT ;  /* 0xffffffff0700780c */ /* 0x000fe40003f24270 */
[----:B------:R-:W-:Y:S02]  /*05b0*/  ISETP.NE.AND P0, PT, R0, 0x3fe00000, P0 ;  /* 0x3fe000000000780c */ /* 0x000fe40000705270 */
[----:B------:R-:W-:-:S11]  /*05c0*/  SEL R11, RZ, 0x7ff00000, !P1 ;  /* 0x7ff00000ff0b7807 */ /* 0x000fd60004800000 */
[----:B------:R-:W-:Y:S01]  /*05d0*/  @P0 VIADD R11, R11, 0x80000000 ;  /* 0x800000000b0b0836 */ /* 0x000fe20000000000 */
[----:B------:R-:W-:Y:S06]  /*05e0*/  BRA `(.L_x_583) ;  /* 0x0000000000047947 */ /* 0x000fec0003800000 */
.L_x_584:
[----:B------:R-:W-:-:S11]  /*05f0*/  DADD R10, R6, R8 ;  /* 0x00000000060a7229 */ /* 0x000fd60000000008 */
.L_x_583:
[----:B------:R-:W-:Y:S05]  /*0600*/  BSYNC B1 ;  /* 0x0000000000017941 */ /* 0x000fea0003800000 */
.L_x_582:
[----:B------:R-:W-:-:S06]  /*0610*/  DSETP.NEU.AND P0, PT, R6, RZ, PT ;  /* 0x000000ff0600722a */ /* 0x000fcc0003f0d000 */
[----:B------:R-:W-:-:S06]  /*0620*/  DSETP.EQ.OR P0, PT, R8, 1, !P0 ;  /* 0x3ff000000800742a */ /* 0x000fcc0004702400 */
[----:B------:R-:W-:Y:S02]  /*0630*/  FSEL R4, R10, RZ, !P0 ;  /* 0x000000ff0a047208 */ /* 0x000fe40004000000 */
[----:B------:R-:W-:Y:S01]  /*0640*/  FSEL R5, R11, 1.875, !P0 ;  /* 0x3ff000000b057808 */ /* 0x000fe20004000000 */
[----:B------:R-:W-:Y:S06]  /*0650*/  BRA `(.L_x_586) ;  /* 0x0000000400547947 */ /* 0x000fec0003800000 */
.L_x_577:
[----:B------:R-:W0:Y:S01]  /*0660*/  LDC.64 R4, c[0x0][0x218] ;  /* 0x00008600ff047b82 */ /* 0x000e220000000a00 */
[----:B------:R-:W0:Y:S01]  /*0670*/  I2F.F64.U32 R6, R2 ;  /* 0x0000000200067312 */ /* 0x000e220000201800 */
[----:B------:R-:W-:Y:S01]  /*0680*/  ULDC.64 UR6, c[0x0][0x238] ;  /* 0x00008e0000067ab9 */ /* 0x000fe20000000a00 */
[----:B------:R-:W-:Y:S01]  /*0690*/  BSSY B1, `(.L_x_587) ;  /* 0x000000c000017945 */ /* 0x000fe20003800000 */
[----:B0-----:R-:W-:Y:S01]  /*06a0*/  DFMA R6, R6, UR6, R4 ;  /* 0x0000000606067c2b */ /* 0x001fe20008000004 */
        /* <DEDUP_REMOVED lines=11> */
.L_x_587:
[----:B------:R-:W0:Y:S01]  /*0760*/  LDC.64 R8, c[0x0][0x228] ;  /* 0x00008a00ff087b82 */ /* 0x000e220000000a00 */
[----:B------:R-:W-:Y:S01]  /*0770*/  BSSY B1, `(.L_x_588) ;  /* 0x0000021000017945 */ /* 0x000fe20003800000 */
[----:B0-----:R-:W-:-:S14]  /*0780*/  DSETP.NEU.AND P0, PT, R8, RZ, PT ;  /* 0x000000ff0800722a */ /* 0x001fdc0003f0d000 */
[----:B------:R-:W-:Y:S05]  /*0790*/  @!P0 BRA `(.L_x_589) ;  /* 0x0000000000548947 */ /* 0x000fea0003800000 */
[----:B------:R-:W-:Y:S01]  /*07a0*/  ISETP.NE.U32.AND P0, PT, R4, RZ, PT ;  /* 0x000000ff0400720c */ /* 0x000fe20003f05070 */
[----:B------:R-:W-:Y:S01]  /*07b0*/  ULDC UR6, c[0x0][0x22c] ;  /* 0x00008b0000067ab9 */ /* 0x000fe20000000800 */
[----:B------:R-:W-:Y:S02]  /*07c0*/  IMAD.MOV.U32 R4, RZ, RZ, R10 ;  /* 0x000000ffff047224 */ /* 0x000fe400078e000a */
[----:B------:R-:W-:Y:S01]  /*07d0*/  ISETP.NE.AND.EX P0, PT, R3, -0x80000000, PT, P0 ;  /* 0x800000000300780c */ /* 0x000fe20003f05300 */
[----:B------:R-:W-:Y:S02]  /*07e0*/  IMAD.U32 R3, RZ, RZ, UR6 ;  /* 0x00000006ff037e24 */ /* 0x000fe4000f8e00ff */
[----:B------:R-:W-:-:S03]  /*07f0*/  IMAD.MOV.U32 R5, RZ, RZ, R11 ;  /* 0x000000ffff057224 */ /* 0x000fc600078e000b */
[C---:B------:R-:W-:Y:S02]  /*0800*/  ISETP.GT.AND P1, PT, R3.reuse, -0x1, PT ;  /* 0xffffffff0300780c */ /* 0x040fe40003f24270 */
[----:B------:R-:W-:Y:S01]  /*0810*/  ISETP.LT.AND P2, PT, R3, RZ, !P0 ;  /* 0x000000ff0300720c */ /* 0x000fe20004741270 */
[----:B------:R-:W-:Y:S01]  /*0820*/  DADD R10, -RZ, -R4 ;  /* 0x00000000ff0a7229 */ /* 0x000fe20000000904 */
[----:B------:R-:W-:-:S09]  /*0830*/  PLOP3.LUT P0, PT, P0, PT, PT, 0x8, 0x0 ;  /* 0x000000000000781c */ /* 0x000fd2000070e170 */
[----:B------:R-:W-:Y:S02]  /*0840*/  FSEL R0, R10, R4, P2 ;  /* 0x000000040a007208 */ /* 0x000fe40001000000 */
[----:B------:R-:W-:Y:S01]  /*0850*/  FSEL R11, R11, R5, P2 ;  /* 0x000000050b0b7208 */ /* 0x000fe20001000000 */
[----:B------:R-:W-:Y:S06]  /*0860*/  @P1 BRA `(.L_x_590) ;  /* 0x0000000000441947 */ /* 0x000fec0003800000 */
[----:B------:R-:W0:Y:S02]  /*0870*/  FRND.F64.TRUNC R4, R6 ;  /* 0x0000000600047313 */ /* 0x000e24000030d800 */
[----:B0-----:R-:W-:Y:S01]  /*0880*/  DSETP.NEU.AND P1, PT, R4, R6, PT ;  /* 0x000000060400722a */ /* 0x001fe20003f2d000 */
[----:B------:R-:W-:Y:S02]  /*0890*/  IMAD.MOV.U32 R4, RZ, RZ, R0 ;  /* 0x000000ffff047224 */ /* 0x000fe400078e0000 */
[----:B------:R-:W-:-:S11]  /*08a0*/  IMAD.MOV.U32 R5, RZ, RZ, R11 ;  /* 0x000000ffff057224 */ /* 0x000fd600078e000b */
[----:B------:R-:W-:Y:S05]  /*08b0*/  @!P1 BRA `(.L_x_590) ;  /* 0x0000000000309947 */ /* 0x000fea0003800000 */
[----:B------:R-:W-:Y:S02]  /*08c0*/  IMAD.MOV.U32 R4, RZ, RZ, 0x0 ;  /* 0x00000000ff047424 */ /* 0x000fe400078e00ff */
[----:B------:R-:W-:Y:S01]  /*08d0*/  IMAD.MOV.U32 R5, RZ, RZ, -0x80000 ;  /* 0xfff80000ff057424 */ /* 0x000fe200078e00ff */
[----:B------:R-:W-:Y:S06]  /*08e0*/  BRA `(.L_x_590) ;  /* 0x0000000000247947 */ /* 0x000fec0003800000 */
.L_x_589:
[----:B------:R-:W-:Y:S01]  /*08f0*/  DSETP.NEU.AND P0, PT, |R6|, 0.5, PT ;  /* 0x3fe000000600742a */ /* 0x000fe20003f0d200 */
[----:B------:R-:W-:Y:S01]  /*0900*/  ISETP.EQ.U32.AND P2, PT, R4, RZ, PT ;  /* 0x000000ff0400720c */ /* 0x000fe20003f42070 */
[----:B------:R-:W-:Y:S01]  /*0910*/  ULDC UR6, c[0x0][0x22c] ;  /* 0x00008b0000067ab9 */ /* 0x000fe20000000800 */
[----:B------:R-:W-:Y:S01]  /*0920*/  ISETP.GE.AND P1, PT, R7, RZ, PT ;  /* 0x000000ff0700720c */ /* 0x000fe20003f26270 */
[----:B------:R-:W-:Y:S02]  /*0930*/  IMAD.MOV.U32 R4, RZ, RZ, RZ ;  /* 0x000000ffff047224 */ /* 0x000fe400078e00ff */
[----:B------:R-:W-:Y:S01]  /*0940*/  ISETP.EQ.AND.EX P0, PT, R3, -0x80000000, P0, P2 ;  /* 0x800000000300780c */ /* 0x000fe20000702320 */
[----:B------:R-:W-:-:S05]  /*0950*/  IMAD.U32 R3, RZ, RZ, UR6 ;  /* 0x00000006ff037e24 */ /* 0x000fca000f8e00ff */
[----:B------:R-:W-:-:S04]  /*0960*/  SEL R5, R3, RZ, P0 ;  /* 0x000000ff03057207 */ /* 0x000fc80000000000 */
[----:B------:R-:W-:-:S07]  /*0970*/  @!P1 LOP3.LUT R5, R5, 0x7ff00000, RZ, 0xfc, !PT ;  /* 0x7ff0000005059812 */ /* 0x000fce00078efcff */
.L_x_590:
[----:B------:R-:W-:Y:S05]  /*0980*/  BSYNC B1 ;  /* 0x0000000000017941 */ /* 0x000fea0003800000 */
.L_x_588:
        /* <DEDUP_REMOVED lines=18> */
.L_x_594:
        /* <DEDUP_REMOVED lines=10> */
.L_x_593:
[----:B------:R-:W-:-:S11]  /*0b50*/  DADD R4, R6, R8 ;  /* 0x0000000006047229 */ /* 0x000fd60000000008 */
.L_x_592:
[----:B------:R-:W-:Y:S05]  /*0b60*/  BSYNC B1 ;  /* 0x0000000000017941 */ /* 0x000fea0003800000 */
.L_x_591:
[----:B------:R-:W-:-:S06]  /*0b70*/  DSETP.NEU.AND P0, PT, R6, RZ, PT ;  /* 0x000000ff0600722a */ /* 0x000fcc0003f0d000 */
[----:B------:R-:W-:-:S06]  /*0b80*/  DSETP.EQ.OR P0, PT, R8, 1, !P0 ;  /* 0x3ff000000800742a */ /* 0x000fcc0004702400 */
[----:B------:R-:W-:Y:S02]  /*0b90*/  FSEL R4, R4, RZ, !P0 ;  /* 0x000000ff04047208 */ /* 0x000fe40004000000 */
[----:B------:R-:W-:-:S07]  /*0ba0*/  FSEL R5, R5, 1.875, !P0 ;  /* 0x3ff0000005057808 */ /* 0x000fce0004000000 */
.L_x_586:
[----:B------:R-:W-:Y:S05]  /*0bb0*/  BSYNC B0 ;  /* 0x0000000000007941 */ /* 0x000fea0003800000 */
.L_x_576:
[----:B------:R-:W-:Y:S02]  /*0bc0*/  ULDC.64 UR6, c[0x0][0x250] ;  /* 0x0000940000067ab9 */ /* 0x000fe40000000a00 */
[----:B------:R-:W-:-:S04]  /*0bd0*/  LEA R6, P0, R2, UR6, 0x3 ;  /* 0x0000000602067c11 */ /* 0x000fc8000f8018ff */
[----:B------:R-:W-:-:S05]  /*0be0*/  LEA.HI.X R7, R2, UR7, RZ, 0x3, P0 ;  /* 0x0000000702077c11 */ /* 0x000fca00080f1cff */
[----:B------:R-:W-:Y:S01]  /*0bf0*/  STG.E.64 desc[UR4][R6.64], R4 ;  /* 0x0000000406007986 */ /* 0x000fe2000c101b04 */
[----:B------:R-:W-:Y:S05]  /*0c00*/  EXIT ;  /* 0x000000000000794d */ /* 0x000fea0003800000 */
        .type           $_ZN50_GLOBAL__N__f31458b2_17_RangeFactories_cu_38772b0829elementwise_kernel_with_indexIlZZZN2at6native17logspace_cuda_outERKN3c106ScalarES6_ldRNS1_6TensorEENKUlvE0_clEvENKUlvE_clEvEUllE_EEvT_T0_PN15function_traitsISD_E11result_typeE$__internal_accurate_pow,@function
        .size           $_ZN50_GLOBAL__N__f31458b2_17_RangeFactories_cu_38772b0829elementwise_kernel_with_indexIlZZZN2at6native17logspace_cuda_outERKN3c106ScalarES6_ldRNS1_6TensorEENKUlvE0_clEvENKUlvE_clEvEUllE_EEvT_T0_PN15function_traitsISD_E11result_typeE$__internal_accurate_pow,(.L_x_784 - $_ZN50_GLOBAL__N__f31458b2_17_RangeFactories_cu_38772b0829elementwise_kernel_with_indexIlZZZN2at6native17logspace_cuda_outERKN3c106ScalarES6_ldRNS1_6TensorEENKUlvE0_clEvENKUlvE_clEvEUllE_EEvT_T0_PN15function_traitsISD_E11result_typeE$__internal_accurate_pow)
$_ZN50_GLOBAL__N__f31458b2_17_RangeFactories_cu_38772b0829elementwise_kernel_with_indexIlZZZN2at6native17logspace_cuda_outERKN3c106ScalarES6_ldRNS1_6TensorEENKUlvE0_clEvENKUlvE_clEvEUllE_EEvT_T0_PN15function_traitsISD_E11result_typeE$__internal_accurate_pow:
[----:B------:R-:W-:Y:S01]  /*0c10*/  SHF.R.U32.HI R27, RZ, 0x14, R11 ;  /* 0x00000014ff1b7819 */ /* 0x000fe2000001160b */
[----:B------:R-:W-:Y:S01]  /*0c20*/  IMAD.MOV.U32 R12, RZ, RZ, 0x41ad3b5a ;  /* 0x41ad3b5aff0c7424 */ /* 0x000fe200078e00ff */
[----:B------:R-:W-:Y:S01]  /*0c30*/  UMOV UR6, 0x7d2cafe2 ;  /* 0x7d2cafe200067882 */ /* 0x000fe20000000000 */
[----:B------:R-:W-:Y:S01]  /*0c40*/  IMAD.MOV.U32 R13, RZ, RZ, 0x3ed0f5d2 ;  /* 0x3ed0f5d2ff0d7424 */ /* 0x000fe200078e00ff */
[----:B------:R-:W-:Y:S01]  /*0c50*/  ISETP.NE.AND P0, PT, R27, RZ, PT ;  /* 0x000000ff1b00720c */ /* 0x000fe20003f05270 */
[----:B------:R-:W-:-:S12]  /*0c60*/  UMOV UR7, 0x3eb0f5ff ;  /* 0x3eb0f5ff00077882 */ /* 0x000fd80000000000 */
[----:B------:R-:W-:-:S10]  /*0c70*/  @!P0 DMUL R8, R10, 1.80143985094819840000e+16 ;  /* 0x435000000a088828 */ /* 0x000fd40000000000 */
[----:B------:R-:W-:Y:S01]  /*0c80*/  @!P0 IMAD.MOV.U32 R11, RZ, RZ, R9 ;  /* 0x000000ffff0b8224 */ /* 0x000fe200078e0009 */
[----:B------:R-:W-:Y:S01]  /*0c90*/  @!P0 LEA.HI R27, R9, 0xffffffca, RZ, 0xc ;  /* 0xffffffca091b8811 */ /* 0x000fe200078f60ff */
[----:B------:R-:W-:Y:S02]  /*0ca0*/  @!P0 IMAD.MOV.U32 R10, RZ, RZ, R8 ;  /* 0x000000ffff0a8224 */ /* 0x000fe400078e0008 */
[----:B------:R-:W-:Y:S01]  /*0cb0*/  IMAD.MOV.U32 R9, RZ, RZ, 0x43300000 ;  /* 0x43300000ff097424 */ /* 0x000fe200078e00ff */
[----:B------:R-:W-:Y:S01]  /*0cc0*/  LOP3.LUT R11, R11, 0x800fffff, RZ, 0xc0, !PT ;  /* 0x800fffff0b0b7812 */ /* 0x000fe200078ec0ff */
[----:B------:R-:W-:Y:S02]  /*0cd0*/  IMAD.MOV.U32 R22, RZ, RZ, R10 ;  /* 0x000000ffff167224 */ /* 0x000fe400078e000a */
[----:B------:R-:W-:Y:S01]  /*0ce0*/  IMAD.MOV.U32 R10, RZ, RZ, RZ ;  /* 0x000000ffff0a7224 */ /* 0x000fe200078e00ff */
[----:B------:R-:W-:Y:S01]  /*0cf0*/  LOP3.LUT R23, R11, 0x3ff00000, RZ, 0xfc, !PT ;  /* 0x3ff000000b177812 */ /* 0x000fe200078efcff */
[----:B------:R-:W-:-:S03]  /*0d00*/  VIADD R8, R27, 0xfffffc01 ;  /* 0xfffffc011b087836 */ /* 0x000fc60000000000 */
[----:B------:R-:W-:-:S13]  /*0d10*/  ISETP.GE.U32.AND P1, PT, R23, 0x3ff6a09f, PT ;  /* 0x3ff6a09f1700780c */ /* 0x000fda0003f26070 */
[----:B------:R-:W-:Y:S02]  /*0d20*/  @P1 VIADD R11, R23, 0xfff00000 ;  /* 0xfff00000170b1836 */ /* 0x000fe40000000000 */
[----:B------:R-:W-:Y:S02]  /*0d30*/  @P1 VIADD R8, R27, 0xfffffc02 ;  /* 0xfffffc021b081836 */ /* 0x000fe40000000000 */
[----:B------:R-:W-:Y:S02]  /*0d40*/  @P1 IMAD.MOV.U32 R23, RZ, RZ, R11 ;  /* 0x000000ffff171224 */ /* 0x000fe400078e000b */
[----:B------:R-:W-:Y:S01]  /*0d50*/  IMAD.MOV.U32 R27, RZ, RZ, R5 ;  /* 0x000000ffff1b7224 */ /* 0x000fe200078e0005 */
[----:B------:R-:W-:-:S03]  /*0d60*/  LOP3.LUT R8, R8, 0x80000000, RZ, 0x3c, !PT ;  /* 0x8000000008087812 */ /* 0x000fc600078e3cff */
[C---:B------:R-:W-:Y:S01]  /*0d70*/  DADD R14, R22.reuse, 1 ;  /* 0x3ff00000160e7429 */ /* 0x040fe20000000000 */
[----:B------:R-:W-:Y:S01]  /*0d80*/  IMAD.SHL.U32 R5, R27, 0x2, RZ ;  /* 0x000000021b057824 */ /* 0x000fe200078e00ff */
[----:B------:R-:W-:-:S04]  /*0d90*/  DADD R22, R22, -1 ;  /* 0xbff0000016167429 */ /* 0x000fc80000000000 */
[----:B------:R-:W0:Y:S01]  /*0da0*/  MUFU.RCP64H R11, R15 ;  /* 0x0000000f000b7308 */ /* 0x000e220000001800 */
[----:B------:R-:W-:Y:S01]  /*0db0*/  ISETP.GT.U32.AND P0, PT, R5, -0x2000001, PT ;  /* 0xfdffffff0500780c */ /* 0x000fe20003f04070 */
        /* <DEDUP_REMOVED lines=10> */
[----:B------:R-:W-:-:S05]  /*0e60*/  DADD R14, R14, R14 ;  /* 0x000000000e0e7229 */ /* 0x000fca000000000e */
[----:B------:R-:W-:Y:S01]  /*0e70*/  DFMA R18, R20, R12, UR6 ;  /* 0x0000000614127e2b */ /* 0x000fe2000800000c */
[----:B------:R-:W-:Y:S01]  /*0e80*/  UMOV UR6, 0xe4faecd5 ;  /* 0xe4faecd500067882 */ /* 0x000fe20000000000 */
[----:B------:R-:W-:Y:S01]  /*0e90*/  UMOV UR7, 0x3f1745cd ;  /* 0x3f1745cd00077882 */ /* 0x000fe20000000000 */
[----:B------:R-:W-:-:S05]  /*0ea0*/  DFMA R14, R22, -R10, R14 ;  /* 0x8000000a160e722b */ /* 0x000fca000000000e */
[----:B------:R-:W-:Y:S01]  /*0eb0*/  DFMA R18, R20, R18, UR6 ;  /* 0x0000000614127e2b */ /* 0x000fe20008000012 */
[----:B------:R-:W-:Y:S01]  /*0ec0*/  UMOV UR6, 0x258a578b ;  /* 0x258a578b00067882 */ /* 0x000fe20000000000 */
[----:B------:R-:W-:Y:S01]  /*0ed0*/  UMOV UR7, 0x3f3c71c7 ;  /* 0x3f3c71c700077882 */ /* 0x000fe20000000000 */
[----:B------:R-:W-:Y:S02]  /*0ee0*/  DMUL R14, R16, R14 ;  /* 0x0000000e100e7228 */ /* 0x000fe40000000000 */
[----:B------:R-:W-:-:S03]  /*0ef0*/  DMUL R16, R10, R10 ;  /* 0x0000000a0a107228 */ /* 0x000fc60000000000 */
[----:B------:R-:W-:Y:S01]  /*0f00*/  DFMA R18, R20, R18, UR6 ;  /* 0x0000000614127e2b */ /* 0x000fe20008000012 */
[----:B------:R-:W-:Y:S01]  /*0f10*/  UMOV UR6, 0x9242b910 ;  /* 0x9242b91000067882 */ /* 0x000fe20000000000 */
[----:B------:R-:W-:-:S03]  /*0f20*/  UMOV UR7, 0x3f624924 ;  /* 0x3f62492400077882 */ /* 0x000fc60000000000 */
[----:B------:R-:W-:-:S03]  /*0f30*/  DMUL R24, R10, R16 ;  /* 0x000000100a187228 */ /* 0x000fc60000000000 */
[----:B------:R-:W-:Y:S01]  /*0f40*/  DFMA R18, R20, R18, UR6 ;  /* 0x0000000614127e2b */ /* 0x000fe20008000012 */
[----:B------:R-:W-:Y:S01]  /*0f50*/  UMOV UR6, 0x99999dfb ;  /* 0x99999dfb00067882 */ /* 0x000fe20000000000 */
[----:B------:R-:W-:-:S06]  /*0f60*/  UMOV UR7, 0x3f899999 ;  /* 0x3f89999900077882 */ /* 0x000fcc0000000000 */
[----:B------:R-:W-:Y:S01]  /*0f70*/  DFMA R18, R20, R18, UR6 ;  /* 0x0000000614127e2b */ /* 0x000fe20008000012 */
[----:B------:R-:W-:Y:S01]  /*0f80*/  UMOV UR6, 0x55555555 ;  /* 0x5555555500067882 */ /* 0x000fe20000000000 */
[----:B------:R-:W-:-:S06]  /*0f90*/  UMOV UR7, 0x3fb55555 ;  /* 0x3fb5555500077882 */ /* 0x000fcc0000000000 */
[----:B------:R-:W-:-:S08]  /*0fa0*/  DFMA R12, R20, R18, UR6 ;  /* 0x00000006140c7e2b */ /* 0x000fd00008000012 */
[----:B------:R-:W-:Y:S01]  /*0fb0*/  DADD R22, -R12, UR6 ;  /* 0x000000060c167e29 */ /* 0x000fe20008000100 */
[----:B------:R-:W-:Y:S01]  /*0fc0*/  UMOV UR6, 0xb9e7b0 ;  /* 0x00b9e7b000067882 */ /* 0x000fe20000000000 */
[----:B------:R-:W-:-:S06]  /*0fd0*/  UMOV UR7, 0x3c46a4cb ;  /* 0x3c46a4cb00077882 */ /* 0x000fcc0000000000 */
[----:B------:R-:W-:Y:S02]  /*0fe0*/  DFMA R22, R20, R18, R22 ;  /* 0x000000121416722b */ /* 0x000fe40000000016 */
[----:B------:R-:W-:Y:S01]  /*0ff0*/  DFMA R18, R10, R10, -R16 ;  /* 0x0000000a0a12722b */ /* 0x000fe20000000810 */
[----:B------:R-:W-:Y:S02]  /*1000*/  VIADD R21, R15, 0x100000 ;  /* 0x001000000f157836 */ /* 0x000fe40000000000 */
[----:B------:R-:W-:-:S03]  /*1010*/  IMAD.MOV.U32 R20, RZ, RZ, R14 ;  /* 0x000000ffff147224 */ /* 0x000fc600078e000e */
[----:B------:R-:W-:-:S03]  /*1020*/  DADD R22, RZ, R22 ;  /* 0x00000000ff167229 */ /* 0x000fc60000000016 */
[C---:B------:R-:W-:Y:S02]  /*1030*/  DFMA R18, R10.reuse, R20, R18 ;  /* 0x000000140a12722b */ /* 0x040fe40000000012 */
[----:B------:R-:W-:-:S03]  /*1040*/  DFMA R20, R10, R16, -R24 ;  /* 0x000000100a14722b */ /* 0x000fc60000000818 */
[----:B------:R-:W-:Y:S01]  /*1050*/  DADD R22, R22, -UR6 ;  /* 0x8000000616167e29 */ /* 0x000fe20008000000 */
[----:B------:R-:W-:Y:S01]  /*1060*/  UMOV UR6, 0x80000000 ;  /* 0x8000000000067882 */ /* 0x000fe20000000000 */
[----:B------:R-:W-:Y:S02]  /*1070*/  UMOV UR7, 0x43300000 ;  /* 0x4330000000077882 */ /* 0x000fe40000000000 */
[----:B------:R-:W-:Y:S01]  /*1080*/  DADD R8, R8, -UR6 ;  /* 0x8000000608087e29 */ /* 0x000fe20008000000 */
[----:B------:R-:W-:Y:S01]  /*1090*/  UMOV UR6, 0xfefa39ef ;  /* 0xfefa39ef00067882 */ /* 0x000fe20000000000 */
[----:B------:R-:W-:Y:S01]  /*10a0*/  DFMA R20, R14, R16, R20 ;  /* 0x000000100e14722b */ /* 0x000fe20000000014 */
[----:B------:R-:W-:Y:S01]  /*10b0*/  UMOV UR7, 0x3fe62e42 ;  /* 0x3fe62e4200077882 */ /* 0x000fe20000000000 */
[----:B------:R-:W-:-:S06]  /*10c0*/  DADD R16, R12, R22 ;  /* 0x000000000c107229 */ /* 0x000fcc0000000016 */
[----:B------:R-:W-:Y:S02]  /*10d0*/  DFMA R18, R10, R18, R20 ;  /* 0x000000120a12722b */ /* 0x000fe40000000014 */
[----:B------:R-:W-:Y:S02]  /*10e0*/  DADD R20, R12, -R16 ;  /* 0x000000000c147229 */ /* 0x000fe40000000810 */
[----:B------:R-:W-:-:S06]  /*10f0*/  DMUL R12, R16, R24 ;  /* 0x00000018100c7228 */ /* 0x000fcc0000000000 */
[----:B------:R-:W-:Y:S02]  /*1100*/  DADD R22, R22, R20 ;  /* 0x0000000016167229 */ /* 0x000fe40000000014 */
[----:B------:R-:W-:-:S08]  /*1110*/  DFMA R20, R16, R24, -R12 ;  /* 0x000000181014722b */ /* 0x000fd0000000080c */
[----:B------:R-:W-:-:S08]  /*1120*/  DFMA R18, R16, R18, R20 ;  /* 0x000000121012722b */ /* 0x000fd00000000014 */
[----:B------:R-:W-:-:S08]  /*1130*/  DFMA R22, R22, R24, R18 ;  /* 0x000000181616722b */ /* 0x000fd00000000012 */
[----:B------:R-:W-:-:S08]  /*1140*/  DADD R18, R12, R22 ;  /* 0x000000000c127229 */ /* 0x000fd00000000016 */
[--C-:B------:R-:W-:Y:S02]  /*1150*/  DADD R16, R10, R18.reuse ;  /* 0x000000000a107229 */ /* 0x100fe40000000012 */
[----:B------:R-:W-:-:S06]  /*1160*/  DADD R12, R12, -R18 ;  /* 0x000000000c0c7229 */ /* 0x000fcc0000000812 */
[----:B------:R-:W-:Y:S02]  /*1170*/  DADD R10, R10, -R16 ;  /* 0x000000000a0a7229 */ /* 0x000fe40000000810 */
[----:B------:R-:W-:-:S06]  /*1180*/  DADD R12, R22, R12 ;  /* 0x00000000160c7229 */ /* 0x000fcc000000000c */
[----:B------:R-:W-:-:S08]  /*1190*/  DADD R10, R18, R10 ;  /* 0x00000000120a7229 */ /* 0x000fd0000000000a */
[----:B------:R-:W-:-:S08]  /*11a0*/  DADD R10, R12, R10 ;  /* 0x000000000c0a7229 */ /* 0x000fd0000000000a */
[----:B------:R-:W-:-:S08]  /*11b0*/  DADD R14, R14, R10 ;  /* 0x000000000e0e7229 */ /* 0x000fd0000000000a */
[----:B------:R-:W-:-:S08]  /*11c0*/  DADD R10, R16, R14 ;  /* 0x00000000100a7229 */ /* 0x000fd0000000000e */
[--C-:B------:R-:W-:Y:S02]  /*11d0*/  DFMA R12, R8, UR6, R10.reuse ;  /* 0x00000006080c7c2b */ /* 0x100fe4000800000a */
[----:B------:R-:W-:-:S06]  /*11e0*/  DADD R18, R16, -R10 ;  /* 0x0000000010127229 */ /* 0x000fcc000000080a */
[----:B------:R-:W-:Y:S01]  /*11f0*/  DFMA R16, -R8, UR6, R12 ;  /* 0x0000000608107c2b */ /* 0x000fe2000800010c */
[----:B------:R-:W-:Y:S01]  /*1200*/  UMOV UR6, 0x3b39803f ;  /* 0x3b39803f00067882 */ /* 0x000fe20000000000 */
[----:B------:R-:W-:Y:S01]  /*1210*/  DADD R18, R14, R18 ;  /* 0x000000000e127229 */ /* 0x000fe20000000012 */
[----:B------:R-:W-:-:S05]  /*1220*/  UMOV UR7, 0x3c7abc9e ;  /* 0x3c7abc9e00077882 */ /* 0x000fca0000000000 */
[----:B------:R-:W-:-:S08]  /*1230*/  DADD R16, -R10, R16 ;  /* 0x000000000a107229 */ /* 0x000fd00000000110 */
[----:B------:R-:W-:Y:S01]  /*1240*/  DADD R10, R18, -R16 ;  /* 0x00000000120a7229 */ /* 0x000fe20000000810 */
[----:B------:R-:W-:Y:S01]  /*1250*/  LOP3.LUT R17, R27, 0xff0fffff, RZ, 0xc0, !PT ;  /* 0xff0fffff1b117812 */ /* 0x000fe200078ec0ff */
[----:B------:R-:W-:-:S03]  /*1260*/  IMAD.MOV.U32 R16, RZ, RZ, R26 ;  /* 0x000000ffff107224 */ /* 0x000fc600078e001a */
[----:B------:R-:W-:-:S03]  /*1270*/  SEL R17, R17, R27, P0 ;  /* 0x0000001b11117207 */ /* 0x000fc60000000000 */
[----:B------:R-:W-:Y:S01]  /*1280*/  DFMA R10, R8, UR6, R10 ;  /* 0x00000006080a7c2b */ /* 0x000fe2000800000a */
[----:B------:R-:W-:Y:S01]  /*1290*/  UMOV UR6, 0xfefa39ef ;  /* 0xfefa39ef00067882 */ /* 0x000fe20000000000 */
[----:B------:R-:W-:-:S06]  /*12a0*/  UMOV UR7, 0x3fe62e42 ;  /* 0x3fe62e4200077882 */ /* 0x000fcc0000000000 */
[----:B------:R-:W-:-:S08]  /*12b0*/  DADD R14, R12, R10 ;  /* 0x000000000c0e7229 */ /* 0x000fd0000000000a */
[----:B------:R-:W-:Y:S02]  /*12c0*/  DADD R12, R12, -R14 ;  /* 0x000000000c0c7229 */ /* 0x000fe4000000080e */
[----:B------:R-:W-:-:S06]  /*12d0*/  DMUL R8, R14, R16 ;  /* 0x000000100e087228 */ /* 0x000fcc0000000000 */
[----:B------:R-:W-:Y:S02]  /*12e0*/  DADD R12, R10, R12 ;  /* 0x000000000a0c7229 */ /* 0x000fe4000000000c */
[----:B------:R-:W-:Y:S01]  /*12f0*/  DFMA R14, R14, R16, -R8 ;  /* 0x000000100e0e722b */ /* 0x000fe20000000808 */
[----:B------:R-:W-:Y:S02]  /*1300*/  IMAD.MOV.U32 R10, RZ, RZ, 0x652b82fe ;  /* 0x652b82feff0a7424 */ /* 0x000fe400078e00ff */
[----:B------:R-:W-:-:S05]  /*1310*/  IMAD.MOV.U32 R11, RZ, RZ, 0x3ff71547 ;  /* 0x3ff71547ff0b7424 */ /* 0x000fca00078e00ff */
[----:B------:R-:W-:-:S08]  /*1320*/  DFMA R14, R12, R16, R14 ;  /* 0x000000100c0e722b */ /* 0x000fd0000000000e */
[----:B------:R-:W-:-:S08]  /*1330*/  DADD R12, R8, R14 ;  /* 0x00000000080c7229 */ /* 0x000fd0000000000e */
[----:B------:R-:W-:Y:S02]  /*1340*/  DFMA R10, R12, R10, 6.75539944105574400000e+15 ;  /* 0x433800000c0a742b */ /* 0x000fe4000000000a */
[----:B------:R-:W-:Y:S01]  /*1350*/  FSETP.GEU.FTZ.AND P0, PT, |R13|, 4.1917929649353027344, PT ;  /* 0x4086232b0d00780b */ /* 0x000fe20003f1e200 */
[----:B------:R-:W-:-:S05]  /*1360*/  DADD R8, R8, -R12 ;  /* 0x0000000008087229 */ /* 0x000fca000000080c */
        /* <DEDUP_REMOVED lines=49> */
[----:B------:R-:W-:-:S06]  /*1680*/  @!P0 IMAD.MOV.U32 R10, RZ, RZ, RZ ;  /* 0x000000ffff0a8224 */ /* 0x000fcc00078e00ff */
[----:B------:R-:W-:-:S11]  /*1690*/  @!P0 DMUL R18, R16, R10 ;  /* 0x0000000a10128228 */ /* 0x000fd60000000000 */
.L_x_595:
[----:B------:R-:W-:Y:S02]  /*16a0*/  DSETP.NEU.AND P0, PT, |R18|, +INF , PT ;  /* 0x7ff000001200742a */ /* 0x000fe40003f0d200 */
[----:B------:R-:W-:-:S12]  /*16b0*/  DADD R8, R14, R8 ;  /* 0x000000000e087229 */ /* 0x000fd80000000008 */
[----:B------:R-:W-:Y:S01]  /*16c0*/  @P0 DFMA R18, R8, R18, R18 ;  /* 0x000000120812022b */ /* 0x000fe20000000012 */
[----:B------:R-:W-:Y:S02]  /*16d0*/  IMAD.MOV.U32 R8, RZ, RZ, R0 ;  /* 0x000000ffff087224 */ /* 0x000fe400078e0000 */
[----:B------:R-:W-:-:S07]  /*16e0*/  IMAD.MOV.U32 R9, RZ, RZ, 0x0 ;  /* 0x00000000ff097424 */ /* 0x000fce00078e00ff */
[----:B------:R-:W-:Y:S02]  /*16f0*/  IMAD.MOV.U32 R10, RZ, RZ, R18 ;  /* 0x000000ffff0a7224 */ /* 0x000fe400078e0012 */
[----:B------:R-:W-:Y:S01]  /*1700*/  IMAD.MOV.U32 R11, RZ, RZ, R19 ;  /* 0x000000ffff0b7224 */ /* 0x000fe200078e0013 */
[----:B------:R-:W-:Y:S06]  /*1710*/  RET.REL.NODEC R8 `(_ZN50_GLOBAL__N__f31458b2_17_RangeFactories_cu_38772b0829elementwise_kernel_with_indexIlZZZN2at6native17logspace_cuda_outERKN3c106ScalarES6_ldRNS1_6TensorEENKUlvE0_clEvENKUlvE_clEvEUllE_EEvT_T0_PN15function_traitsISD_E11result_typeE) ;  /* 0xffffffe808387950 */ /* 0x000fec0003c3ffff */
.L_x_596:
        /* <DEDUP_REMOVED lines=14> */
.L_x_784:


//--------------------- .text._ZN50_GLOBAL__N__f31458b2_17_RangeFactories_cu_38772b0829elementwise_kernel_with_indexIiZZZN2at6native17logspace_cuda_outERKN3c106ScalarES6_ldRNS1_6TensorEENKUlvE0_clEvENKUlvE_clEvEUllE_EEvT_T0_PN15function_traitsISD_E11result_typeE --------------------------
	.section	.text._ZN50_GLOBAL__N__f31458b2_17_RangeFactories_cu_38772b0829elementwise_kernel_with_indexIiZZZN2at6native17logspace_cuda_outERKN3c106ScalarES6_ldRNS1_6TensorEENKUlvE0_clEvENKUlvE_clEvEUllE_EEvT_T0_PN15function_traitsISD_E11result_typeE,"ax",@progbits
	.align	128
.text._ZN50_GLOBAL__N__f31458b2_17_RangeFactories_cu_38772b0829elementwise_kernel_with_indexIiZZZN2at6native17logspace_cuda_outERKN3c106ScalarES6_ldRNS1_6TensorEENKUlvE0_clEvENKUlvE_clEvEUllE_EEvT_T0_PN15function_traitsISD_E11result_typeE:
        .type           _ZN50_GLOBAL__N__f31458b2_17_RangeFactories_cu_38772b0829elementwise_kernel_with_indexIiZZZN2at6native17logspace_cuda_outERKN3c106ScalarES6_ldRNS1_6TensorEENKUlvE0_clEvENKUlvE_clEvEUllE_EEvT_T0_PN15function_traitsISD_E11result_typeE,@function
        .size           _ZN50_GLOBAL__N__f31458b2_17_RangeFactories_cu_38772b0829elementwise_kernel_with_indexIiZZZN2at6native17logspace_cuda_outERKN3c106ScalarES6_ldRNS1_6TensorEENKUlvE0_clEvENKUlvE_clEvEUllE_EEvT_T0_PN15function_traitsISD_E11result_typeE,(.L_x_786 - _ZN50_GLOBAL__N__f31458b2_17_RangeFactories_cu_38772b0829elementwise_kernel_with_indexIiZZZN2at6native17logspace_cuda_outERKN3c106ScalarES6_ldRNS1_6TensorEENKUlvE0_clEvENKUlvE_clEvEUllE_EEvT_T0_PN15function_traitsISD_E11result_typeE)
        .other          _ZN50_GLOBAL__N__f31458b2_17_RangeFactories_cu_38772b0829elementwise_kernel_with_indexIiZZZN2at6native17logspace_cuda_outERKN3c106ScalarES6_ldRNS1_6TensorEENKUlvE0_clEvENKUlvE_clEvEUllE_EEvT_T0_PN15function_traitsISD_E11result_typeE,@"STO_CUDA_ENTRY STV_DEFAULT"
_ZN50_GLOBAL__N__f31458b2_17_RangeFactories_cu_38772b0829elementwise_kernel_with_indexIiZZZN2at6native17logspace_cuda_outERKN3c106ScalarES6_ldRNS1_6TensorEENKUlvE0_clEvENKUlvE_clEvEUllE_EEvT_T0_PN15function_traitsISD_E11result_typeE:
        /* <DEDUP_REMOVED lines=14> */
[----:B------:R-:W-:Y:S01]  /*00e0*/  LOP3.LUT R10, RZ, R3, RZ, 0x33, !PT ;  /* 0x00000003ff0a7212 */ /* 0x000fe200078e33ff */
[----:B------:R-:W-:Y:S01]  /*00f0*/  ULDC.64 UR6, c[0x0][0x230] ;  /* 0x00008c0000067ab9 */ /* 0x000fe20000000a00 */
[----:B------:R-:W0:Y:S01]  /*0100*/  LDC.64 R8, c[0x0][0x220] ;  /* 0x00008800ff087b82 */ /* 0x000e220000000a00 */
[----:B------:R-:W-:Y:S01]  /*0110*/  LOP3.LUT R0, RZ, R4, RZ, 0x33, !PT ;  /* 0x00000004ff007212 */ /* 0x000fe200078e33ff */
[----:B------:R-:W-:Y:S01]  /*0120*/  BSSY B1, `(.L_x_599) ;  /* 0x0000010000017945 */ /* 0x000fe20003800000 */
[----:B------:R-:W-:Y:S02]  /*0130*/  IADD3 R10, P0, R10, UR6, RZ ;  /* 0x000000060a0a7c10 */ /* 0x000fe4000ff1e0ff */
[----:B------:R-:W-:Y:S02]  /*0140*/  MOV R2, 0x220 ;  /* 0x0000022000027802 */ /* 0x000fe40000000f00 */
[----:B------:R-:W-:Y:S01]  /*0150*/  IADD3.X R11, R0, UR7, RZ, P0, !PT ;  /* 0x00000007000b7c10 */ /* 0x000fe200087fe4ff */
[----:B------:R-:W-:-:S03]  /*0160*/  ULDC.64 UR6, c[0x0][0x238] ;  /* 0x00008e0000067ab9 */ /* 0x000fc60000000a00 */
[----:B------:R-:W0:Y:S02]  /*0170*/  I2F.F64.S64 R6, R10 ;  /* 0x0000000a00067312 */ /* 0x000e240000301c00 */
[----:B0-----:R-:W-:Y:S01]  /*0180*/  DFMA R6, -R6, UR6, R8 ;  /* 0x0000000606067c2b */ /* 0x001fe20008000108 */
[----:B------:R-:W-:Y:S02]  /*0190*/  ULDC.64 UR6, c[0x0][0x228] ;  /* 0x00008a0000067ab9 */ /* 0x000fe40000000a00 */
[----:B------:R-:W-:-:S07]  /*01a0*/  DADD R8, -RZ, |UR6| ;  /* 0x40000006ff087e29 */ /* 0x000fce0008000100 */
[----:B------:R-:W-:Y:S01]  /*01b0*/  LOP3.LUT R0, R7, 0x7ff00000, RZ, 0xc0, !PT ;  /* 0x7ff0000007007812 */ /* 0x000fe200078ec0ff */
[----:B------:R-:W-:Y:S02]  /*01c0*/  IMAD.MOV.U32 R26, RZ, RZ, R6 ;  /* 0x000000ffff1a7224 */ /* 0x000fe400078e0006 */
[----:B------:R-:W-:Y:S01]  /*01d0*/  IMAD.MOV.U32 R25, RZ, RZ, R7 ;  /* 0x000000ffff197224 */ /* 0x000fe200078e0007 */
[----:B------:R-:W-:-:S04]  /*01e0*/  LEA.HI R13, R0, 0xfffffc0c, RZ, 0xc ;  /* 0xfffffc0c000d7811 */ /* 0x000fc800078f60ff */
[CC--:B------:R-:W-:Y:S02]  /*01f0*/  SHF.L.U64.HI R5, R6.reuse, R13.reuse, R7 ;  /* 0x0000000d06057219 */ /* 0x0c0fe40000010207 */
[----:B------:R-:W-:-:S07]  /*0200*/  SHF.L.U32 R24, R6, R13, RZ ;  /* 0x0000000d06187219 */ /* 0x000fce00000006ff */
[----:B------:R-:W-:Y:S05]  /*0210*/  CALL.REL.NOINC `($_ZN50_GLOBAL__N__f31458b2_17_RangeFactories_cu_38772b0829elementwise_kernel_with_indexIiZZZN2at6native17logspace_cuda_outERKN3c106ScalarES6_ldRNS1_6TensorEENKUlvE0_clEvENKUlvE_clEvEUllE_EEvT_T0_PN15function_traitsISD_E11result_typeE$__internal_accurate_pow) ;  /* 0x0000000800807944 */ /* 0x000fea0003c00000 */
[----:B------:R-:W-:Y:S05]  /*0220*/  BSYNC B1 ;  /* 0x0000000000017941 */ /* 0x000fea0003800000 */
.L_x_599:
        /* <DEDUP_REMOVED lines=23> */
.L_x_601:
        /* <DEDUP_REMOVED lines=9> */
.L_x_602:
[----:B------:R-:W-:Y:S05]  /*0430*/  BSYNC B1 ;  /* 0x0000000000017941 */ /* 0x000fea0003800000 */
.L_x_600:
        /* <DEDUP_REMOVED lines=18> */
.L_x_606:
        /* <DEDUP_REMOVED lines=10> */
.L_x_605:
[----:B------:R-:W-:-:S11]  /*0600*/  DADD R10, R6, R8 ;  /* 0x00000000060a7229 */ /* 0x000fd60000000008 */
.L_x_604:
[----:B------:R-:W-:Y:S05]  /*0610*/  BSYNC B1 ;  /* 0x0000000000017941 */ /* 0x000fea0003800000 */
.L_x_603:
[----:B------:R-:W-:-:S06]  /*0620*/  DSETP.NEU.AND P0, PT, R6, RZ, PT ;  /* 0x000000ff0600722a */ /* 0x000fcc0003f0d000 */
[----:B------:R-:W-:-:S06]  /*0630*/  DSETP.EQ.OR P0, PT, R8, 1, !P0 ;  /* 0x3ff000000800742a */ /* 0x000fcc0004702400 */
[----:B------:R-:W-:Y:S02]  /*0640*/  FSEL R6, R10, RZ, !P0 ;  /* 0x000000ff0a067208 */ /* 0x000fe40004000000 */
[----:B------:R-:W-:Y:S01]  /*0650*/  FSEL R7, R11, 1.875, !P0 ;  /* 0x3ff000000b077808 */ /* 0x000fe20004000000 */
[----:B------:R-:W-:Y:S06]  /*0660*/  BRA `(.L_x_607) ;  /* 0x0000000400547947 */ /* 0x000fec0003800000 */
.L_x_598:
[----:B------:R-:W0:Y:S01]  /*0670*/  LDC.64 R6, c[0x0][0x218] ;  /* 0x00008600ff067b82 */ /* 0x000e220000000a00 */
[----:B------:R-:W0:Y:S01]  /*0680*/  I2F.F64 R28, R3 ;  /* 0x00000003001c7312 */ /* 0x000e220000201c00 */
[----:B------:R-:W-:Y:S01]  /*0690*/  ULDC.64 UR6, c[0x0][0x238] ;  /* 0x00008e0000067ab9 */ /* 0x000fe20000000a00 */
[----:B------:R-:W-:Y:S01]  /*06a0*/  BSSY B1, `(.L_x_608) ;  /* 0x000000c000017945 */ /* 0x000fe20003800000 */
[----:B------:R-:W-:Y:S01]  /*06b0*/  MOV R2, 0x760 ;  /* 0x0000076000027802 */ /* 0x000fe20000000f00 */
[----:B0-----:R-:W-:Y:S01]  /*06c0*/  DFMA R28, R28, UR6, R6 ;  /* 0x000000061c1c7c2b */ /* 0x001fe20008000006 */
        /* <DEDUP_REMOVED lines=10> */
.L_x_608:
[----:B------:R-:W0:Y:S01]  /*0770*/  LDC.64 R8, c[0x0][0x228] ;  /* 0x00008a00ff087b82 */ /* 0x000e220000000a00 */
[----:B------:R-:W-:Y:S01]  /*0780*/  BSSY B1, `(.L_x_609) ;  /* 0x0000021000017945 */ /* 0x000fe20003800000 */
[----:B0-----:R-:W-:-:S14]  /*0790*/  DSETP.NEU.AND P0, PT, R8, RZ, PT ;  /* 0x000000ff0800722a */ /* 0x001fdc0003f0d000 */
[----:B------:R-:W-:Y:S05]  /*07a0*/  @!P0 BRA `(.L_x_610) ;  /* 0x0000000000548947 */ /* 0x000fea0003800000 */
[----:B------:R-:W-:Y:S01]  /*07b0*/  ULDC UR6, c[0x0][0x22c] ;  /* 0x00008b0000067ab9 */ /* 0x000fe20000000800 */
[----:B------:R-:W-:Y:S01]  /*07c0*/  ISETP.NE.U32.AND P0, PT, R6, RZ, PT ;  /* 0x000000ff0600720c */ /* 0x000fe20003f05070 */
[----:B------:R-:W-:Y:S02]  /*07d0*/  IMAD.U32 R2, RZ, RZ, UR6 ;  /* 0x00000006ff027e24 */ /* 0x000fe4000f8e00ff */
[----:B------:R-:W-:Y:S01]  /*07e0*/  IMAD.MOV.U32 R6, RZ, RZ, R10 ;  /* 0x000000ffff067224 */ /* 0x000fe200078e000a */
[----:B------:R-:W-:Y:S01]  /*07f0*/  ISETP.NE.AND.EX P0, PT, R5, -0x80000000, PT, P0 ;  /* 0x800000000500780c */ /* 0x000fe20003f05300 */
[----:B------:R-:W-:Y:S01]  /*0800*/  IMAD.MOV.U32 R7, RZ, RZ, R11 ;  /* 0x000000ffff077224 */ /* 0x000fe200078e000b */
[C---:B------:R-:W-:Y:S02]  /*0810*/  ISETP.GT.AND P1, PT, R2.reuse, -0x1, PT ;  /* 0xffffffff0200780c */ /* 0x040fe40003f24270 */
[----:B------:R-:W-:Y:S02]  /*0820*/  ISETP.LT.AND P2, PT, R2, RZ, !P0 ;  /* 0x000000ff0200720c */ /* 0x000fe40004741270 */
[----:B------:R-:W-:Y:S01]  /*0830*/  PLOP3.LUT P0, PT, P0, PT, PT, 0x8, 0x0 ;  /* 0x000000000000781c */ /* 0x000fe2000070e170 */
[----:B------:R-:W-:-:S10]  /*0840*/  DADD R10, -RZ, -R6 ;  /* 0x00000000ff0a7229 */ /* 0x000fd40000000906 */
        /* <DEDUP_REMOVED lines=11> */
.L_x_610:
        /* <DEDUP_REMOVED lines=9> */
.L_x_611:
[----:B------:R-:W-:Y:S05]  /*0990*/  BSYNC B1 ;  /* 0x0000000000017941 */ /* 0x000fea0003800000 */
.L_x_609:
        /* <DEDUP_REMOVED lines=18> */
.L_x_615:
        /* <DEDUP_REMOVED lines=10> */
.L_x_614:
[----:B------:R-:W-:-:S11]  /*0b60*/  DADD R6, R28, R8 ;  /* 0x000000001c067229 */ /* 0x000fd60000000008 */
.L_x_613:
[----:B------:R-:W-:Y:S05]  /*0b70*/  BSYNC B1 ;  /* 0x0000000000017941 */ /* 0x000fea0003800000 */
.L_x_612:
[----:B------:R-:W-:-:S06]  /*0b80*/  DSETP.NEU.AND P0, PT, R28, RZ, PT ;  /* 0x000000ff1c00722a */ /* 0x000fcc0003f0d000 */
[----:B------:R-:W-:-:S06]  /*0b90*/  DSETP.EQ.OR P0, PT, R8, 1, !P0 ;  /* 0x3ff000000800742a */ /* 0x000fcc0004702400 */
[----:B------:R-:W-:Y:S02]  /*0ba0*/  FSEL R6, R6, RZ, !P0 ;  /* 0x000000ff06067208 */ /* 0x000fe40004000000 */
[----:B------:R-:W-:-:S07]  /*0bb0*/  FSEL R7, R7, 1.875, !P0 ;  /* 0x3ff0000007077808 */ /* 0x000fce0004000000 */
.L_x_607:
[----:B------:R-:W-:Y:S05]  /*0bc0*/  BSYNC B0 ;  /* 0x0000000000007941 */ /* 0x000fea0003800000 */
.L_x_597:
[----:B------:R-:W-:Y:S02]  /*0bd0*/  ULDC.64 UR6, c[0x0][0x250] ;  /* 0x0000940000067ab9 */ /* 0x000fe40000000a00 */
[----:B------:R-:W-:-:S04]  /*0be0*/  LEA R2, P0, R3, UR6, 0x3 ;  /* 0x0000000603027c11 */ /* 0x000fc8000f8018ff */
[----:B------:R-:W-:-:S05]  /*0bf0*/  LEA.HI.X R3, R3, UR7, R4, 0x3, P0 ;  /* 0x0000000703037c11 */ /* 0x000fca00080f1c04 */
[----:B------:R-:W-:Y:S01]  /*0c00*/  STG.E.64 desc[UR4][R2.64], R6 ;  /* 0x0000000602007986 */ /* 0x000fe2000c101b04 */
[----:B------:R-:W-:Y:S05]  /*0c10*/  EXIT ;  /* 0x000000000000794d */ /* 0x000fea0003800000 */
        .type           $_ZN50_GLOBAL__N__f31458b2_17_RangeFactories_cu_38772b0829elementwise_kernel_with_indexIiZZZN2at6native17logspace_cuda_outERKN3c106ScalarES6_ldRNS1_6TensorEENKUlvE0_clEvENKUlvE_clEvEUllE_EEvT_T0_PN15function_traitsISD_E11result_typeE$__internal_accurate_pow,@function
        .size           $_ZN50_GLOBAL__N__f31458b2_17_RangeFactories_cu_38772b0829elementwise_kernel_with_indexIiZZZN2at6native17logspace_cuda_outERKN3c106ScalarES6_ldRNS1_6TensorEENKUlvE0_clEvENKUlvE_clEvEUllE_EEvT_T0_PN15function_traitsISD_E11result_typeE$__internal_accurate_pow,(.L_x_786 - $_ZN50_GLOBAL__N__f31458b2_17_RangeFactories_cu_38772b0829elementwise_kernel_with_indexIiZZZN2at6native17logspace_cuda_outERKN3c106ScalarES6_ldRNS1_6TensorEENKUlvE0_clEvENKUlvE_clEvEUllE_EEvT_T0_PN15function_traitsISD_E11result_typeE$__internal_accurate_pow)
$_ZN50_GLOBAL__N__f31458b2_17_RangeFactories_cu_38772b0829elementwise_kernel_with_indexIiZZZN2at6native17logspace_cuda_outERKN3c106ScalarES6_ldRNS1_6TensorEENKUlvE0_clEvENKUlvE_clEvEUllE_EEvT_T0_PN15function_traitsISD_E11result_typeE$__internal_accurate_pow:
[----:B------:R-:W-:Y:S01]  /*0c20*/  SHF.R.U32.HI R0, RZ, 0x14, R9 ;  /* 0x00000014ff007819 */ /* 0x000fe20000011609 */
[----:B------:R-:W-:Y:S01]  /*0c30*/  IMAD.MOV.U32 R10, RZ, RZ, 0x41ad3b5a ;  /* 0x41ad3b5aff0a7424 */ /* 0x000fe200078e00ff */
[----:B------:R-:W-:Y:S01]  /*0c40*/  UMOV UR6, 0x7d2cafe2 ;  /* 0x7d2cafe200067882 */ /* 0x000fe20000000000 */
[----:B------:R-:W-:Y:S01]  /*0c50*/  IMAD.MOV.U32 R11, RZ, RZ, 0x3ed0f5d2 ;  /* 0x3ed0f5d2ff0b7424 */ /* 0x000fe200078e00ff */
[----:B------:R-:W-:Y:S01]  /*0c60*/  ISETP.NE.AND P0, PT, R0, RZ, PT ;  /* 0x000000ff0000720c */ /* 0x000fe20003f05270 */
[----:B------:R-:W-:Y:S01]  /*0c70*/  UMOV UR7, 0x3eb0f5ff ;  /* 0x3eb0f5ff00077882 */ /* 0x000fe20000000000 */
[----:B------:R-:W-:-:S11]  /*0c80*/  IMAD.MOV.U32 R27, RZ, RZ, R25 ;  /* 0x000000ffff1b7224 */ /* 0x000fd600078e0019 */
[----:B------:R-:W-:-:S10]  /*0c90*/  @!P0 DMUL R16, R8, 1.80143985094819840000e+16 ;  /* 0x4350000008108828 */ /* 0x000fd40000000000 */
[----:B------:R-:W-:Y:S01]  /*0ca0*/  @!P0 IMAD.MOV.U32 R9, RZ, RZ, R17 ;  /* 0x000000ffff098224 */ /* 0x000fe200078e0011 */
[----:B------:R-:W-:Y:S01]  /*0cb0*/  @!P0 LEA.HI R0, R17, 0xffffffca, RZ, 0xc ;  /* 0xffffffca11008811 */ /* 0x000fe200078f60ff */
[----:B------:R-:W-:-:S03]  /*0cc0*/  @!P0 IMAD.MOV.U32 R8, RZ, RZ, R16 ;  /* 0x000000ffff088224 */ /* 0x000fc600078e0010 */
[----:B------:R-:W-:Y:S01]  /*0cd0*/  LOP3.LUT R9, R9, 0x800fffff, RZ, 0xc0, !PT ;  /* 0x800fffff09097812 */ /* 0x000fe200078ec0ff */
[----:B------:R-:W-:Y:S02]  /*0ce0*/  IMAD.MOV.U32 R18, RZ, RZ, R8 ;  /* 0x000000ffff127224 */ /* 0x000fe400078e0008 */
[----:B------:R-:W-:Y:S01]  /*0cf0*/  IMAD.MOV.U32 R8, RZ, RZ, RZ ;  /* 0x000000ffff087224 */ /* 0x000fe200078e00ff */
[----:B------:R-:W-:-:S04]  /*0d00*/  LOP3.LUT R19, R9, 0x3ff00000, RZ, 0xfc, !PT ;  /* 0x3ff0000009137812 */ /* 0x000fc800078efcff */
[----:B------:R-:W-:-:S13]  /*0d10*/  ISETP.GE.U32.AND P1, PT, R19, 0x3ff6a09f, PT ;  /* 0x3ff6a09f1300780c */ /* 0x000fda0003f26070 */
[----:B------:R-:W-:-:S04]  /*0d20*/  @P1 VIADD R9, R19, 0xfff00000 ;  /* 0xfff0000013091836 */ /* 0x000fc80000000000 */
        /* <DEDUP_REMOVED lines=47> */
[----:B------:R-:W-:-:S03]  /*1020*/  UMOV UR7, 0x43300000 ;  /* 0x4330000000077882 */ /* 0x000fc60000000000 */
[----:B------:R-:W-:-:S03]  /*1030*/  DFMA R22, R12, R14, R22 ;  /* 0x0000000e0c16722b */ /* 0x000fc60000000016 */
[----:B------:R-:W-:-:S05]  /*1040*/  DADD R14, R10, R18 ;  /* 0x000000000a0e7229 */ /* 0x000fca0000000012 */
[----:B------:R-:W-:-:S03]  /*1050*/  DFMA R20, R8, R20, R22 ;  /* 0x000000140814722b */ /* 0x000fc60000000016 */
        /* <DEDUP_REMOVED lines=12> */
[----:B------:R-:W-:Y:S01]  /*1120*/  DADD R8, R10, R8 ;  /* 0x000000000a087229 */ /* 0x000fe20000000008 */
[C---:B------:R-:W-:Y:S02]  /*1130*/  VIADD R10, R0.reuse, 0xfffffc01 ;  /* 0xfffffc01000a7836 */ /* 0x040fe40000000000 */
[----:B------:R-:W-:Y:S02]  /*1140*/  @P1 VIADD R10, R0, 0xfffffc02 ;  /* 0xfffffc02000a1836 */ /* 0x000fe40000000000 */
[----:B------:R-:W-:-:S03]  /*1150*/  IMAD.SHL.U32 R0, R27, 0x2, RZ ;  /* 0x000000021b007824 */ /* 0x000fc600078e00ff */
[----:B------:R-:W-:Y:S01]  /*1160*/  DADD R16, R12, R8 ;  /* 0x000000000c107229 */ /* 0x000fe20000000008 */
[----:B------:R-:W-:Y:S01]  /*1170*/  LOP3.LUT R8, R10, 0x80000000, RZ, 0x3c, !PT ;  /* 0x800000000a087812 */ /* 0x000fe200078e3cff */
[----:B------:R-:W-:Y:S01]  /*1180*/  IMAD.MOV.U32 R9, RZ, RZ, 0x43300000 ;  /* 0x43300000ff097424 */ /* 0x000fe200078e00ff */
[----:B------:R-:W-:-:S05]  /*1190*/  ISETP.GT.U32.AND P0, PT, R0, -0x2000001, PT ;  /* 0xfdffffff0000780c */ /* 0x000fca0003f04070 */
[----:B------:R-:W-:Y:S02]  /*11a0*/  DADD R12, R14, R16 ;  /* 0x000000000e0c7229 */ /* 0x000fe40000000010 */
[----:B------:R-:W-:Y:S01]  /*11b0*/  DADD R8, R8, -UR6 ;  /* 0x8000000608087e29 */ /* 0x000fe20008000000 */
[----:B------:R-:W-:Y:S01]  /*11c0*/  UMOV UR6, 0xfefa39ef ;  /* 0xfefa39ef00067882 */ /* 0x000fe20000000000 */
[----:B------:R-:W-:-:S04]  /*11d0*/  UMOV UR7, 0x3fe62e42 ;  /* 0x3fe62e4200077882 */ /* 0x000fc80000000000 */
[--C-:B------:R-:W-:Y:S02]  /*11e0*/  DADD R18, R14, -R12.reuse ;  /* 0x000000000e127229 */ /* 0x100fe4000000080c */
[----:B------:R-:W-:-:S06]  /*11f0*/  DFMA R10, R8, UR6, R12 ;  /* 0x00000006080a7c2b */ /* 0x000fcc000800000c */
[----:B------:R-:W-:Y:S02]  /*1200*/  DADD R18, R16, R18 ;  /* 0x0000000010127229 */ /* 0x000fe40000000012 */
[----:B------:R-:W-:Y:S01]  /*1210*/  DFMA R14, -R8, UR6, R10 ;  /* 0x00000006080e7c2b */ /* 0x000fe2000800010a */
[----:B------:R-:W-:Y:S01]  /*1220*/  UMOV UR6, 0x3b39803f ;  /* 0x3b39803f00067882 */ /* 0x000fe20000000000 */
[----:B------:R-:W-:-:S06]  /*1230*/  UMOV UR7, 0x3c7abc9e ;  /* 0x3c7abc9e00077882 */ /* 0x000fcc0000000000 */
        /* <DEDUP_REMOVED lines=12> */
[----:B------:R-:W-:-:S08]  /*1300*/  DFMA R12, R12, R18, -R14 ;  /* 0x000000120c0c722b */ /* 0x000fd0000000080e */
[----:B------:R-:W-:Y:S01]  /*1310*/  DFMA R18, R10, R18, R12 ;  /* 0x000000120a12722b */ /* 0x000fe2000000000c */
[----:B------:R-:W-:Y:S02]  /*1320*/  IMAD.MOV.U32 R10, RZ, RZ, 0x652b82fe ;  /* 0x652b82feff0a7424 */ /* 0x000fe400078e00ff */
[----:B------:R-:W-:-:S05]  /*1330*/  IMAD.MOV.U32 R11, RZ, RZ, 0x3ff71547 ;  /* 0x3ff71547ff0b7424 */ /* 0x000fca00078e00ff */
        /* <DEDUP_REMOVED lines=55> */
.L_x_616:
[----:B------:R-:W-:Y:S01]  /*16b0*/  DSETP.NEU.AND P0, PT, |R16|, +INF , PT ;  /* 0x7ff000001000742a */ /* 0x000fe20003f0d200 */
[----:B------:R-:W-:Y:S01]  /*16c0*/  IMAD.MOV.U32 R8, RZ, RZ, R2 ;  /* 0x000000ffff087224 */ /* 0x000fe200078e0002 */
[----:B------:R-:W-:Y:S01]  /*16d0*/  DADD R14, R18, R14 ;  /* 0x00000000120e7229 */ /* 0x000fe2000000000e */
[----:B------:R-:W-:-:S11]  /*16e0*/  IMAD.MOV.U32 R9, RZ, RZ, 0x0 ;  /* 0x00000000ff097424 */ /* 0x000fd600078e00ff */
[----:B------:R-:W-:-:S10]  /*16f0*/  @P0 DFMA R16, R14, R16, R16 ;  /* 0x000000100e10022b */ /* 0x000fd40000000010 */
[----:B------:R-:W-:Y:S02]  /*1700*/  IMAD.MOV.U32 R10, RZ, RZ, R16 ;  /* 0x000000ffff0a7224 */ /* 0x000fe400078e0010 */
[----:B------:R-:W-:Y:S01]  /*1710*/  IMAD.MOV.U32 R11, RZ, RZ, R17 ;  /* 0x000000ffff0b7224 */ /* 0x000fe200078e0011 */
[----:B------:R-:W-:Y:S06]  /*1720*/  RET.REL.NODEC R8 `(_ZN50_GLOBAL__N__f31458b2_17_RangeFactories_cu_38772b0829elementwise_kernel_with_indexIiZZZN2at6native17logspace_cuda_outERKN3c106ScalarES6_ldRNS1_6TensorEENKUlvE0_clEvENKUlvE_clEvEUllE_EEvT_T0_PN15function_traitsISD_E11result_typeE) ;  /* 0xffffffe808347950 */ /* 0x000fec0003c3ffff */
.L_x_617:
        /* <DEDUP_REMOVED lines=13> */
.L_x_786:


//--------------------- .text._ZN50_GLOBAL__N__f31458b2_17_RangeFactories_cu_38772b0829elementwise_kernel_with_indexIlZZZN2at6native17logspace_cuda_outERKN3c106ScalarES6_ldRNS1_6TensorEENKUlvE_clEvENKUlvE3_clEvEUllE_EEvT_T0_PN15function_traitsISD_E11result_typeE --------------------------
	.section	.text._ZN50_GLOBAL__N__f31458b2_17_RangeFactories_cu_38772b0829elementwise_kernel_with_indexIlZZZN2at6native17logspace_cuda_outERKN3c106ScalarES6_ldRNS1_6TensorEENKUlvE_clEvENKUlvE3_clEvEUllE_EEvT_T0_PN15function_traitsISD_E11result_typeE,"ax",@progbits
	.align	128
.text._ZN50_GLOBAL__N__f31458b2_17_RangeFactories_cu_38772b0829elementwise_kernel_with_indexIlZZZN2at6native17logspace_cuda_outERKN3c106ScalarES6_ldRNS1_6TensorEENKUlvE_clEvENKUlvE3_clEvEUllE_EEvT_T0_PN15function_traitsISD_E11result_typeE:
        .type           _ZN50_GLOBAL__N__f31458b2_17_RangeFactories_cu_38772b0829elementwise_kernel_with_indexIlZZZN2at6native17logspace_cuda_outERKN3c106ScalarES6_ldRNS1_6TensorEENKUlvE_clEvENKUlvE3_clEvEUllE_EEvT_T0_PN15function_traitsISD_E11result_typeE,@function
        .size           _ZN50_GLOBAL__N__f31458b2_17_RangeFactories_cu_38772b0829elementwise_kernel_with_indexIlZZZN2at6native17logspace_cuda_outERKN3c106ScalarES6_ldRNS1_6TensorEENKUlvE_clEvENKUlvE3_clEvEUllE_EEvT_T0_PN15function_traitsISD_E11result_typeE,(.L_x_788 - _ZN50_GLOBAL__N__f31458b2_17_RangeFactories_cu_38772b0829elementwise_kernel_with_indexIlZZZN2at6native17logspace_cuda_outERKN3c106ScalarES6_ldRNS1_6TensorEENKUlvE_clEvENKUlvE3_clEvEUllE_EEvT_T0_PN15function_traitsISD_E11result_typeE)
        .other          _ZN50_GLOBAL__N__f31458b2_17_RangeFactories_cu_38772b0829elementwise_kernel_with_indexIlZZZN2at6native17logspace_cuda_outERKN3c106ScalarES6_ldRNS1_6TensorEENKUlvE_clEvENKUlvE3_clEvEUllE_EEvT_T0_PN15function_traitsISD_E11result_typeE,@"STO_CUDA_ENTRY STV_DEFAULT"
_ZN50_GLOBAL__N__f31458b2_17_RangeFactories_cu_38772b0829elementwise_kernel_with_indexIlZZZN2at6native17logspace_cuda_outERKN3c106ScalarES6_ldRNS1_6TensorEENKUlvE_clEvENKUlvE3_clEvEUllE_EEvT_T0_PN15function_traitsISD_E11result_typeE:
        /* <DEDUP_REMOVED lines=16> */
[----:B------:R-:W-:-:S03]  /*0100*/  ULDC.U16 UR6, c[0x0][0x21a] ;  /* 0x0000868000067ab9 */ /* 0x000fc60000000400 */
[----:B0-----:R-:W-:Y:S02]  /*0110*/  IADD3 R2, P0, R3, R4, RZ ;  /* 0x0000000403027210 */ /* 0x001fe40007f1e0ff */
[----:B------:R-:W0:Y:S01]  /*0120*/  I2F.S16 R4, UR6 ;  /* 0x0000000600047d06 */ /* 0x000e220008101400 */
[----:B------:R-:W-:Y:S01]  /*0130*/  ULDC UR6, c[0x0][0x228] ;  /* 0x00008a0000067ab9 */ /* 0x000fe20000000800 */
[----:B------:R-:W-:-:S06]  /*0140*/  IADD3.X R3, R5, -0x1, RZ, P0, !PT ;  /* 0xffffffff05037810 */ /* 0x000fcc00007fe4ff */
[----:B------:R-:W0:Y:S02]  /*0150*/  I2F.S64 R3, R2 ;  /* 0x0000000200037312 */ /* 0x000e240000301400 */
[----:B0-----:R-:W-:Y:S01]  /*0160*/  FFMA.FTZ R4, -R3, UR6, R4 ;  /* 0x0000000603047c23 */ /* 0x001fe20008010104 */
[----:B------:R-:W-:Y:S06]  /*0170*/  BRA `(.L_x_620) ;  /* 0x0000000000147947 */ /* 0x000fec0003800000 */
.L_x_619:
[----:B------:R-:W-:Y:S01]  /*0180*/  ULDC.U16 UR6, c[0x0][0x218] ;  /* 0x0000860000067ab9 */ /* 0x000fe20000000400 */
[----:B------:R-:W-:Y:S01]  /*0190*/  I2FP.F32.U32 R2, R0 ;  /* 0x0000000000027245 */ /* 0x000fe20000201000 */
[----:B------:R-:W0:Y:S01]  /*01a0*/  I2F.S16 R3, UR6 ;  /* 0x0000000600037d06 */ /* 0x000e220008101400 */
[----:B------:R-:W-:-:S03]  /*01b0*/  ULDC UR6, c[0x0][0x228] ;  /* 0x00008a0000067ab9 */ /* 0x000fc60000000800 */
[----:B0-----:R-:W-:-:S07]  /*01c0*/  FFMA.FTZ R4, R2, UR6, R3 ;  /* 0x0000000602047c23 */ /* 0x001fce0008010003 */
.L_x_620:
[----:B------:R-:W-:Y:S05]  /*01d0*/  BSYNC B0 ;  /* 0x0000000000007941 */ /* 0x000fea0003800000 */
.L_x_618:
[----:B------:R-:W-:Y:S02]  /*01e0*/  ULDC UR6, c[0x0][0x21c] ;  /* 0x0000870000067ab9 */ /* 0x000fe40000000800 */
[----:B------:R-:W0:Y:S01]  /*01f0*/  MUFU.LG2 R3, UR6 ;  /* 0x0000000600037d08 */ /* 0x000e220008000c00 */
[----:B------:R-:W-:Y:S02]  /*0200*/  ULDC.64 UR6, c[0x0][0x240] ;  /* 0x0000900000067ab9 */ /* 0x000fe40000000a00 */
[----:B------:R-:W-:Y:S01]  /*0210*/  LEA R2, P0, R0, UR6, 0x1 ;  /* 0x0000000600027c11 */ /* 0x000fe2000f8008ff */
[----:B0-----:R-:W-:-:S03]  /*0220*/  FMUL.FTZ R4, R3, R4 ;  /* 0x0000000403047220 */ /* 0x001fc60000410000 */
[----:B------:R-:W-:-:S03]  /*0230*/  LEA.HI.X R3, R0, UR7, RZ, 0x1, P0 ;  /* 0x0000000700037c11 */ /* 0x000fc600080f0cff */
[----:B------:R-:W0:Y:S08]  /*0240*/  MUFU.EX2 R4, R4 ;  /* 0x0000000400047308 */ /* 0x000e300000000800 */
[----:B0-----:R-:W0:Y:S02]  /*0250*/  F2I.FTZ.TRUNC.NTZ R5, R4 ;  /* 0x0000000400057305 */ /* 0x001e24000021f100 */
[----:B0-----:R-:W-:Y:S01]  /*0260*/  STG.E.U16 desc[UR4][R2.64], R5 ;  /* 0x0000000502007986 */ /* 0x001fe2000c101504 */
[----:B------:R-:W-:Y:S05]  /*0270*/  EXIT ;  /* 0x000000000000794d */ /* 0x000fea0003800000 */
.L_x_621:
        /* <DEDUP_REMOVED lines=16> */
.L_x_788:


//--------------------- .text._ZN50_GLOBAL__N__f31458b2_17_RangeFactories_cu_38772b0829elementwise_kernel_with_indexIiZZZN2at6native17logspace_cuda_outERKN3c106ScalarES6_ldRNS1_6TensorEENKUlvE_clEvENKUlvE3_clEvEUllE_EEvT_T0_PN15function_traitsISD_E11result_typeE --------------------------
	.section	.text._ZN50_GLOBAL__N__f31458b2_17_RangeFactories_cu_38772b0829elementwise_kernel_with_indexIiZZZN2at6native17logspace_cuda_outERKN3c106ScalarES6_ldRNS1_6TensorEENKUlvE_clEvENKUlvE3_clEvEUllE_EEvT_T0_PN15function_traitsISD_E11result_typeE,"ax",@progbits
	.align	128
.text._ZN50_GLOBAL__N__f31458b2_17_RangeFactories_cu_38772b0829elementwise_kernel_with_indexIiZZZN2at6native17logspace_cuda_outERKN3c106ScalarES6_ldRNS1_6TensorEENKUlvE_clEvENKUlvE3_clEvEUllE_EEvT_T0_PN15function_traitsISD_E11result_typeE:
        .type           _ZN50_GLOBAL__N__f31458b2_17_RangeFactories_cu_38772b0829elementwise_kernel_with_indexIiZZZN2at6native17logspace_cuda_outERKN3c106ScalarES6_ldRNS1_6TensorEENKUlvE_clEvENKUlvE3_clEvEUllE_EEvT_T0_PN15function_traitsISD_E11result_typeE,@function
        .size           _ZN50_GLOBAL__N__f31458b2_17_RangeFactories_cu_38772b0829elementwise_kernel_with_indexIiZZZN2at6native17logspace_cuda_outERKN3c106ScalarES6_ldRNS1_6TensorEENKUlvE_clEvENKUlvE3_clEvEUllE_EEvT_T0_PN15function_traitsISD_E11result_typeE,(.L_x_789 - _ZN50_GLOBAL__N__f31458b2_17_RangeFactories_cu_38772b0829elementwise_kernel_with_indexIiZZZN2at6native17logspace_cuda_outERKN3c106ScalarES6_ldRNS1_6TensorEENKUlvE_clEvENKUlvE3_clEvEUllE_EEvT_T0_PN15function_traitsISD_E11result_typeE)
        .other          _ZN50_GLOBAL__N__f31458b2_17_RangeFactories_cu_38772b0829elementwise_kernel_with_indexIiZZZN2at6native17logspace_cuda_outERKN3c106ScalarES6_ldRNS1_6TensorEENKUlvE_clEvENKUlvE3_clEvEUllE_EEvT_T0_PN15function_traitsISD_E11result_typeE,@"STO_CUDA_ENTRY STV_DEFAULT"
_ZN50_GLOBAL__N__f31458b2_17_RangeFactories_cu_38772b0829elementwise_kernel_with_indexIiZZZN2at6native17logspace_cuda_outERKN3c106ScalarES6_ldRNS1_6TensorEENKUlvE_clEvENKUlvE3_clEvEUllE_EEvT_T0_PN15function_traitsISD_E11result_typeE:
        /* <DEDUP_REMOVED lines=16> */
[----:B------:R-:W-:Y:S02]  /*0100*/  LOP3.LUT R3, RZ, R7, RZ, 0x33, !PT ;  /* 0x00000007ff037212 */ /* 0x000fe400078e33ff */
[----:B------:R-:W-:Y:S01]  /*0110*/  IADD3 R2, P0, R2, UR6, RZ ;  /* 0x0000000602027c10 */ /* 0x000fe2000ff1e0ff */
[----:B------:R-:W-:Y:S02]  /*0120*/  ULDC.U16 UR6, c[0x0][0x21a] ;  /* 0x0000868000067ab9 */ /* 0x000fe40000000400 */
[----:B------:R-:W0:Y:S01]  /*0130*/  I2F.S16 R4, UR6 ;  /* 0x0000000600047d06 */ /* 0x000e220008101400 */
[----:B------:R-:W-:Y:S01]  /*0140*/  IADD3.X R3, R3, UR7, RZ, P0, !PT ;  /* 0x0000000703037c10 */ /* 0x000fe200087fe4ff */
[----:B------:R-:W-:-:S06]  /*0150*/  ULDC UR6, c[0x0][0x228] ;  /* 0x00008a0000067ab9 */ /* 0x000fcc0000000800 */
[----:B------:R-:W0:Y:S02]  /*0160*/  I2F.S64 R3, R2 ;  /* 0x0000000200037312 */ /* 0x000e240000301400 */
[----:B0-----:R-:W-:Y:S01]  /*0170*/  FFMA.FTZ R4, -R3, UR6, R4 ;  /* 0x0000000603047c23 */ /* 0x001fe20008010104 */
[----:B------:R-:W-:Y:S06]  /*0180*/  BRA `(.L_x_624) ;  /* 0x0000000000147947 */ /* 0x000fec0003800000 */
.L_x_623:
[----:B------:R-:W-:Y:S01]  /*0190*/  ULDC.U16 UR6, c[0x0][0x218] ;  /* 0x0000860000067ab9 */ /* 0x000fe20000000400 */
[----:B------:R-:W-:Y:S01]  /*01a0*/  I2FP.F32.S32 R3, R0 ;  /* 0x0000000000037245 */ /* 0x000fe20000201400 */
[----:B------:R-:W0:Y:S01]  /*01b0*/  I2F.S16 R2, UR6 ;  /* 0x0000000600027d06 */ /* 0x000e220008101400 */
[----:B------:R-:W-:-:S03]  /*01c0*/  ULDC UR6, c[0x0][0x228] ;  /* 0x00008a0000067ab9 */ /* 0x000fc60000000800 */
[----:B0-----:R-:W-:-:S07]  /*01d0*/  FFMA.FTZ R4, R3, UR6, R2 ;  /* 0x0000000603047c23 */ /* 0x001fce0008010002 */
.L_x_624:
[----:B------:R-:W-:Y:S05]  /*01e0*/  BSYNC B0 ;  /* 0x0000000000007941 */ /* 0x000fea0003800000 */
.L_x_622:
[----:B------:R-:W-:Y:S02]  /*01f0*/  ULDC UR6, c[0x0][0x21c] ;  /* 0x0000870000067ab9 */ /* 0x000fe40000000800 */
[----:B------:R-:W0:Y:S01]  /*0200*/  MUFU.LG2 R3, UR6 ;  /* 0x0000000600037d08 */ /* 0x000e220008000c00 */
[----:B------:R-:W-:Y:S02]  /*0210*/  ULDC.64 UR6, c[0x0][0x240] ;  /* 0x0000900000067ab9 */ /* 0x000fe40000000a00 */
[----:B------:R-:W-:Y:S01]  /*0220*/  LEA R2, P0, R0, UR6, 0x1 ;  /* 0x0000000600027c11 */ /* 0x000fe2000f8008ff */
[----:B0-----:R-:W-:-:S03]  /*0230*/  FMUL.FTZ R4, R3, R4 ;  /* 0x0000000403047220 */ /* 0x001fc60000410000 */
[----:B------:R-:W-:-:S03]  /*0240*/  LEA.HI.X R3, R0, UR7, R7, 0x1, P0 ;  /* 0x0000000700037c11 */ /* 0x000fc600080f0c07 */
[----:B------:R-:W0:Y:S08]  /*0250*/  MUFU.EX2 R4, R4 ;  /* 0x0000000400047308 */ /* 0x000e300000000800 */
[----:B0-----:R-:W0:Y:S02]  /*0260*/  F2I.FTZ.TRUNC.NTZ R5, R4 ;  /* 0x0000000400057305 */ /* 0x001e24000021f100 */
[----:B0-----:R-:W-:Y:S01]  /*0270*/  STG.E.U16 desc[UR4][R2.64], R5 ;  /* 0x0000000502007986 */ /* 0x001fe2000c101504 */
[----:B------:R-:W-:Y:S05]  /*0280*/  EXIT ;  /* 0x000000000000794d */ /* 0x000fea0003800000 */
.L_x_625:
        /* <DEDUP_REMOVED lines=15> */
.L_x_789:


//--------------------- .text._ZN50_GLOBAL__N__f31458b2_17_RangeFactories_cu_38772b0829elementwise_kernel_with_indexIlZZZN2at6native17logspace_cuda_outERKN3c106ScalarES6_ldRNS1_6TensorEENKUlvE_clEvENKUlvE2_clEvEUllE_EEvT_T0_PN15function_traitsISD_E11result_typeE --------------------------
	.section	.text._ZN50_GLOBAL__N__f31458b2_17_RangeFactories_cu_38772b0829elementwise_kernel_with_indexIlZZZN2at6native17logspace_cuda_outERKN3c106ScalarES6_ldRNS1_6TensorEENKUlvE_clEvENKUlvE2_clEvEUllE_EEvT_T0_PN15function_traitsISD_E11result_typeE,"ax",@progbits
	.align	128
.text._ZN50_GLOBAL__N__f31458b2_17_RangeFactories_cu_38772b0829elementwise_kernel_with_indexIlZZZN2at6native17logspace_cuda_outERKN3c106ScalarES6_ldRNS1_6TensorEENKUlvE_clEvENKUlvE2_clEvEUllE_EEvT_T0_PN15function_traitsISD_E11result_typeE:
        .type           _ZN50_GLOBAL__N__f31458b2_17_RangeFactories_cu_38772b0829elementwise_kernel_with_indexIlZZZN2at6native17logspace_cuda_outERKN3c106ScalarES6_ldRNS1_6TensorEENKUlvE_clEvENKUlvE2_clEvEUllE_EEvT_T0_PN15function_traitsISD_E11result_typeE,@function
        .size           _ZN50_GLOBAL__N__f31458b2_17_RangeFactories_cu_38772b0829elementwise_kernel_with_indexIlZZZN2at6native17logspace_cuda_outERKN3c106ScalarES6_ldRNS1_6TensorEENKUlvE_clEvENKUlvE2_clEvEUllE_EEvT_T0_PN15function_traitsISD_E11result_typeE,(.L_x_790 - _ZN50_GLOBAL__N__f31458b2_17_RangeFactories_cu_38772b0829elementwise_kernel_with_indexIlZZZN2at6native17logspace_cuda_outERKN3c106ScalarES6_ldRNS1_6TensorEENKUlvE_clEvENKUlvE2_clEvEUllE_EEvT_T0_PN15function_traitsISD_E11result_typeE)
        .other          _ZN50_GLOBAL__N__f31458b2_17_RangeFactories_cu_38772b0829elementwise_kernel_with_indexIlZZZN2at6native17logspace_cuda_outERKN3c106ScalarES6_ldRNS1_6TensorEENKUlvE_clEvENKUlvE2_clEvEUllE_EEvT_T0_PN15function_traitsISD_E11result_typeE,@"STO_CUDA_ENTRY STV_DEFAULT"
_ZN50_GLOBAL__N__f31458b2_17_RangeFactories_cu_38772b0829elementwise_kernel_with_indexIlZZZN2at6native17logspace_cuda_outERKN3c106ScalarES6_ldRNS1_6TensorEENKUlvE_clEvENKUlvE2_clEvEUllE_EEvT_T0_PN15function_traitsISD_E11result_typeE:
        /* <DEDUP_REMOVED lines=16> */
[----:B------:R-:W-:-:S03]  /*0100*/  ULDC.64 UR6, c[0x0][0x220] ;  /* 0x0000880000067ab9 */ /* 0x000fc60000000a00 */
[----:B0-----:R-:W-:Y:S02]  /*0110*/  IADD3 R2, P0, R3, R4, RZ ;  /* 0x0000000403027210 */ /* 0x001fe40007f1e0ff */
[----:B------:R-:W-:Y:S01]  /*0120*/  I2F.S64 R4, UR6 ;  /* 0x0000000600047d12 */ /* 0x000fe20008301400 */
[----:B------:R-:W-:Y:S01]  /*0130*/  ULDC UR6, c[0x0][0x238] ;  /* 0x00008e0000067ab9 */ /* 0x000fe20000000800 */
[----:B------:R-:W-:-:S06]  /*0140*/  IADD3.X R3, R5, -0x1, RZ, P0, !PT ;  /* 0xffffffff05037810 */ /* 0x000fcc00007fe4ff */
[----:B------:R-:W0:Y:S02]  /*0150*/  I2F.S64 R3, R2 ;  /* 0x0000000200037312 */ /* 0x000e240000301400 */
[----:B0-----:R-:W-:Y:S01]  /*0160*/  FFMA.FTZ R4, -R3, UR6, R4 ;  /* 0x0000000603047c23 */ /* 0x001fe20008010104 */
[----:B------:R-:W-:Y:S06]  /*0170*/  BRA `(.L_x_628) ;  /* 0x0000000000147947 */ /* 0x000fec0003800000 */
.L_x_627:
[----:B------:R-:W-:Y:S01]  /*0180*/  ULDC.64 UR6, c[0x0][0x218] ;  /* 0x0000860000067ab9 */ /* 0x000fe20000000a00 */
[----:B------:R-:W-:Y:S01]  /*0190*/  I2FP.F32.U32 R2, R0 ;  /* 0x0000000000027245 */ /* 0x000fe20000201000 */
[----:B------:R-:W0:Y:S01]  /*01a0*/  I2F.S64 R3, UR6 ;  /* 0x0000000600037d12 */ /* 0x000e220008301400 */
[----:B------:R-:W-:-:S03]  /*01b0*/  ULDC UR6, c[0x0][0x238] ;  /* 0x00008e0000067ab9 */ /* 0x000fc60000000800 */
[----:B0-----:R-:W-:-:S07]  /*01c0*/  FFMA.FTZ R4, R2, UR6, R3 ;  /* 0x0000000602047c23 */ /* 0x001fce0008010003 */
.L_x_628:
[----:B------:R-:W-:Y:S05]  /*01d0*/  BSYNC B0 ;  /* 0x0000000000007941 */ /* 0x000fea0003800000 */
.L_x_626:
[----:B------:R-:W-:Y:S02]  /*01e0*/  ULDC UR6, c[0x0][0x228] ;  /* 0x00008a0000067ab9 */ /* 0x000fe40000000800 */
[----:B------:R-:W0:Y:S01]  /*01f0*/  MUFU.LG2 R3, UR6 ;  /* 0x0000000600037d08 */ /* 0x000e220008000c00 */
[----:B------:R-:W-:Y:S01]  /*0200*/  ULDC.64 UR6, c[0x0][0x250] ;  /* 0x0000940000067ab9 */ /* 0x000fe20000000a00 */
[----:B0-----:R-:W-:Y:S01]  /*0210*/  FMUL.FTZ R6, R3, R4 ;  /* 0x0000000403067220 */ /* 0x001fe20000410000 */
[----:B------:R-:W-:-:S05]  /*0220*/  LEA R4, P0, R0, UR6, 0x3 ;  /* 0x0000000600047c11 */ /* 0x000fca000f8018ff */
[----:B------:R-:W0:Y:S01]  /*0230*/  MUFU.EX2 R2, R6 ;  /* 0x0000000600027308 */ /* 0x000e220000000800 */
[----:B------:R-:W-:-:S07]  /*0240*/  LEA.HI.X R5, R0, UR7, RZ, 0x3, P0 ;  /* 0x0000000700057c11 */ /* 0x000fce00080f1cff */
[----:B0-----:R-:W0:Y:S02]  /*0250*/  F2I.S64.TRUNC R2, R2 ;  /* 0x0000000200027311 */ /* 0x001e24000020d900 */
[----:B0-----:R-:W-:Y:S01]  /*0260*/  STG.E.64 desc[UR4][R4.64], R2 ;  /* 0x0000000204007986 */ /* 0x001fe2000c101b04 */
[----:B------:R-:W-:Y:S05]  /*0270*/  EXIT ;  /* 0x000000000000794d */ /* 0x000fea0003800000 */
.L_x_629:
        /* <DEDUP_REMOVED lines=16> */
.L_x_790:


//--------------------- .text._ZN50_GLOBAL__N__f31458b2_17_RangeFactories_cu_38772b0829elementwise_kernel_with_indexIiZZZN2at6native17logspace_cuda_outERKN3c106ScalarES6_ldRNS1_6TensorEENKUlvE_clEvENKUlvE2_clEvEUllE_EEvT_T0_PN15function_traitsISD_E11result_typeE --------------------------
	.section	.text._ZN50_GLOBAL__N__f31458b2_17_RangeFactories_cu_38772b0829elementwise_kernel_with_indexIiZZZN2at6native17logspace_cuda_outERKN3c106ScalarES6_ldRNS1_6TensorEENKUlvE_clEvENKUlvE2_clEvEUllE_EEvT_T0_PN15function_traitsISD_E11result_typeE,"ax",@progbits
	.align	128
.text._ZN50_GLOBAL__N__f31458b2_17_RangeFactories_cu_38772b0829elementwise_kernel_with_indexIiZZZN2at6native17logspace_cuda_outERKN3c106ScalarES6_ldRNS1_6TensorEENKUlvE_clEvENKUlvE2_clEvEUllE_EEvT_T0_PN15function_traitsISD_E11result_typeE:
        .type           _ZN50_GLOBAL__N__f31458b2_17_RangeFactories_cu_38772b0829elementwise_kernel_with_indexIiZZZN2at6native17logspace_cuda_outERKN3c106ScalarES6_ldRNS1_6TensorEENKUlvE_clEvENKUlvE2_clEvEUllE_EEvT_T0_PN15function_traitsISD_E11result_typeE,@function
        .size           _ZN50_GLOBAL__N__f31458b2_17_RangeFactories_cu_38772b0829elementwise_kernel_with_indexIiZZZN2at6native17logspace_cuda_outERKN3c106ScalarES6_ldRNS1_6TensorEENKUlvE_clEvENKUlvE2_clEvEUllE_EEvT_T0_PN15function_traitsISD_E11result_typeE,(.L_x_791 - _ZN50_GLOBAL__N__f31458b2_17_RangeFactories_cu_38772b0829elementwise_kernel_with_indexIiZZZN2at6native17logspace_cuda_outERKN3c106ScalarES6_ldRNS1_6TensorEENKUlvE_clEvENKUlvE2_clEvEUllE_EEvT_T0_PN15function_traitsISD_E11result_typeE)
        .other          _ZN50_GLOBAL__N__f31458b2_17_RangeFactories_cu_38772b0829elementwise_kernel_with_indexIiZZZN2at6native17logspace_cuda_outERKN3c106ScalarES6_ldRNS1_6TensorEENKUlvE_clEvENKUlvE2_clEvEUllE_EEvT_T0_PN15function_traitsISD_E11result_typeE,@"STO_CUDA_ENTRY STV_DEFAULT"
_ZN50_GLOBAL__N__f31458b2_17_RangeFactories_cu_38772b0829elementwise_kernel_with_indexIiZZZN2at6native17logspace_cuda_outERKN3c106ScalarES6_ldRNS1_6TensorEENKUlvE_clEvENKUlvE2_clEvEUllE_EEvT_T0_PN15function_traitsISD_E11result_typeE:
        /* <DEDUP_REMOVED lines=16> */
[----:B------:R-:W-:Y:S01]  /*0100*/  LOP3.LUT R3, RZ, R5, RZ, 0x33, !PT ;  /* 0x00000005ff037212 */ /* 0x000fe200078e33ff */
[----:B------:R-:W-:Y:S01]  /*0110*/  ULDC.64 UR6, c[0x0][0x220] ;  /* 0x0000880000067ab9 */ /* 0x000fe20000000a00 */
[----:B------:R-:W-:Y:S01]  /*0120*/  IADD3 R2, P0, R2, UR8, RZ ;  /* 0x0000000802027c10 */ /* 0x000fe2000ff1e0ff */
[----:B------:R-:W-:Y:S01]  /*0130*/  I2F.S64 R4, UR6 ;  /* 0x0000000600047d12 */ /* 0x000fe20008301400 */
[----:B------:R-:W-:Y:S02]  /*0140*/  ULDC UR6, c[0x0][0x238] ;  /* 0x00008e0000067ab9 */ /* 0x000fe40000000800 */
[----:B------:R-:W-:-:S06]  /*0150*/  IADD3.X R3, R3, UR9, RZ, P0, !PT ;  /* 0x0000000903037c10 */ /* 0x000fcc00087fe4ff */
[----:B------:R-:W0:Y:S02]  /*0160*/  I2F.S64 R3, R2 ;  /* 0x0000000200037312 */ /* 0x000e240000301400 */
[----:B0-----:R-:W-:Y:S01]  /*0170*/  FFMA.FTZ R4, -R3, UR6, R4 ;  /* 0x0000000603047c23 */ /* 0x001fe20008010104 */
[----:B------:R-:W-:Y:S06]  /*0180*/  BRA `(.L_x_632) ;  /* 0x0000000000147947 */ /* 0x000fec0003800000 */
.L_x_631:
[----:B------:R-:W-:Y:S01]  /*0190*/  ULDC.64 UR6, c[0x0][0x218] ;  /* 0x0000860000067ab9 */ /* 0x000fe20000000a00 */
[----:B------:R-:W-:Y:S01]  /*01a0*/  I2FP.F32.S32 R3, R0 ;  /* 0x0000000000037245 */ /* 0x000fe20000201400 */
[----:B------:R-:W0:Y:S01]  /*01b0*/  I2F.S64 R2, UR6 ;  /* 0x0000000600027d12 */ /* 0x000e220008301400 */
[----:B------:R-:W-:-:S03]  /*01c0*/  ULDC UR6, c[0x0][0x238] ;  /* 0x00008e0000067ab9 */ /* 0x000fc60000000800 */
[----:B0-----:R-:W-:-:S07]  /*01d0*/  FFMA.FTZ R4, R3, UR6, R2 ;  /* 0x0000000603047c23 */ /* 0x001fce0008010002 */
.L_x_632:
[----:B------:R-:W-:Y:S05]  /*01e0*/  BSYNC B0 ;  /* 0x0000000000007941 */ /* 0x000fea0003800000 */
.L_x_630:
[----:B------:R-:W-:Y:S02]  /*01f0*/  ULDC UR6, c[0x0][0x228] ;  /* 0x00008a0000067ab9 */ /* 0x000fe40000000800 */
[----:B------:R-:W0:Y:S01]  /*0200*/  MUFU.LG2 R3, UR6 ;  /* 0x0000000600037d08 */ /* 0x000e220008000c00 */
[----:B------:R-:W-:Y:S01]  /*0210*/  ULDC.64 UR6, c[0x0][0x250] ;  /* 0x0000940000067ab9 */ /* 0x000fe20000000a00 */
[----:B0-----:R-:W-:Y:S01]  /*0220*/  FMUL.FTZ R6, R3, R4 ;  /* 0x0000000403067220 */ /* 0x001fe20000410000 */
[----:B------:R-:W-:-:S05]  /*0230*/  LEA R4, P0, R0, UR6, 0x3 ;  /* 0x0000000600047c11 */ /* 0x000fca000f8018ff */
[----:B------:R-:W0:Y:S01]  /*0240*/  MUFU.EX2 R2, R6 ;  /* 0x0000000600027308 */ /* 0x000e220000000800 */
[----:B------:R-:W-:-:S07]  /*0250*/  LEA.HI.X R5, R0, UR7, R5, 0x3, P0 ;  /* 0x0000000700057c11 */ /* 0x000fce00080f1c05 */
[----:B0-----:R-:W0:Y:S02]  /*0260*/  F2I.S64.TRUNC R2, R2 ;  /* 0x0000000200027311 */ /* 0x001e24000020d900 */
[----:B0-----:R-:W-:Y:S01]  /*0270*/  STG.E.64 desc[UR4][R4.64], R2 ;  /* 0x0000000204007986 */ /* 0x001fe2000c101b04 */
[----:B------:R-:W-:Y:S05]  /*0280*/  EXIT ;  /* 0x000000000000794d */ /* 0x000fea0003800000 */
.L_x_633:
        /* <DEDUP_REMOVED lines=15> */
.L_x_791:


//--------------------- .text._ZN50_GLOBAL__N__f31458b2_17_RangeFactories_cu_38772b0829elementwise_kernel_with_indexIlZZZN2at6native17logspace_cuda_outERKN3c106ScalarES6_ldRNS1_6TensorEENKUlvE_clEvENKUlvE1_clEvEUllE_EEvT_T0_PN15function_traitsISD_E11result_typeE --------------------------
	.section	.text._ZN50_GLOBAL__N__f31458b2_17_RangeFactories_cu_38772b0829elementwise_kernel_with_indexIlZZZN2at6native17logspace_cuda_outERKN3c106ScalarES6_ldRNS1_6TensorEENKUlvE_clEvENKUlvE1_clEvEUllE_EEvT_T0_PN15function_traitsISD_E11result_typeE,"ax",@progbits
	.align	128
.text._ZN50_GLOBAL__N__f31458b2_17_RangeFactories_cu_38772b0829elementwise_kernel_with_indexIlZZZN2at6native17logspace_cuda_outERKN3c106ScalarES6_ldRNS1_6TensorEENKUlvE_clEvENKUlvE1_clEvEUllE_EEvT_T0_PN15function_traitsISD_E11result_typeE:
        .type           _ZN50_GLOBAL__N__f31458b2_17_RangeFactories_cu_38772b0829elementwise_kernel_with_indexIlZZZN2at6native17logspace_cuda_outERKN3c106ScalarES6_ldRNS1_6TensorEENKUlvE_clEvENKUlvE1_clEvEUllE_EEvT_T0_PN15function_traitsISD_E11result_typeE,@function
        .size           _ZN50_GLOBAL__N__f31458b2_17_RangeFactories_cu_38772b0829elementwise_kernel_with_indexIlZZZN2at6native17logspace_cuda_outERKN3c106ScalarES6_ldRNS1_6TensorEENKUlvE_clEvENKUlvE1_clEvEUllE_EEvT_T0_PN15function_traitsISD_E11result_typeE,(.L_x_792 - _ZN50_GLOBAL__N__f31458b2_17_RangeFactories_cu_38772b0829elementwise_kernel_with_indexIlZZZN2at6native17logspace_cuda_outERKN3c106ScalarES6_ldRNS1_6TensorEENKUlvE_clEvENKUlvE1_clEvEUllE_EEvT_T0_PN15function_traitsISD_E11result_typeE)
        .other          _ZN50_GLOBAL__N__f31458b2_17_RangeFactories_cu_38772b0829elementwise_kernel_with_indexIlZZZN2at6native17logspace_cuda_outERKN3c106ScalarES6_ldRNS1_6TensorEENKUlvE_clEvENKUlvE1_clEvEUllE_EEvT_T0_PN15function_traitsISD_E11result_typeE,@"STO_CUDA_ENTRY STV_DEFAULT"
_ZN50_GLOBAL__N__f31458b2_17_RangeFactories_cu_38772b0829elementwise_kernel_with_indexIlZZZN2at6native17logspace_cuda_outERKN3c106ScalarES6_ldRNS1_6TensorEENKUlvE_clEvENKUlvE1_clEvEUllE_EEvT_T0_PN15function_traitsISD_E11result_typeE:
        /* <DEDUP_REMOVED lines=16> */
[----:B------:R-:W-:-:S03]  /*0100*/  ULDC UR6, c[0x0][0x21c] ;  /* 0x0000870000067ab9 */ /* 0x000fc60000000800 */
[----:B0-----:R-:W-:Y:S02]  /*0110*/  IADD3 R2, P0, R3, R4, RZ ;  /* 0x0000000403027210 */ /* 0x001fe40007f1e0ff */
[----:B------:R-:W-:Y:S01]  /*0120*/  I2FP.F32.S32 R4, UR6 ;  /* 0x0000000600047c45 */ /* 0x000fe20008201400 */
[----:B------:R-:W-:Y:S01]  /*0130*/  ULDC UR6, c[0x0][0x230] ;  /* 0x00008c0000067ab9 */ /* 0x000fe20000000800 */
[----:B------:R-:W-:-:S06]  /*0140*/  IADD3.X R3, R5, -0x1, RZ, P0, !PT ;  /* 0xffffffff05037810 */ /* 0x000fcc00007fe4ff */
[----:B------:R-:W0:Y:S02]  /*0150*/  I2F.S64 R3, R2 ;  /* 0x0000000200037312 */ /* 0x000e240000301400 */
[----:B0-----:R-:W-:Y:S01]  /*0160*/  FFMA.FTZ R4, -R3, UR6, R4 ;  /* 0x0000000603047c23 */ /* 0x001fe20008010104 */
[----:B------:R-:W-:Y:S06]  /*0170*/  BRA `(.L_x_636) ;  /* 0x0000000000147947 */ /* 0x000fec0003800000 */
.L_x_635:
[----:B------:R-:W-:Y:S01]  /*0180*/  ULDC UR6, c[0x0][0x218] ;  /* 0x0000860000067ab9 */ /* 0x000fe20000000800 */
[----:B------:R-:W-:Y:S02]  /*0190*/  I2FP.F32.U32 R2, R0 ;  /* 0x0000000000027245 */ /* 0x000fe40000201000 */
[----:B------:R-:W-:Y:S01]  /*01a0*/  I2FP.F32.S32 R3, UR6 ;  /* 0x0000000600037c45 */ /* 0x000fe20008201400 */
[----:B------:R-:W-:-:S04]  /*01b0*/  ULDC UR6, c[0x0][0x230] ;  /* 0x00008c0000067ab9 */ /* 0x000fc80000000800 */
[----:B------:R-:W-:-:S07]  /*01c0*/  FFMA.FTZ R4, R2, UR6, R3 ;  /* 0x0000000602047c23 */ /* 0x000fce0008010003 */
.L_x_636:
[----:B------:R-:W-:Y:S05]  /*01d0*/  BSYNC B0 ;  /* 0x0000000000007941 */ /* 0x000fea0003800000 */
.L_x_634:
        /* <DEDUP_REMOVED lines=8> */
[----:B0-----:R-:W-:Y:S01]  /*0260*/  STG.E desc[UR4][R2.64], R5 ;  /* 0x0000000502007986 */ /* 0x001fe2000c101904 */
[----:B------:R-:W-:Y:S05]  /*0270*/  EXIT ;  /* 0x000000000000794d */ /* 0x000fea0003800000 */
.L_x_637:
        /* <DEDUP_REMOVED lines=16> */
.L_x_792:


//--------------------- .text._ZN50_GLOBAL__N__f31458b2_17_RangeFactories_cu_38772b0829elementwise_kernel_with_indexIiZZZN2at6native17logspace_cuda_outERKN3c106ScalarES6_ldRNS1_6TensorEENKUlvE_clEvENKUlvE1_clEvEUllE_EEvT_T0_PN15function_traitsISD_E11result_typeE --------------------------
	.section	.text._ZN50_GLOBAL__N__f31458b2_17_RangeFactories_cu_38772b0829elementwise_kernel_with_indexIiZZZN2at6native17logspace_cuda_outERKN3c106ScalarES6_ldRNS1_6TensorEENKUlvE_clEvENKUlvE1_clEvEUllE_EEvT_T0_PN15function_traitsISD_E11result_typeE,"ax",@progbits
	.align	128
.text._ZN50_GLOBAL__N__f31458b2_17_RangeFactories_cu_38772b0829elementwise_kernel_with_indexIiZZZN2at6native17logspace_cuda_outERKN3c106ScalarES6_ldRNS1_6TensorEENKUlvE_clEvENKUlvE1_clEvEUllE_EEvT_T0_PN15function_traitsISD_E11result_typeE:
        .type           _ZN50_GLOBAL__N__f31458b2_17_RangeFactories_cu_38772b0829elementwise_kernel_with_indexIiZZZN2at6native17logspace_cuda_outERKN3c106ScalarES6_ldRNS1_6TensorEENKUlvE_clEvENKUlvE1_clEvEUllE_EEvT_T0_PN15function_traitsISD_E11result_typeE,@function
        .size           _ZN50_GLOBAL__N__f31458b2_17_RangeFactories_cu_38772b0829elementwise_kernel_with_indexIiZZZN2at6native17logspace_cuda_outERKN3c106ScalarES6_ldRNS1_6TensorEENKUlvE_clEvENKUlvE1_clEvEUllE_EEvT_T0_PN15function_traitsISD_E11result_typeE,(.L_x_793 - _ZN50_GLOBAL__N__f31458b2_17_RangeFactories_cu_38772b0829elementwise_kernel_with_indexIiZZZN2at6native17logspace_cuda_outERKN3c106ScalarES6_ldRNS1_6TensorEENKUlvE_clEvENKUlvE1_clEvEUllE_EEvT_T0_PN15function_traitsISD_E11result_typeE)
        .other          _ZN50_GLOBAL__N__f31458b2_17_RangeFactories_cu_38772b0829elementwise_kernel_with_indexIiZZZN2at6native17logspace_cuda_outERKN3c106ScalarES6_ldRNS1_6TensorEENKUlvE_clEvENKUlvE1_clEvEUllE_EEvT_T0_PN15function_traitsISD_E11result_typeE,@"STO_CUDA_ENTRY STV_DEFAULT"
_ZN50_GLOBAL__N__f31458b2_17_RangeFactories_cu_38772b0829elementwise_kernel_with_indexIiZZZN2at6native17logspace_cuda_outERKN3c106ScalarES6_ldRNS1_6TensorEENKUlvE_clEvENKUlvE1_clEvEUllE_EEvT_T0_PN15function_traitsISD_E11result_typeE:
        /* <DEDUP_REMOVED lines=18> */
[----:B------:R-:W-:Y:S02]  /*0120*/  ULDC UR6, c[0x0][0x21c] ;  /* 0x0000870000067ab9 */ /* 0x000fe40000000800 */
[----:B------:R-:W-:Y:S01]  /*0130*/  I2FP.F32.S32 R4, UR6 ;  /* 0x0000000600047c45 */ /* 0x000fe20008201400 */
[----:B------:R-:W-:Y:S01]  /*0140*/  ULDC UR6, c[0x0][0x230] ;  /* 0x00008c0000067ab9 */ /* 0x000fe20000000800 */
[----:B------:R-:W-:-:S06]  /*0150*/  IADD3.X R3, R3, UR7, RZ, P0, !PT ;  /* 0x0000000703037c10 */ /* 0x000fcc00087fe4ff */
[----:B------:R-:W0:Y:S02]  /*0160*/  I2F.S64 R3, R2 ;  /* 0x0000000200037312 */ /* 0x000e240000301400 */
[----:B0-----:R-:W-:Y:S01]  /*0170*/  FFMA.FTZ R4, -R3, UR6, R4 ;  /* 0x0000000603047c23 */ /* 0x001fe20008010104 */
[----:B------:R-:W-:Y:S06]  /*0180*/  BRA `(.L_x_640) ;  /* 0x0000000000147947 */ /* 0x000fec0003800000 */
.L_x_639:
[----:B------:R-:W-:Y:S01]  /*0190*/  ULDC UR6, c[0x0][0x218] ;  /* 0x0000860000067ab9 */ /* 0x000fe20000000800 */
[----:B------:R-:W-:Y:S02]  /*01a0*/  I2FP.F32.S32 R3, R0 ;  /* 0x0000000000037245 */ /* 0x000fe40000201400 */
[----:B------:R-:W-:Y:S01]  /*01b0*/  I2FP.F32.S32 R2, UR6 ;  /* 0x0000000600027c45 */ /* 0x000fe20008201400 */
[----:B------:R-:W-:-:S04]  /*01c0*/  ULDC UR6, c[0x0][0x230] ;  /* 0x00008c0000067ab9 */ /* 0x000fc80000000800 */
[----:B------:R-:W-:-:S07]  /*01d0*/  FFMA.FTZ R4, R3, UR6, R2 ;  /* 0x0000000603047c23 */ /* 0x000fce0008010002 */
.L_x_640:
[----:B------:R-:W-:Y:S05]  /*01e0*/  BSYNC B0 ;  /* 0x0000000000007941 */ /* 0x000fea0003800000 */
.L_x_638:
        /* <DEDUP_REMOVED lines=8> */
[----:B0-----:R-:W-:Y:S01]  /*0270*/  STG.E desc[UR4][R2.64], R5 ;  /* 0x0000000502007986 */ /* 0x001fe2000c101904 */
[----:B------:R-:W-:Y:S05]  /*0280*/  EXIT ;  /* 0x000000000000794d */ /* 0x000fea0003800000 */
.L_x_641:
        /* <DEDUP_REMOVED lines=15> */
.L_x_793:


//--------------------- .text._ZN50_GLOBAL__N__f31458b2_17_RangeFactories_cu_38772b0829elementwise_kernel_with_indexIlZZZN2at6native17logspace_cuda_outERKN3c106ScalarES6_ldRNS1_6TensorEENKUlvE_clEvENKUlvE0_clEvEUllE_EEvT_T0_PN15function_traitsISD_E11result_typeE --------------------------
	.section	.text._ZN50_GLOBAL__N__f31458b2_17_RangeFactories_cu_38772b0829elementwise_kernel_with_indexIlZZZN2at6native17logspace_cuda_outERKN3c106ScalarES6_ldRNS1_6TensorEENKUlvE_clEvENKUlvE0_clEvEUllE_EEvT_T0_PN15function_traitsISD_E11result_typeE,"ax",@progbits
	.align	128
.text._ZN50_GLOBAL__N__f31458b2_17_RangeFactories_cu_38772b0829elementwise_kernel_with_indexIlZZZN2at6native17logspace_cuda_outERKN3c106ScalarES6_ldRNS1_6TensorEENKUlvE_clEvENKUlvE0_clEvEUllE_EEvT_T0_PN15function_traitsISD_E11result_typeE:
        .type           _ZN50_GLOBAL__N__f31458b2_17_RangeFactories_cu_38772b0829elementwise_kernel_with_indexIlZZZN2at6native17logspace_cuda_outERKN3c106ScalarES6_ldRNS1_6TensorEENKUlvE_clEvENKUlvE0_clEvEUllE_EEvT_T0_PN15function_traitsISD_E11result_typeE,@function
        .size           _ZN50_GLOBAL__N__f31458b2_17_RangeFactories_cu_38772b0829elementwise_kernel_with_indexIlZZZN2at6native17logspace_cuda_outERKN3c106ScalarES6_ldRNS1_6TensorEENKUlvE_clEvENKUlvE0_clEvEUllE_EEvT_T0_PN15function_traitsISD_E11result_typeE,(.L_x_794 - _ZN50_GLOBAL__N__f31458b2_17_RangeFactories_cu_38772b0829elementwise_kernel_with_indexIlZZZN2at6native17logspace_cuda_outERKN3c106ScalarES6_ldRNS1_6TensorEENKUlvE_clEvENKUlvE0_clEvEUllE_EEvT_T0_PN15function_traitsISD_E11result_typeE)
        .other          _ZN50_GLOBAL__N__f31458b2_17_RangeFactories_cu_38772b0829elementwise_kernel_with_indexIlZZZN2at6native17logspace_cuda_outERKN3c106ScalarES6_ldRNS1_6TensorEENKUlvE_clEvENKUlvE0_clEvEUllE_EEvT_T0_PN15function_traitsISD_E11result_typeE,@"STO_CUDA_ENTRY STV_DEFAULT"
_ZN50_GLOBAL__N__f31458b2_17_RangeFactories_cu_38772b0829elementwise_kernel_with_indexIlZZZN2at6native17logspace_cuda_outERKN3c106ScalarES6_ldRNS1_6TensorEENKUlvE_clEvENKUlvE0_clEvEUllE_EEvT_T0_PN15function_traitsISD_E11result_typeE:
        /* <DEDUP_REMOVED lines=9> */
[----:B------:R-:W-:Y:S01]  /*0090*/  ULDC.U8 UR6, c[0x0][0x218] ;  /* 0x0000860000067ab9 */ /* 0x000fe20000000000 */
[----:B------:R-:W-:Y:S01]  /*00a0*/  ISETP.GE.U32.AND P0, PT, R0, UR4, PT ;  /* 0x0000000400007c0c */ /* 0x000fe2000bf06070 */
[----:B------:R-:W-:Y:S03]  /*00b0*/  BSSY B0, `(.L_x_642) ;  /* 0x0000012000007945 */ /* 0x000fe60003800000 */
[----:B------:R-:W-:Y:S01]  /*00c0*/  ISETP.GE.AND.EX P0, PT, RZ, UR5, PT, P0 ;  /* 0x00000005ff007c0c */ /* 0x000fe2000bf06300 */
[----:B------:R-:W-:-:S12]  /*00d0*/  ULDC.64 UR4, c[0x0][0x208] ;  /* 0x0000820000047ab9 */ /* 0x000fd80000000a00 */
[----:B------:R-:W-:Y:S05]  /*00e0*/  @!P0 BRA `(.L_x_643) ;  /* 0x0000000000288947 */ /* 0x000fea0003800000 */
[----:B------:R-:W0:Y:S01]  /*00f0*/  LDC.64 R4, c[0x0][0x220] ;  /* 0x00008800ff047b82 */ /* 0x000e220000000a00 */
[----:B------:R-:W-:Y:S01]  /*0100*/  LOP3.LUT R3, RZ, R0, RZ, 0x33, !PT ;  /* 0x00000000ff037212 */ /* 0x000fe200078e33ff */
[----:B------:R-:W-:-:S03]  /*0110*/  ULDC.U8 UR7, c[0x0][0x219] ;  /* 0x0000864000077ab9 */ /* 0x000fc60000000000 */
[----:B0-----:R-:W-:Y:S02]  /*0120*/  IADD3 R2, P0, R3, R4, RZ ;  /* 0x0000000403027210 */ /* 0x001fe40007f1e0ff */
[----:B------:R-:W0:Y:S01]  /*0130*/  I2F.S8 R4, UR7 ;  /* 0x0000000700047d06 */ /* 0x000e220008001400 */
[----:B------:R-:W-:Y:S01]  /*0140*/  ULDC UR7, c[0x0][0x228] ;  /* 0x00008a0000077ab9 */ /* 0x000fe20000000800 */
[----:B------:R-:W-:-:S06]  /*0150*/  IADD3.X R3, R5, -0x1, RZ, P0, !PT ;  /* 0xffffffff05037810 */ /* 0x000fcc00007fe4ff */
[----:B------:R-:W0:Y:S02]  /*0160*/  I2F.S64 R3, R2 ;  /* 0x0000000200037312 */ /* 0x000e240000301400 */
[----:B0-----:R-:W-:Y:S01]  /*0170*/  FFMA.FTZ R4, -R3, UR7, R4 ;  /* 0x0000000703047c23 */ /* 0x001fe20008010104 */
[----:B------:R-:W-:Y:S06]  /*0180*/  BRA `(.L_x_644) ;  /* 0x0000000000107947 */ /* 0x000fec0003800000 */
.L_x_643:
[----:B------:R-:W0:Y:S01]  /*0190*/  I2F.S8 R3, UR6 ;  /* 0x0000000600037d06 */ /* 0x000e220008001400 */
[----:B------:R-:W-:Y:S01]  /*01a0*/  I2FP.F32.U32 R2, R0 ;  /* 0x0000000000027245 */ /* 0x000fe20000201000 */
[----:B------:R-:W-:-:S04]  /*01b0*/  ULDC UR7, c[0x0][0x228] ;  /* 0x00008a0000077ab9 */ /* 0x000fc80000000800 */
[----:B0-----:R-:W-:-:S07]  /*01c0*/  FFMA.FTZ R4, R2, UR7, R3 ;  /* 0x0000000702047c23 */ /* 0x001fce0008010003 */
.L_x_644:
[----:B------:R-:W-:Y:S05]  /*01d0*/  BSYNC B0 ;  /* 0x0000000000007941 */ /* 0x000fea0003800000 */
.L_x_642:
[----:B------:R-:W-:Y:S01]  /*01e0*/  ULDC UR7, c[0x0][0x21c] ;  /* 0x0000870000077ab9 */ /* 0x000fe20000000800 */
[----:B------:R-:W-:Y:S01]  /*01f0*/  ULDC.64 UR8, c[0x0][0x240] ;  /* 0x0000900000087ab9 */ /* 0x000fe20000000a00 */
[----:B------:R-:W0:Y:S01]  /*0200*/  MUFU.LG2 R3, UR7 ;  /* 0x0000000700037d08 */ /* 0x000e220008000c00 */
[----:B------:R-:W-:Y:S01]  /*0210*/  IADD3 R2, P0, R0, UR8, RZ ;  /* 0x0000000800027c10 */ /* 0x000fe2000ff1e0ff */
[----:B0-----:R-:W-:-:S04]  /*0220*/  FMUL.FTZ R4, R3, R4 ;  /* 0x0000000403047220 */ /* 0x001fc80000410000 */
[----:B------:R-:W-:Y:S02]  /*0230*/  IMAD.X R3, RZ, RZ, UR9, P0 ;  /* 0x00000009ff037e24 */ /* 0x000fe400080e06ff */
[----:B------:R-:W0:Y:S08]  /*0240*/  MUFU.EX2 R4, R4 ;  /* 0x0000000400047308 */ /* 0x000e300000000800 */
[----:B0-----:R-:W0:Y:S02]  /*0250*/  F2I.FTZ.TRUNC.NTZ R5, R4 ;  /* 0x0000000400057305 */ /* 0x001e24000021f100 */
[----:B0-----:R-:W-:Y:S01]  /*0260*/  STG.E.U8 desc[UR4][R2.64], R5 ;  /* 0x0000000502007986 */ /* 0x001fe2000c101104 */
[----:B------:R-:W-:Y:S05]  /*0270*/  EXIT ;  /* 0x000000000000794d */ /* 0x000fea0003800000 */
.L_x_645:
        /* <DEDUP_REMOVED lines=16> */
.L_x_794:


//--------------------- .text._ZN50_GLOBAL__N__f31458b2_17_RangeFactories_cu_38772b0829elementwise_kernel_with_indexIiZZZN2at6native17logspace_cuda_outERKN3c106ScalarES6_ldRNS1_6TensorEENKUlvE_clEvENKUlvE0_clEvEUllE_EEvT_T0_PN15function_traitsISD_E11result_typeE --------------------------
	.section	.text._ZN50_GLOBAL__N__f31458b2_17_RangeFactories_cu_38772b0829elementwise_kernel_with_indexIiZZZN2at6native17logspace_cuda_outERKN3c106ScalarES6_ldRNS1_6TensorEENKUlvE_clEvENKUlvE0_clEvEUllE_EEvT_T0_PN15function_traitsISD_E11result_typeE,"ax",@progbits
	.align	128
.text._ZN50_GLOBAL__N__f31458b2_17_RangeFactories_cu_38772b0829elementwise_kernel_with_indexIiZZZN2at6native17logspace_cuda_outERKN3c106ScalarES6_ldRNS1_6TensorEENKUlvE_clEvENKUlvE0_clEvEUllE_EEvT_T0_PN15function_traitsISD_E11result_typeE:
        .type           _ZN50_GLOBAL__N__f31458b2_17_RangeFactories_cu_38772b0829elementwise_kernel_with_indexIiZZZN2at6native17logspace_cuda_outERKN3c106ScalarES6_ldRNS1_6TensorEENKUlvE_clEvENKUlvE0_clEvEUllE_EEvT_T0_PN15function_traitsISD_E11result_typeE,@function
        .size           _ZN50_GLOBAL__N__f31458b2_17_RangeFactories_cu_38772b0829elementwise_kernel_with_indexIiZZZN2at6native17logspace_cuda_outERKN3c106ScalarES6_ldRNS1_6TensorEENKUlvE_clEvENKUlvE0_clEvEUllE_EEvT_T0_PN15function_traitsISD_E11result_typeE,(.L_x_795 - _ZN50_GLOBAL__N__f31458b2_17_RangeFactories_cu_38772b0829elementwise_kernel_with_indexIiZZZN2at6native17logspace_cuda_outERKN3c106ScalarES6_ldRNS1_6TensorEENKUlvE_clEvENKUlvE0_clEvEUllE_EEvT_T0_PN15function_traitsISD_E11result_typeE)
        .other          _ZN50_GLOBAL__N__f31458b2_17_RangeFactories_cu_38772b0829elementwise_kernel_with_indexIiZZZN2at6native17logspace_cuda_outERKN3c106ScalarES6_ldRNS1_6TensorEENKUlvE_clEvENKUlvE0_clEvEUllE_EEvT_T0_PN15function_traitsISD_E11result_typeE,@"STO_CUDA_ENTRY STV_DEFAULT"
_ZN50_GLOBAL__N__f31458b2_17_RangeFactories_cu_38772b0829elementwise_kernel_with_indexIiZZZN2at6native17logspace_cuda_outERKN3c106ScalarES6_ldRNS1_6TensorEENKUlvE_clEvENKUlvE0_clEvEUllE_EEvT_T0_PN15function_traitsISD_E11result_typeE:
        /* <DEDUP_REMOVED lines=9> */
[----:B------:R-:W-:Y:S01]  /*0090*/  ULDC.U8 UR6, c[0x0][0x218] ;  /* 0x0000860000067ab9 */ /* 0x000fe20000000000 */
[----:B------:R-:W-:Y:S01]  /*00a0*/  ISETP.GE.U32.AND P0, PT, R0, UR4, PT ;  /* 0x0000000400007c0c */ /* 0x000fe2000bf06070 */
[----:B------:R-:W-:Y:S03]  /*00b0*/  BSSY B0, `(.L_x_646) ;  /* 0x0000013000007945 */ /* 0x000fe60003800000 */
[----:B------:R-:W-:Y:S01]  /*00c0*/  ISETP.GE.AND.EX P0, PT, R6, UR5, PT, P0 ;  /* 0x0000000506007c0c */ /* 0x000fe2000bf06300 */
[----:B------:R-:W-:-:S12]  /*00d0*/  ULDC.64 UR4, c[0x0][0x208] ;  /* 0x0000820000047ab9 */ /* 0x000fd80000000a00 */
[----:B------:R-:W-:Y:S05]  /*00e0*/  @!P0 BRA `(.L_x_647) ;  /* 0x00000000002c8947 */ /* 0x000fea0003800000 */
[----:B------:R-:W-:Y:S01]  /*00f0*/  LOP3.LUT R2, RZ, R0, RZ, 0x33, !PT ;  /* 0x00000000ff027212 */ /* 0x000fe200078e33ff */
[----:B------:R-:W-:Y:S01]  /*0100*/  ULDC.64 UR8, c[0x0][0x220] ;  /* 0x0000880000087ab9 */ /* 0x000fe20000000a00 */
[----:B------:R-:W-:Y:S01]  /*0110*/  LOP3.LUT R3, RZ, R6, RZ, 0x33, !PT ;  /* 0x00000006ff037212 */ /* 0x000fe200078e33ff */
[----:B------:R-:W-:Y:S01]  /*0120*/  ULDC.U8 UR7, c[0x0][0x219] ;  /* 0x0000864000077ab9 */ /* 0x000fe20000000000 */
[----:B------:R-:W-:Y:S01]  /*0130*/  IADD3 R2, P0, R2, UR8, RZ ;  /* 0x0000000802027c10 */ /* 0x000fe2000ff1e0ff */
[----:B------:R-:W0:Y:S01]  /*0140*/  I2F.S8 R4, UR7 ;  /* 0x0000000700047d06 */ /* 0x000e220008001400 */
[----:B------:R-:W-:Y:S02]  /*0150*/  ULDC UR7, c[0x0][0x228] ;  /* 0x00008a0000077ab9 */ /* 0x000fe40000000800 */
[----:B------:R-:W-:-:S06]  /*0160*/  IADD3.X R3, R3, UR9, RZ, P0, !PT ;  /* 0x0000000903037c10 */ /* 0x000fcc00087fe4ff */
[----:B------:R-:W0:Y:S02]  /*0170*/  I2F.S64 R3, R2 ;  /* 0x0000000200037312 */ /* 0x000e240000301400 */
[----:B0-----:R-:W-:Y:S01]  /*0180*/  FFMA.FTZ R4, -R3, UR7, R4 ;  /* 0x0000000703047c23 */ /* 0x001fe20008010104 */
[----:B------:R-:W-:Y:S06]  /*0190*/  BRA `(.L_x_648) ;  /* 0x0000000000107947 */ /* 0x000fec0003800000 */
.L_x_647:
[----:B------:R-:W0:Y:S01]  /*01a0*/  I2F.S8 R2, UR6 ;  /* 0x0000000600027d06 */ /* 0x000e220008001400 */
[----:B------:R-:W-:Y:S01]  /*01b0*/  I2FP.F32.S32 R3, R0 ;  /* 0x0000000000037245 */ /* 0x000fe20000201400 */
[----:B------:R-:W-:-:S04]  /*01c0*/  ULDC UR7, c[0x0][0x228] ;  /* 0x00008a0000077ab9 */ /* 0x000fc80000000800 */
[----:B0-----:R-:W-:-:S07]  /*01d0*/  FFMA.FTZ R4, R3, UR7, R2 ;  /* 0x0000000703047c23 */ /* 0x001fce0008010002 */
.L_x_648:
[----:B------:R-:W-:Y:S05]  /*01e0*/  BSYNC B0 ;  /* 0x0000000000007941 */ /* 0x000fea0003800000 */
.L_x_646:
[----:B------:R-:W-:Y:S01]  /*01f0*/  ULDC UR7, c[0x0][0x21c] ;  /* 0x0000870000077ab9 */ /* 0x000fe20000000800 */
[----:B------:R-:W-:Y:S01]  /*0200*/  ULDC.64 UR8, c[0x0][0x240] ;  /* 0x0000900000087ab9 */ /* 0x000fe20000000a00 */
[----:B------:R-:W0:Y:S01]  /*0210*/  MUFU.LG2 R3, UR7 ;  /* 0x0000000700037d08 */ /* 0x000e220008000c00 */
[----:B------:R-:W-:Y:S01]  /*0220*/  IADD3 R2, P0, R0, UR8, RZ ;  /* 0x0000000800027c10 */ /* 0x000fe2000ff1e0ff */
[----:B0-----:R-:W-:-:S03]  /*0230*/  FMUL.FTZ R4, R3, R4 ;  /* 0x0000000403047220 */ /* 0x001fc60000410000 */
[----:B------:R-:W-:-:S03]  /*0240*/  IADD3.X R3, R6, UR9, RZ, P0, !PT ;  /* 0x0000000906037c10 */ /* 0x000fc600087fe4ff */
[----:B------:R-:W0:Y:S08]  /*0250*/  MUFU.EX2 R4, R4 ;  /* 0x0000000400047308 */ /* 0x000e300000000800 */
[----:B0-----:R-:W0:Y:S02]  /*0260*/  F2I.FTZ.TRUNC.NTZ R5, R4 ;  /* 0x0000000400057305 */ /* 0x001e24000021f100 */
[----:B0-----:R-:W-:Y:S01]  /*0270*/  STG.E.U8 desc[UR4][R2.64], R5 ;  /* 0x0000000502007986 */ /* 0x001fe2000c101104 */
[----:B------:R-:W-:Y:S05]  /*0280*/  EXIT ;  /* 0x000000000000794d */ /* 0x000fea0003800000 */
.L_x_649:
        /* <DEDUP_REMOVED lines=15> */
.L_x_795:


//--------------------- .text._ZN50_GLOBAL__N__f31458b2_17_RangeFactories_cu_38772b0829elementwise_kernel_with_indexIlZZZN2at6native17logspace_cuda_outERKN3c106ScalarES6_ldRNS1_6TensorEENKUlvE_clEvENKUlvE_clEvEUllE_EEvT_T0_PN15function_traitsISD_E11result_typeE --------------------------
	.section	.text._ZN50_GLOBAL__N__f31458b2_17_RangeFactories_cu_38772b0829elementwise_kernel_with_indexIlZZZN2at6native17logspace_cuda_outERKN3c106ScalarES6_ldRNS1_6TensorEENKUlvE_clEvENKUlvE_clEvEUllE_EEvT_T0_PN15function_traitsISD_E11result_typeE,"ax",@progbits
	.align	128
.text._ZN50_GLOBAL__N__f31458b2_17_RangeFactories_cu_38772b0829elementwise_kernel_with_indexIlZZZN2at6native17logspace_cuda_outERKN3c106ScalarES6_ldRNS1_6TensorEENKUlvE_clEvENKUlvE_clEvEUllE_EEvT_T0_PN15function_traitsISD_E11result_typeE:
        .type           _ZN50_GLOBAL__N__f31458b2_17_RangeFactories_cu_38772b0829elementwise_kernel_with_indexIlZZZN2at6native17logspace_cuda_outERKN3c106ScalarES6_ldRNS1_6TensorEENKUlvE_clEvENKUlvE_clEvEUllE_EEvT_T0_PN15function_traitsISD_E11result_typeE,@function
        .size           _ZN50_GLOBAL__N__f31458b2_17_RangeFactories_cu_38772b0829elementwise_kernel_with_indexIlZZZN2at6native17logspace_cuda_outERKN3c106ScalarES6_ldRNS1_6TensorEENKUlvE_clEvENKUlvE_clEvEUllE_EEvT_T0_PN15function_traitsISD_E11result_typeE,(.L_x_796 - _ZN50_GLOBAL__N__f31458b2_17_RangeFactories_cu_38772b0829elementwise_kernel_with_indexIlZZZN2at6native17logspace_cuda_outERKN3c106ScalarES6_ldRNS1_6TensorEENKUlvE_clEvENKUlvE_clEvEUllE_EEvT_T0_PN15function_traitsISD_E11result_typeE)
        .other          _ZN50_GLOBAL__N__f31458b2_17_RangeFactories_cu_38772b0829elementwise_kernel_with_indexIlZZZN2at6native17logspace_cuda_outERKN3c106ScalarES6_ldRNS1_6TensorEENKUlvE_clEvENKUlvE_clEvEUllE_EEvT_T0_PN15function_traitsISD_E11result_typeE,@"STO_CUDA_ENTRY STV_DEFAULT"
_ZN50_GLOBAL__N__f31458b2_17_RangeFactories_cu_38772b0829elementwise_kernel_with_indexIlZZZN2at6native17logspace_cuda_outERKN3c106ScalarES6_ldRNS1_6TensorEENKUlvE_clEvENKUlvE_clEvEUllE_EEvT_T0_PN15function_traitsISD_E11result_typeE:
        /* <DEDUP_REMOVED lines=16> */
[----:B------:R-:W-:-:S03]  /*0100*/  ULDC.U8 UR6, c[0x0][0x219] ;  /* 0x0000864000067ab9 */ /* 0x000fc60000000000 */
[----:B0-----:R-:W-:Y:S02]  /*0110*/  IADD3 R2, P0, R3, R4, RZ ;  /* 0x0000000403027210 */ /* 0x001fe40007f1e0ff */
[----:B------:R-:W-:Y:S01]  /*0120*/  I2FP.F32.U32 R4, UR6 ;  /* 0x0000000600047c45 */ /* 0x000fe20008201000 */
[----:B------:R-:W-:Y:S01]  /*0130*/  ULDC UR6, c[0x0][0x228] ;  /* 0x00008a0000067ab9 */ /* 0x000fe20000000800 */
[----:B------:R-:W-:-:S06]  /*0140*/  IADD3.X R3, R5, -0x1, RZ, P0, !PT ;  /* 0xffffffff05037810 */ /* 0x000fcc00007fe4ff */
[----:B------:R-:W0:Y:S02]  /*0150*/  I2F.S64 R3, R2 ;  /* 0x0000000200037312 */ /* 0x000e240000301400 */
[----:B0-----:R-:W-:Y:S01]  /*0160*/  FFMA.FTZ R4, -R3, UR6, R4 ;  /* 0x0000000603047c23 */ /* 0x001fe20008010104 */
[----:B------:R-:W-:Y:S06]  /*0170*/  BRA `(.L_x_652) ;  /* 0x0000000000147947 */ /* 0x000fec0003800000 */
.L_x_651:
[----:B------:R-:W-:Y:S01]  /*0180*/  ULDC.U8 UR6, c[0x0][0x218] ;  /* 0x0000860000067ab9 */ /* 0x000fe20000000000 */
[----:B------:R-:W-:Y:S02]  /*0190*/  I2FP.F32.U32 R2, R0 ;  /* 0x0000000000027245 */ /* 0x000fe40000201000 */
[----:B------:R-:W-:Y:S01]  /*01a0*/  I2FP.F32.U32 R3, UR6 ;  /* 0x0000000600037c45 */ /* 0x000fe20008201000 */
[----:B------:R-:W-:-:S04]  /*01b0*/  ULDC UR6, c[0x0][0x228] ;  /* 0x00008a0000067ab9 */ /* 0x000fc80000000800 */
[----:B------:R-:W-:-:S07]  /*01c0*/  FFMA.FTZ R4, R2, UR6, R3 ;  /* 0x0000000602047c23 */ /* 0x000fce0008010003 */
.L_x_652:
[----:B------:R-:W-:Y:S05]  /*01d0*/  BSYNC B0 ;  /* 0x0000000000007941 */ /* 0x000fea0003800000 */
.L_x_650:
[----:B------:R-:W-:Y:S02]  /*01e0*/  ULDC UR6, c[0x0][0x21c] ;  /* 0x0000870000067ab9 */ /* 0x000fe40000000800 */
[----:B------:R-:W0:Y:S01]  /*01f0*/  MUFU.LG2 R3, UR6 ;  /* 0x0000000600037d08 */ /* 0x000e220008000c00 */
[----:B------:R-:W-:Y:S02]  /*0200*/  ULDC.64 UR6, c[0x0][0x240] ;  /* 0x0000900000067ab9 */ /* 0x000fe40000000a00 */
[----:B------:R-:W-:Y:S01]  /*0210*/  IADD3 R2, P0, R0, UR6, RZ ;  /* 0x0000000600027c10 */ /* 0x000fe2000ff1e0ff */
[----:B0-----:R-:W-:-:S04]  /*0220*/  FMUL.FTZ R4, R3, R4 ;  /* 0x0000000403047220 */ /* 0x001fc80000410000 */
[----:B------:R-:W-:Y:S02]  /*0230*/  IMAD.X R3, RZ, RZ, UR7, P0 ;  /* 0x00000007ff037e24 */ /* 0x000fe400080e06ff */
[----:B------:R-:W0:Y:S08]  /*0240*/  MUFU.EX2 R4, R4 ;  /* 0x0000000400047308 */ /* 0x000e300000000800 */
[----:B0-----:R-:W0:Y:S02]  /*0250*/  F2I.FTZ.U32.TRUNC.NTZ R5, R4 ;  /* 0x0000000400057305 */ /* 0x001e24000021f000 */
[----:B0-----:R-:W-:Y:S01]  /*0260*/  STG.E.U8 desc[UR4][R2.64], R5 ;  /* 0x0000000502007986 */ /* 0x001fe2000c101104 */
[----:B------:R-:W-:Y:S05]  /*0270*/  EXIT ;  /* 0x000000000000794d */ /* 0x000fea0003800000 */
.L_x_653:
        /* <DEDUP_REMOVED lines=16> */
.L_x_796:


//--------------------- .text._ZN50_GLOBAL__N__f31458b2_17_RangeFactories_cu_38772b0829elementwise_kernel_with_indexIiZZZN2at6native17logspace_cuda_outERKN3c106ScalarES6_ldRNS1_6TensorEENKUlvE_clEvENKUlvE_clEvEUllE_EEvT_T0_PN15function_traitsISD_E11result_typeE --------------------------
	.section	.text._ZN50_GLOBAL__N__f31458b2_17_RangeFactories_cu_38772b0829elementwise_kernel_with_indexIiZZZN2at6native17logspace_cuda_outERKN3c106ScalarES6_ldRNS1_6TensorEENKUlvE_clEvENKUlvE_clEvEUllE_EEvT_T0_PN15function_traitsISD_E11result_typeE,"ax",@progbits
	.align	128
.text._ZN50_GLOBAL__N__f31458b2_17_RangeFactories_cu_38772b0829elementwise_kernel_with_indexIiZZZN2at6native17logspace_cuda_outERKN3c106ScalarES6_ldRNS1_6TensorEENKUlvE_clEvENKUlvE_clEvEUllE_EEvT_T0_PN15function_traitsISD_E11result_typeE:
        .type           _ZN50_GLOBAL__N__f31458b2_17_RangeFactories_cu_38772b0829elementwise_kernel_with_indexIiZZZN2at6native17logspace_cuda_outERKN3c106ScalarES6_ldRNS1_6TensorEENKUlvE_clEvENKUlvE_clEvEUllE_EEvT_T0_PN15function_traitsISD_E11result_typeE,@function
        .size           _ZN50_GLOBAL__N__f31458b2_17_RangeFactories_cu_38772b0829elementwise_kernel_with_indexIiZZZN2at6native17logspace_cuda_outERKN3c106ScalarES6_ldRNS1_6TensorEENKUlvE_clEvENKUlvE_clEvEUllE_EEvT_T0_PN15function_traitsISD_E11result_typeE,(.L_x_797 - _ZN50_GLOBAL__N__f31458b2_17_RangeFactories_cu_38772b0829elementwise_kernel_with_indexIiZZZN2at6native17logspace_cuda_outERKN3c106ScalarES6_ldRNS1_6TensorEENKUlvE_clEvENKUlvE_clEvEUllE_EEvT_T0_PN15function_traitsISD_E11result_typeE)
        .other          _ZN50_GLOBAL__N__f31458b2_17_RangeFactories_cu_38772b0829elementwise_kernel_with_indexIiZZZN2at6native17logspace_cuda_outERKN3c106ScalarES6_ldRNS1_6TensorEENKUlvE_clEvENKUlvE_clEvEUllE_EEvT_T0_PN15function_traitsISD_E11result_typeE,@"STO_CUDA_ENTRY STV_DEFAULT"
_ZN50_GLOBAL__N__f31458b2_17_RangeFactories_cu_38772b0829elementwise_kernel_with_indexIiZZZN2at6native17logspace_cuda_outERKN3c106ScalarES6_ldRNS1_6TensorEENKUlvE_clEvENKUlvE_clEvEUllE_EEvT_T0_PN15function_traitsISD_E11result_typeE:
        /* <DEDUP_REMOVED lines=18> */
[----:B------:R-:W-:Y:S02]  /*0120*/  ULDC.U8 UR6, c[0x0][0x219] ;  /* 0x0000864000067ab9 */ /* 0x000fe40000000000 */
[----:B------:R-:W-:Y:S01]  /*0130*/  I2FP.F32.U32 R4, UR6 ;  /* 0x0000000600047c45 */ /* 0x000fe20008201000 */
[----:B------:R-:W-:Y:S01]  /*0140*/  ULDC UR6, c[0x0][0x228] ;  /* 0x00008a0000067ab9 */ /* 0x000fe20000000800 */
[----:B------:R-:W-:-:S06]  /*0150*/  IADD3.X R3, R3, UR7, RZ, P0, !PT ;  /* 0x0000000703037c10 */ /* 0x000fcc00087fe4ff */
[----:B------:R-:W0:Y:S02]  /*0160*/  I2F.S64 R3, R2 ;  /* 0x0000000200037312 */ /* 0x000e240000301400 */
[----:B0-----:R-:W-:Y:S01]  /*0170*/  FFMA.FTZ R4, -R3, UR6, R4 ;  /* 0x0000000603047c23 */ /* 0x001fe20008010104 */
[----:B------:R-:W-:Y:S06]  /*0180*/  BRA `(.L_x_656) ;  /* 0x0000000000147947 */ /* 0x000fec0003800000 */
.L_x_655:
[----:B------:R-:W-:Y:S01]  /*0190*/  ULDC.U8 UR6, c[0x0][0x218] ;  /* 0x0000860000067ab9 */ /* 0x000fe20000000000 */
[----:B------:R-:W-:Y:S02]  /*01a0*/  I2FP.F32.S32 R3, R0 ;  /* 0x0000000000037245 */ /* 0x000fe40000201400 */
[----:B------:R-:W-:Y:S01]  /*01b0*/  I2FP.F32.U32 R2, UR6 ;  /* 0x0000000600027c45 */ /* 0x000fe20008201000 */
[----:B------:R-:W-:-:S04]  /*01c0*/  ULDC UR6, c[0x0][0x228] ;  /* 0x00008a0000067ab9 */ /* 0x000fc80000000800 */
[----:B------:R-:W-:-:S07]  /*01d0*/  FFMA.FTZ R4, R3, UR6, R2 ;  /* 0x0000000603047c23 */ /* 0x000fce0008010002 */
.L_x_656:
[----:B------:R-:W-:Y:S05]  /*01e0*/  BSYNC B0 ;  /* 0x0000000000007941 */ /* 0x000fea0003800000 */
.L_x_654:
[----:B------:R-:W-:Y:S02]  /*01f0*/  ULDC UR6, c[0x0][0x21c] ;  /* 0x0000870000067ab9 */ /* 0x000fe40000000800 */
[----:B------:R-:W0:Y:S01]  /*0200*/  MUFU.LG2 R3, UR6 ;  /* 0x0000000600037d08 */ /* 0x000e220008000c00 */
[----:B------:R-:W-:Y:S02]  /*0210*/  ULDC.64 UR6, c[0x0][0x240] ;  /* 0x0000900000067ab9 */ /* 0x000fe40000000a00 */
[----:B------:R-:W-:Y:S01]  /*0220*/  IADD3 R2, P0, R0, UR6, RZ ;  /* 0x0000000600027c10 */ /* 0x000fe2000ff1e0ff */
[----:B0-----:R-:W-:-:S03]  /*0230*/  FMUL.FTZ R4, R3, R4 ;  /* 0x0000000403047220 */ /* 0x001fc60000410000 */
[----:B------:R-:W-:-:S03]  /*0240*/  IADD3.X R3, R6, UR7, RZ, P0, !PT ;  /* 0x0000000706037c10 */ /* 0x000fc600087fe4ff */
[----:B------:R-:W0:Y:S08]  /*0250*/  MUFU.EX2 R4, R4 ;  /* 0x0000000400047308 */ /* 0x000e300000000800 */
[----:B0-----:R-:W0:Y:S02]  /*0260*/  F2I.FTZ.U32.TRUNC.NTZ R5, R4 ;  /* 0x0000000400057305 */ /* 0x001e24000021f000 */
[----:B0-----:R-:W-:Y:S01]  /*0270*/  STG.E.U8 desc[UR4][R2.64], R5 ;  /* 0x0000000502007986 */ /* 0x001fe2000c101104 */
[----:B------:R-:W-:Y:S05]  /*0280*/  EXIT ;  /* 0x000000000000794d */ /* 0x000fea0003800000 */
.L_x_657:
        /* <DEDUP_REMOVED lines=15> */
.L_x_797:


//--------------------- .text._ZN50_GLOBAL__N__f31458b2_17_RangeFactories_cu_38772b0829elementwise_kernel_with_indexIlZZZN2at6native17linspace_cuda_outERKN3c106ScalarES6_lRNS1_6TensorEENKUlvE0_clEvENKUlvE4_clEvEUllE_EEvT_T0_PN15function_traitsISD_E11result_typeE --------------------------
	.section	.text._ZN50_GLOBAL__N__f31458b2_17_RangeFactories_cu_38772b0829elementwise_kernel_with_indexIlZZZN2at6native17linspace_cuda_outERKN3c106ScalarES6_lRNS1_6TensorEENKUlvE0_clEvENKUlvE4_clEvEUllE_EEvT_T0_PN15function_traitsISD_E11result_typeE,"ax",@progbits
	.align	128
.text._ZN50_GLOBAL__N__f31458b2_17_RangeFactories_cu_38772b0829elementwise_kernel_with_indexIlZZZN2at6native17linspace_cuda_outERKN3c106ScalarES6_lRNS1_6TensorEENKUlvE0_clEvENKUlvE4_clEvEUllE_EEvT_T0_PN15function_traitsISD_E11result_typeE:
        .type           _ZN50_GLOBAL__N__f31458b2_17_RangeFactories_cu_38772b0829elementwise_kernel_with_indexIlZZZN2at6native17linspace_cuda_outERKN3c106ScalarES6_lRNS1_6TensorEENKUlvE0_clEvENKUlvE4_clEvEUllE_EEvT_T0_PN15function_traitsISD_E11result_typeE,@function
        .size           _ZN50_GLOBAL__N__f31458b2_17_RangeFactories_cu_38772b0829elementwise_kernel_with_indexIlZZZN2at6native17linspace_cuda_outERKN3c106ScalarES6_lRNS1_6TensorEENKUlvE0_clEvENKUlvE4_clEvEUllE_EEvT_T0_PN15function_traitsISD_E11result_typeE,(.L_x_798 - _ZN50_GLOBAL__N__f31458b2_17_RangeFactories_cu_38772b0829elementwise_kernel_with_indexIlZZZN2at6native17linspace_cuda_outERKN3c106ScalarES6_lRNS1_6TensorEENKUlvE0_clEvENKUlvE4_clEvEUllE_EEvT_T0_PN15function_traitsISD_E11result_typeE)
        .other          _ZN50_GLOBAL__N__f31458b2_17_RangeFactories_cu_38772b0829elementwise_kernel_with_indexIlZZZN2at6native17linspace_cuda_outERKN3c106ScalarES6_lRNS1_6TensorEENKUlvE0_clEvENKUlvE4_clEvEUllE_EEvT_T0_PN15function_traitsISD_E11result_typeE,@"STO_CUDA_ENTRY STV_DEFAULT"
_ZN50_GLOBAL__N__f31458b2_17_RangeFactories_cu_38772b0829elementwise_kernel_with_indexIlZZZN2at6native17linspace_cuda_outERKN3c106ScalarES6_lRNS1_6TensorEENKUlvE0_clEvENKUlvE4_clEvEUllE_EEvT_T0_PN15function_traitsISD_E11result_typeE:
        /* <DEDUP_REMOVED lines=11> */
[----:B------:R-:W-:Y:S01]  /*00b0*/  ULDC.64 UR8, c[0x0][0x208] ;  /* 0x0000820000087ab9 */ /* 0x000fe20000000a00 */
[----:B------:R-:W-:Y:S02]  /*00c0*/  BSSY B0, `(.L_x_658) ;  /* 0x000001e000007945 */ /* 0x000fe40003800000 */
[----:B------:R-:W-:Y:S01]  /*00d0*/  ISETP.GE.AND.EX P0, PT, RZ, UR5, PT, P0 ;  /* 0x00000005ff007c0c */ /* 0x000fe2000bf06300 */
[----:B------:R-:W-:-:S12]  /*00e0*/  ULDC.U16 UR5, c[0x0][0x218] ;  /* 0x0000860000057ab9 */ /* 0x000fd80000000400 */
[----:B------:R-:W-:Y:S05]  /*00f0*/  @!P0 BRA `(.L_x_659) ;  /* 0x0000000000408947 */ /* 0x000fea0003800000 */
[----:B------:R-:W0:Y:S01]  /*0100*/  LDC.64 R4, c[0x0][0x220] ;  /* 0x00008800ff047b82 */ /* 0x000e220000000a00 */
[----:B------:R-:W-:Y:S01]  /*0110*/  LOP3.LUT R3, RZ, R0, RZ, 0x33, !PT ;  /* 0x00000000ff037212 */ /* 0x000fe200078e33ff */
[----:B------:R-:W-:-:S03]  /*0120*/  USHF.L.U32 UR4, UR6, 0x10, URZ ;  /* 0x0000001006047899 */ /* 0x000fc6000800063f */
[----:B0-----:R-:W-:-:S04]  /*0130*/  IADD3 R2, P0, R3, R4, RZ ;  /* 0x0000000403027210 */ /* 0x001fc80007f1e0ff */
[----:B------:R-:W-:-:S04]  /*0140*/  IADD3.X R3, R5, -0x1, RZ, P0, !PT ;  /* 0xffffffff05037810 */ /* 0x000fc800007fe4ff */
[----:B------:R-:W0:Y:S08]  /*0150*/  I2F.S64 R2, R2 ;  /* 0x0000000200027312 */ /* 0x000e300000301400 */
[----:B0-----:R-:W0:Y:S02]  /*0160*/  F2F.BF16.F32 R4, R2 ;  /* 0x0000000200047304 */ /* 0x001e240000202000 */
[----:B0-----:R-:W-:-:S04]  /*0170*/  IMAD.U32 R4, R4, 0x10000, RZ ;  /* 0x0001000004047824 */ /* 0x001fc800078e00ff */
[----:B------:R-:W-:Y:S01]  /*0180*/  FMUL.FTZ R5, R4, UR4 ;  /* 0x0000000404057c20 */ /* 0x000fe20008410000 */
[----:B------:R-:W-:Y:S02]  /*0190*/  ULDC.U16 UR4, c[0x0][0x21a] ;  /* 0x0000868000047ab9 */ /* 0x000fe40000000400 */
[----:B------:R-:W-:-:S03]  /*01a0*/  USHF.L.U32 UR4, UR4, 0x10, URZ ;  /* 0x0000001004047899 */ /* 0x000fc6000800063f */
[----:B------:R-:W0:Y:S02]  /*01b0*/  F2F.BF16.F32 R5, R5 ;  /* 0x0000000500057304 */ /* 0x000e240000202000 */
[----:B0-----:R-:W-:-:S04]  /*01c0*/  IMAD.U32 R4, R5, 0x10000, RZ ;  /* 0x0001000005047824 */ /* 0x001fc800078e00ff */
[----:B------:R-:W-:-:S05]  /*01d0*/  FADD.FTZ R4, -R4, UR4 ;  /* 0x0000000404047e21 */ /* 0x000fca0008010100 */
[----:B------:R-:W-:Y:S01]  /*01e0*/  F2FP.BF16.F32.PACK_AB R4, RZ, R4 ;  /* 0x00000004ff04723e */ /* 0x000fe200000010ff */
[----:B------:R-:W-:Y:S06]  /*01f0*/  BRA `(.L_x_660) ;  /* 0x0000000000287947 */ /* 0x000fec0003800000 */
.L_x_659:
[----:B------:R-:W-:Y:S01]  /*0200*/  I2FP.F32.U32 R2, R0 ;  /* 0x0000000000027245 */ /* 0x000fe20000201000 */
[----:B------:R-:W-:-:S05]  /*0210*/  USHF.L.U32 UR4, UR6, 0x10, URZ ;  /* 0x0000001006047899 */ /* 0x000fca000800063f */
[----:B------:R-:W0:Y:S02]  /*0220*/  F2F.BF16.F32 R2, R2 ;  /* 0x0000000200027304 */ /* 0x000e240000202000 */
[----:B0-----:R-:W-:-:S04]  /*0230*/  IMAD.U32 R3, R2, 0x10000, RZ ;  /* 0x0001000002037824 */ /* 0x001fc800078e00ff */
[----:B------:R-:W-:Y:S01]  /*0240*/  FMUL.FTZ R3, R3, UR4 ;  /* 0x0000000403037c20 */ /* 0x000fe20008410000 */
[----:B------:R-:W-:-:S05]  /*0250*/  USHF.L.U32 UR4, UR5, 0x10, URZ ;  /* 0x0000001005047899 */ /* 0x000fca000800063f */
[----:B------:R-:W0:Y:S02]  /*0260*/  F2F.BF16.F32 R3, R3 ;  /* 0x0000000300037304 */ /* 0x000e240000202000 */
[----:B0-----:R-:W-:-:S04]  /*0270*/  IMAD.U32 R4, R3, 0x10000, RZ ;  /* 0x0001000003047824 */ /* 0x001fc800078e00ff */
[----:B------:R-:W-:-:S05]  /*0280*/  FADD.FTZ R4, R4, UR4 ;  /* 0x0000000404047e21 */ /* 0x000fca0008010000 */
[----:B------:R-:W-:-:S07]  /*0290*/  F2FP.BF16.F32.PACK_AB R4, RZ, R4 ;  /* 0x00000004ff04723e */ /* 0x000fce00000010ff */
.L_x_660:
[----:B------:R-:W-:Y:S05]  /*02a0*/  BSYNC B0 ;  /* 0x0000000000007941 */ /* 0x000fea0003800000 */
.L_x_658:
[----:B------:R-:W-:Y:S02]  /*02b0*/  ULDC.64 UR10, c[0x0][0x240] ;  /* 0x00009000000a7ab9 */ /* 0x000fe40000000a00 */
[----:B------:R-:W-:-:S04]  /*02c0*/  LEA R2, P0, R0, UR10, 0x1 ;  /* 0x0000000a00027c11 */ /* 0x000fc8000f8008ff */
[----:B------:R-:W-:-:S05]  /*02d0*/  LEA.HI.X R3, R0, UR11, RZ, 0x1, P0 ;  /* 0x0000000b00037c11 */ /* 0x000fca00080f0cff */
[----:B------:R-:W-:Y:S01]  /*02e0*/  STG.E.U16 desc[UR8][R2.64], R4 ;  /* 0x0000000402007986 */ /* 0x000fe2000c101508 */
[----:B------:R-:W-:Y:S05]  /*02f0*/  EXIT ;  /* 0x000000000000794d */ /* 0x000fea0003800000 */
.L_x_661:
        /* <DEDUP_REMOVED lines=16> */
.L_x_798:


//--------------------- .text._ZN50_GLOBAL__N__f31458b2_17_RangeFactories_cu_38772b0829elementwise_kernel_with_indexIiZZZN2at6native17linspace_cuda_outERKN3c106ScalarES6_lRNS1_6TensorEENKUlvE0_clEvENKUlvE4_clEvEUllE_EEvT_T0_PN15function_traitsISD_E11result_typeE --------------------------
	.section	.text._ZN50_GLOBAL__N__f31458b2_17_RangeFactories_cu_38772b0829elementwise_kernel_with_indexIiZZZN2at6native17linspace_cuda_outERKN3c106ScalarES6_lRNS1_6TensorEENKUlvE0_clEvENKUlvE4_clEvEUllE_EEvT_T0_PN15function_traitsISD_E11result_typeE,"ax",@progbits
	.align	128
.text._ZN50_GLOBAL__N__f31458b2_17_RangeFactories_cu_38772b0829elementwise_kernel_with_indexIiZZZN2at6native17linspace_cuda_outERKN3c106ScalarES6_lRNS1_6TensorEENKUlvE0_clEvENKUlvE4_clEvEUllE_EEvT_T0_PN15function_traitsISD_E11result_typeE:
        .type           _ZN50_GLOBAL__N__f31458b2_17_RangeFactories_cu_38772b0829elementwise_kernel_with_indexIiZZZN2at6native17linspace_cuda_outERKN3c106ScalarES6_lRNS1_6TensorEENKUlvE0_clEvENKUlvE4_clEvEUllE_EEvT_T0_PN15function_traitsISD_E11result_typeE,@function
        .size           _ZN50_GLOBAL__N__f31458b2_17_RangeFactories_cu_38772b0829elementwise_kernel_with_indexIiZZZN2at6native17linspace_cuda_outERKN3c106ScalarES6_lRNS1_6TensorEENKUlvE0_clEvENKUlvE4_clEvEUllE_EEvT_T0_PN15function_traitsISD_E11result_typeE,(.L_x_799 - _ZN50_GLOBAL__N__f31458b2_17_RangeFactories_cu_38772b0829elementwise_kernel_with_indexIiZZZN2at6native17linspace_cuda_outERKN3c106ScalarES6_lRNS1_6TensorEENKUlvE0_clEvENKUlvE4_clEvEUllE_EEvT_T0_PN15function_traitsISD_E11result_typeE)
        .other          _ZN50_GLOBAL__N__f31458b2_17_RangeFactories_cu_38772b0829elementwise_kernel_with_indexIiZZZN2at6native17linspace_cuda_outERKN3c106ScalarES6_lRNS1_6TensorEENKUlvE0_clEvENKUlvE4_clEvEUllE_EEvT_T0_PN15function_traitsISD_E11result_typeE,@"STO_CUDA_ENTRY STV_DEFAULT"
_ZN50_GLOBAL__N__f31458b2_17_RangeFactories_cu_38772b0829elementwise_kernel_with_indexIiZZZN2at6native17linspace_cuda_outERKN3c106ScalarES6_lRNS1_6TensorEENKUlvE0_clEvENKUlvE4_clEvEUllE_EEvT_T0_PN15function_traitsISD_E11result_typeE:
        /* <DEDUP_REMOVED lines=11> */
[----:B------:R-:W-:Y:S01]  /*00b0*/  ULDC.64 UR8, c[0x0][0x208] ;  /* 0x0000820000087ab9 */ /* 0x000fe20000000a00 */
[----:B------:R-:W-:Y:S02]  /*00c0*/  BSSY B0, `(.L_x_662) ;  /* 0x000001f000007945 */ /* 0x000fe40003800000 */
[----:B------:R-:W-:Y:S01]  /*00d0*/  ISETP.GE.AND.EX P0, PT, R7, UR5, PT, P0 ;  /* 0x0000000507007c0c */ /* 0x000fe2000bf06300 */
[----:B------:R-:W-:-:S12]  /*00e0*/  ULDC.U16 UR5, c[0x0][0x218] ;  /* 0x0000860000057ab9 */ /* 0x000fd80000000400 */
[----:B------:R-:W-:Y:S05]  /*00f0*/  @!P0 BRA `(.L_x_663) ;  /* 0x0000000000448947 */ /* 0x000fea0003800000 */
[----:B------:R-:W-:Y:S01]  /*0100*/  LOP3.LUT R2, RZ, R0, RZ, 0x33, !PT ;  /* 0x00000000ff027212 */ /* 0x000fe200078e33ff */
[----:B------:R-:W-:Y:S01]  /*0110*/  ULDC.64 UR10, c[0x0][0x220] ;  /* 0x00008800000a7ab9 */ /* 0x000fe20000000a00 */
[----:B------:R-:W-:Y:S01]  /*0120*/  LOP3.LUT R3, RZ, R7, RZ, 0x33, !PT ;  /* 0x00000007ff037212 */ /* 0x000fe200078e33ff */
[----:B------:R-:W-:Y:S01]  /*0130*/  USHF.L.U32 UR4, UR6, 0x10, URZ ;  /* 0x0000001006047899 */ /* 0x000fe2000800063f */
[----:B------:R-:W-:-:S04]  /*0140*/  IADD3 R2, P0, R2, UR10, RZ ;  /* 0x0000000a02027c10 */ /* 0x000fc8000ff1e0ff */
[----:B------:R-:W-:-:S04]  /*0150*/  IADD3.X R3, R3, UR11, RZ, P0, !PT ;  /* 0x0000000b03037c10 */ /* 0x000fc800087fe4ff */
        /* <DEDUP_REMOVED lines=11> */
.L_x_663:
[----:B------:R-:W-:Y:S01]  /*0210*/  I2FP.F32.S32 R2, R0 ;  /* 0x0000000000027245 */ /* 0x000fe20000201400 */
        /* <DEDUP_REMOVED lines=9> */
.L_x_664:
[----:B------:R-:W-:Y:S05]  /*02b0*/  BSYNC B0 ;  /* 0x0000000000007941 */ /* 0x000fea0003800000 */
.L_x_662:
[----:B------:R-:W-:Y:S02]  /*02c0*/  ULDC.64 UR10, c[0x0][0x240] ;  /* 0x00009000000a7ab9 */ /* 0x000fe40000000a00 */
[----:B------:R-:W-:-:S04]  /*02d0*/  LEA R2, P0, R0, UR10, 0x1 ;  /* 0x0000000a00027c11 */ /* 0x000fc8000f8008ff */
[----:B------:R-:W-:-:S05]  /*02e0*/  LEA.HI.X R3, R0, UR11, R7, 0x1, P0 ;  /* 0x0000000b00037c11 */ /* 0x000fca00080f0c07 */
[----:B------:R-:W-:Y:S01]  /*02f0*/  STG.E.U16 desc[UR8][R2.64], R4 ;  /* 0x0000000402007986 */ /* 0x000fe2000c101508 */
[----:B------:R-:W-:Y:S05]  /*0300*/  EXIT ;  /* 0x000000000000794d */ /* 0x000fea0003800000 */
.L_x_665:
        /* <DEDUP_REMOVED lines=15> */
.L_x_799:


//--------------------- .text._ZN50_GLOBAL__N__f31458b2_17_RangeFactories_cu_38772b0829elementwise_kernel_with_indexIlZZZN2at6native17linspace_cuda_outERKN3c106ScalarES6_lRNS1_6TensorEENKUlvE0_clEvENKUlvE3_clEvEUllE_EEvT_T0_PN15function_traitsISD_E11result_typeE --------------------------
	.section	.text._ZN50_GLOBAL__N__f31458b2_17_RangeFactories_cu_38772b0829elementwise_kernel_with_indexIlZZZN2at6native17linspace_cuda_outERKN3c106ScalarES6_lRNS1_6TensorEENKUlvE0_clEvENKUlvE3_clEvEUllE_EEvT_T0_PN15function_traitsISD_E11result_typeE,"ax",@progbits
	.align	128
.text._ZN50_GLOBAL__N__f31458b2_17_RangeFactories_cu_38772b0829elementwise_kernel_with_indexIlZZZN2at6native17linspace_cuda_outERKN3c106ScalarES6_lRNS1_6TensorEENKUlvE0_clEvENKUlvE3_clEvEUllE_EEvT_T0_PN15function_traitsISD_E11result_typeE:
        .type           _ZN50_GLOBAL__N__f31458b2_17_RangeFactories_cu_38772b0829elementwise_kernel_with_indexIlZZZN2at6native17linspace_cuda_outERKN3c106ScalarES6_lRNS1_6TensorEENKUlvE0_clEvENKUlvE3_clEvEUllE_EEvT_T0_PN15function_traitsISD_E11result_typeE,@function
        .size           _ZN50_GLOBAL__N__f31458b2_17_RangeFactories_cu_38772b0829elementwise_kernel_with_indexIlZZZN2at6native17linspace_cuda_outERKN3c106ScalarES6_lRNS1_6TensorEENKUlvE0_clEvENKUlvE3_clEvEUllE_EEvT_T0_PN15function_traitsISD_E11result_typeE,(.L_x_800 - _ZN50_GLOBAL__N__f31458b2_17_RangeFactories_cu_38772b0829elementwise_kernel_with_indexIlZZZN2at6native17linspace_cuda_outERKN3c106ScalarES6_lRNS1_6TensorEENKUlvE0_clEvENKUlvE3_clEvEUllE_EEvT_T0_PN15function_traitsISD_E11result_typeE)
        .other          _ZN50_GLOBAL__N__f31458b2_17_RangeFactories_cu_38772b0829elementwise_kernel_with_indexIlZZZN2at6native17linspace_cuda_outERKN3c106ScalarES6_lRNS1_6TensorEENKUlvE0_clEvENKUlvE3_clEvEUllE_EEvT_T0_PN15function_traitsISD_E11result_typeE,@"STO_CUDA_ENTRY STV_DEFAULT"
_ZN50_GLOBAL__N__f31458b2_17_RangeFactories_cu_38772b0829elementwise_kernel_with_indexIlZZZN2at6native17linspace_cuda_outERKN3c106ScalarES6_lRNS1_6TensorEENKUlvE0_clEvENKUlvE3_clEvEUllE_EEvT_T0_PN15function_traitsISD_E11result_typeE:
        /* <DEDUP_REMOVED lines=15> */
[----:B------:R-:W-:-:S07]  /*00f0*/  LOP3.LUT R3, RZ, R0, RZ, 0x33, !PT ;  /* 0x00000000ff037212 */ /* 0x000fce00078e33ff */
[----:B------:R-:W1:Y:S01]  /*0100*/  LDC.U16 R6, c[0x0][0x21a] ;  /* 0x00008680ff067b82 */ /* 0x000e620000000400 */
[----:B0-----:R-:W-:-:S07]  /*0110*/  IADD3 R2, P0, R3, R4, RZ ;  /* 0x0000000403027210 */ /* 0x001fce0007f1e0ff */
[----:B------:R-:W0:Y:S01]  /*0120*/  LDC.U16 R4, c[0x0][0x228] ;  /* 0x00008a00ff047b82 */ /* 0x000e220000000400 */
[----:B------:R-:W-:-:S04]  /*0130*/  IADD3.X R3, R5, -0x1, RZ, P0, !PT ;  /* 0xffffffff05037810 */ /* 0x000fc800007fe4ff */
[----:B------:R-:W2:Y:S02]  /*0140*/  I2F.S64 R2, R2 ;  /* 0x0000000200027312 */ /* 0x000ea40000301400 */
[----:B--2---:R-:W-:Y:S01]  /*0150*/  F2FP.F16.F32.PACK_AB R3, RZ, R2 ;  /* 0x00000002ff03723e */ /* 0x004fe200000000ff */
[----:B0-----:R-:W-:-:S04]  /*0160*/  HADD2.F32 R4, -RZ, R4.H0_H0 ;  /* 0x20000004ff047230 */ /* 0x001fc80000004100 */
[----:B------:R-:W-:-:S05]  /*0170*/  HADD2.F32 R5, -RZ, R3.H0_H0 ;  /* 0x20000003ff057230 */ /* 0x000fca0000004100 */
[----:B------:R-:W-:Y:S01]  /*0180*/  FMUL.FTZ R4, R4, R5 ;  /* 0x0000000504047220 */ /* 0x000fe20000410000 */
[----:B-1----:R-:W-:-:S04]  /*0190*/  HADD2.F32 R5, -RZ, R6.H0_H0 ;  /* 0x20000006ff057230 */ /* 0x002fc80000004100 */
[----:B------:R-:W-:-:S05]  /*01a0*/  F2FP.F16.F32.PACK_AB R4, RZ, R4 ;  /* 0x00000004ff04723e */ /* 0x000fca00000000ff */
[----:B------:R-:W-:-:S05]  /*01b0*/  HADD2.F32 R4, -RZ, R4.H0_H0 ;  /* 0x20000004ff047230 */ /* 0x000fca0000004100 */
[----:B------:R-:W-:-:S05]  /*01c0*/  FADD.FTZ R4, R5, -R4 ;  /* 0x8000000405047221 */ /* 0x000fca0000010000 */
[----:B------:R-:W-:Y:S01]  /*01d0*/  F2FP.F16.F32.PACK_AB R4, RZ, R4 ;  /* 0x00000004ff04723e */ /* 0x000fe200000000ff */
[----:B------:R-:W-:Y:S06]  /*01e0*/  BRA `(.L_x_668) ;  /* 0x0000000000307947 */ /* 0x000fec0003800000 */
.L_x_667:
[----:B------:R-:W0:Y:S01]  /*01f0*/  LDC.U16 R4, c[0x0][0x228] ;  /* 0x00008a00ff047b82 */ /* 0x000e220000000400 */
[----:B------:R-:W-:-:S04]  /*0200*/  I2FP.F32.U32 R2, R0 ;  /* 0x0000000000027245 */ /* 0x000fc80000201000 */
[----:B------:R-:W-:-:S03]  /*0210*/  F2FP.F16.F32.PACK_AB R2, RZ, R2 ;  /* 0x00000002ff02723e */ /* 0x000fc600000000ff */
[----:B------:R-:W1:Y:S02]  /*0220*/  LDC.U16 R3, c[0x0][0x218] ;  /* 0x00008600ff037b82 */ /* 0x000e640000000400 */
[----:B------:R-:W-:Y:S02]  /*0230*/  HADD2.F32 R2, -RZ, R2.H0_H0 ;  /* 0x20000002ff027230 */ /* 0x000fe40000004100 */
[----:B0-----:R-:W-:-:S05]  /*0240*/  HADD2.F32 R5, -RZ, R4.H0_H0 ;  /* 0x20000004ff057230 */ /* 0x001fca0000004100 */
[----:B------:R-:W-:Y:S01]  /*0250*/  FMUL.FTZ R2, R2, R5 ;  /* 0x0000000502027220 */ /* 0x000fe20000410000 */
[----:B-1----:R-:W-:-:S04]  /*0260*/  HADD2.F32 R3, -RZ, R3.H0_H0 ;  /* 0x20000003ff037230 */ /* 0x002fc80000004100 */
[----:B------:R-:W-:-:S05]  /*0270*/  F2FP.F16.F32.PACK_AB R2, RZ, R2 ;  /* 0x00000002ff02723e */ /* 0x000fca00000000ff */
[----:B------:R-:W-:-:S05]  /*0280*/  HADD2.F32 R2, -RZ, R2.H0_H0 ;  /* 0x20000002ff027230 */ /* 0x000fca0000004100 */
[----:B------:R-:W-:-:S05]  /*0290*/  FADD.FTZ R2, R3, R2 ;  /* 0x0000000203027221 */ /* 0x000fca0000010000 */
[----:B------:R-:W-:-:S07]  /*02a0*/  F2FP.F16.F32.PACK_AB R4, RZ, R2 ;  /* 0x00000002ff04723e */ /* 0x000fce00000000ff */
.L_x_668:
[----:B------:R-:W-:Y:S05]  /*02b0*/  BSYNC B0 ;  /* 0x0000000000007941 */ /* 0x000fea0003800000 */
.L_x_666:
[----:B------:R-:W-:Y:S02]  /*02c0*/  ULDC.64 UR6, c[0x0][0x240] ;  /* 0x0000900000067ab9 */ /* 0x000fe40000000a00 */
[----:B------:R-:W-:-:S04]  /*02d0*/  LEA R2, P0, R0, UR6, 0x1 ;  /* 0x0000000600027c11 */ /* 0x000fc8000f8008ff */
[----:B------:R-:W-:-:S05]  /*02e0*/  LEA.HI.X R3, R0, UR7, RZ, 0x1, P0 ;  /* 0x0000000700037c11 */ /* 0x000fca00080f0cff */
[----:B------:R-:W-:Y:S01]  /*02f0*/  STG.E.U16 desc[UR4][R2.64], R4 ;  /* 0x0000000402007986 */ /* 0x000fe2000c101504 */
[----:B------:R-:W-:Y:S05]  /*0300*/  EXIT ;  /* 0x000000000000794d */ /* 0x000fea0003800000 */
.L_x_669:
        /* <DEDUP_REMOVED lines=15> */
.L_x_800:


//--------------------- .text._ZN50_GLOBAL__N__f31458b2_17_RangeFactories_cu_38772b0829elementwise_kernel_with_indexIiZZZN2at6native17linspace_cuda_outERKN3c106ScalarES6_lRNS1_6TensorEENKUlvE0_clEvENKUlvE3_clEvEUllE_EEvT_T0_PN15function_traitsISD_E11result_typeE --------------------------
	.section	.text._ZN50_GLOBAL__N__f31458b2_17_RangeFactories_cu_38772b0829elementwise_kernel_with_indexIiZZZN2at6native17linspace_cuda_outERKN3c106ScalarES6_lRNS1_6TensorEENKUlvE0_clEvENKUlvE3_clEvEUllE_EEvT_T0_PN15function_traitsISD_E11result_typeE,"ax",@progbits
	.align	128
.text._ZN50_GLOBAL__N__f31458b2_17_RangeFactories_cu_38772b0829elementwise_kernel_with_indexIiZZZN2at6native17linspace_cuda_outERKN3c106ScalarES6_lRNS1_6TensorEENKUlvE0_clEvENKUlvE3_clEvEUllE_EEvT_T0_PN15function_traitsISD_E11result_typeE:
        .type           _ZN50_GLOBAL__N__f31458b2_17_RangeFactories_cu_38772b0829elementwise_kernel_with_indexIiZZZN2at6native17linspace_cuda_outERKN3c106ScalarES6_lRNS1_6TensorEENKUlvE0_clEvENKUlvE3_clEvEUllE_EEvT_T0_PN15function_traitsISD_E11result_typeE,@function
        .size           _ZN50_GLOBAL__N__f31458b2_17_RangeFactories_cu_38772b0829elementwise_kernel_with_indexIiZZZN2at6native17linspace_cuda_outERKN3c106ScalarES6_lRNS1_6TensorEENKUlvE0_clEvENKUlvE3_clEvEUllE_EEvT_T0_PN15function_traitsISD_E11result_typeE,(.L_x_801 - _ZN50_GLOBAL__N__f31458b2_17_RangeFactories_cu_38772b0829elementwise_kernel_with_indexIiZZZN2at6native17linspace_cuda_outERKN3c106ScalarES6_lRNS1_6TensorEENKUlvE0_clEvENKUlvE3_clEvEUllE_EEvT_T0_PN15function_traitsISD_E11result_typeE)
        .other          _ZN50_GLOBAL__N__f31458b2_17_RangeFactories_cu_38772b0829elementwise_kernel_with_indexIiZZZN2at6native17linspace_cuda_outERKN3c106ScalarES6_lRNS1_6TensorEENKUlvE0_clEvENKUlvE3_clEvEUllE_EEvT_T0_PN15function_traitsISD_E11result_typeE,@"STO_CUDA_ENTRY STV_DEFAULT"
_ZN50_GLOBAL__N__f31458b2_17_RangeFactories_cu_38772b0829elementwise_kernel_with_indexIiZZZN2at6native17linspace_cuda_outERKN3c106ScalarES6_lRNS1_6TensorEENKUlvE0_clEvENKUlvE3_clEvEUllE_EEvT_T0_PN15function_traitsISD_E11result_typeE:
        /* <DEDUP_REMOVED lines=17> */
[----:B------:R-:W0:Y:S01]  /*0110*/  LDC.U16 R6, c[0x0][0x228] ;  /* 0x00008a00ff067b82 */ /* 0x000e220000000400 */
[----:B------:R-:W-:-:S04]  /*0120*/  IADD3 R4, P0, R4, UR6, RZ ;  /* 0x0000000604047c10 */ /* 0x000fc8000ff1e0ff */
[----:B------:R-:W-:-:S03]  /*0130*/  IADD3.X R5, R2, UR7, RZ, P0, !PT ;  /* 0x0000000702057c10 */ /* 0x000fc600087fe4ff */
[----:B------:R-:W1:Y:S01]  /*0140*/  LDC.U16 R8, c[0x0][0x21a] ;  /* 0x00008680ff087b82 */ /* 0x000e620000000400 */
[----:B------:R-:W2:Y:S02]  /*0150*/  I2F.S64 R4, R4 ;  /* 0x0000000400047312 */ /* 0x000ea40000301400 */
[----:B--2---:R-:W-:Y:S01]  /*0160*/  F2FP.F16.F32.PACK_AB R2, RZ, R4 ;  /* 0x00000004ff02723e */ /* 0x004fe200000000ff */
[----:B0-----:R-:W-:-:S04]  /*0170*/  HADD2.F32 R6, -RZ, R6.H0_H0 ;  /* 0x20000006ff067230 */ /* 0x001fc80000004100 */
[----:B------:R-:W-:Y:S02]  /*0180*/  HADD2.F32 R7, -RZ, R2.H0_H0 ;  /* 0x20000002ff077230 */ /* 0x000fe40000004100 */
[----:B-1----:R-:W-:-:S03]  /*0190*/  HADD2.F32 R2, -RZ, R8.H0_H0 ;  /* 0x20000008ff027230 */ /* 0x002fc60000004100 */
[----:B------:R-:W-:-:S05]  /*01a0*/  FMUL.FTZ R6, R6, R7 ;  /* 0x0000000706067220 */ /* 0x000fca0000410000 */
[----:B------:R-:W-:-:S05]  /*01b0*/  F2FP.F16.F32.PACK_AB R6, RZ, R6 ;  /* 0x00000006ff06723e */ /* 0x000fca00000000ff */
[----:B------:R-:W-:-:S05]  /*01c0*/  HADD2.F32 R7, -RZ, R6.H0_H0 ;  /* 0x20000006ff077230 */ /* 0x000fca0000004100 */
[----:B------:R-:W-:-:S05]  /*01d0*/  FADD.FTZ R2, R2, -R7 ;  /* 0x8000000702027221 */ /* 0x000fca0000010000 */
[----:B------:R-:W-:Y:S01]  /*01e0*/  F2FP.F16.F32.PACK_AB R5, RZ, R2 ;  /* 0x00000002ff05723e */ /* 0x000fe200000000ff */
[----:B------:R-:W-:Y:S06]  /*01f0*/  BRA `(.L_x_672) ;  /* 0x0000000000307947 */ /* 0x000fec0003800000 */
.L_x_671:
[----:B------:R-:W0:Y:S01]  /*0200*/  LDC.U16 R5, c[0x0][0x228] ;  /* 0x00008a00ff057b82 */ /* 0x000e220000000400 */
[----:B------:R-:W-:-:S04]  /*0210*/  I2FP.F32.S32 R2, R0 ;  /* 0x0000000000027245 */ /* 0x000fc80000201400 */
        /* <DEDUP_REMOVED lines=10> */
.L_x_672:
[----:B------:R-:W-:Y:S05]  /*02c0*/  BSYNC B0 ;  /* 0x0000000000007941 */ /* 0x000fea0003800000 */
.L_x_670:
[----:B------:R-:W-:Y:S02]  /*02d0*/  ULDC.64 UR6, c[0x0][0x240] ;  /* 0x0000900000067ab9 */ /* 0x000fe40000000a00 */
[----:B------:R-:W-:-:S04]  /*02e0*/  LEA R2, P0, R0, UR6, 0x1 ;  /* 0x0000000600027c11 */ /* 0x000fc8000f8008ff */
[----:B------:R-:W-:-:S05]  /*02f0*/  LEA.HI.X R3, R0, UR7, R3, 0x1, P0 ;  /* 0x0000000700037c11 */ /* 0x000fca00080f0c03 */
[----:B------:R-:W-:Y:S01]  /*0300*/  STG.E.U16 desc[UR4][R2.64], R5 ;  /* 0x0000000502007986 */ /* 0x000fe2000c101504 */
[----:B------:R-:W-:Y:S05]  /*0310*/  EXIT ;  /* 0x000000000000794d */ /* 0x000fea0003800000 */
.L_x_673:
        /* <DEDUP_REMOVED lines=14> */
.L_x_801:


//--------------------- .text._ZN50_GLOBAL__N__f31458b2_17_RangeFactories_cu_38772b0829elementwise_kernel_with_indexIlZZZN2at6native17linspace_cuda_outERKN3c106ScalarES6_lRNS1_6TensorEENKUlvE0_clEvENKUlvE2_clEvEUllE_EEvT_T0_PN15function_traitsISD_E11result_typeE --------------------------
	.section	.text._ZN50_GLOBAL__N__f31458b2_17_RangeFactories_cu_38772b0829elementwise_kernel_with_indexIlZZZN2at6native17linspace_cuda_outERKN3c106ScalarES6_lRNS1_6TensorEENKUlvE0_clEvENKUlvE2_clEvEUllE_EEvT_T0_PN15function_traitsISD_E11result_typeE,"ax",@progbits
	.align	128
.text._ZN50_GLOBAL__N__f31458b2_17_RangeFactories_cu_38772b0829elementwise_kernel_with_indexIlZZZN2at6native17linspace_cuda_outERKN3c106ScalarES6_lRNS1_6TensorEENKUlvE0_clEvENKUlvE2_clEvEUllE_EEvT_T0_PN15function_traitsISD_E11result_typeE:
        .type           _ZN50_GLOBAL__N__f31458b2_17_RangeFactories_cu_38772b0829elementwise_kernel_with_indexIlZZZN2at6native17linspace_cuda_outERKN3c106ScalarES6_lRNS1_6TensorEENKUlvE0_clEvENKUlvE2_clEvEUllE_EEvT_T0_PN15function_traitsISD_E11result_typeE,@function
        .size           _ZN50_GLOBAL__N__f31458b2_17_RangeFactories_cu_38772b0829elementwise_kernel_with_indexIlZZZN2at6native17linspace_cuda_outERKN3c106ScalarES6_lRNS1_6TensorEENKUlvE0_clEvENKUlvE2_clEvEUllE_EEvT_T0_PN15function_traitsISD_E11result_typeE,(.L_x_802 - _ZN50_GLOBAL__N__f31458b2_17_RangeFactories_cu_38772b0829elementwise_kernel_with_indexIlZZZN2at6native17linspace_cuda_outERKN3c106ScalarES6_lRNS1_6TensorEENKUlvE0_clEvENKUlvE2_clEvEUllE_EEvT_T0_PN15function_traitsISD_E11result_typeE)
        .other          _ZN50_GLOBAL__N__f31458b2_17_RangeFactories_cu_38772b0829elementwise_kernel_with_indexIlZZZN2at6native17linspace_cuda_outERKN3c106ScalarES6_lRNS1_6TensorEENKUlvE0_clEvENKUlvE2_clEvEUllE_EEvT_T0_PN15function_traitsISD_E11result_typeE,@"STO_CUDA_ENTRY STV_DEFAULT"
_ZN50_GLOBAL__N__f31458b2_17_RangeFactories_cu_38772b0829elementwise_kernel_with_indexIlZZZN2at6native17linspace_cuda_outERKN3c106ScalarES6_lRNS1_6TensorEENKUlvE0_clEvENKUlvE2_clEvEUllE_EEvT_T0_PN15function_traitsISD_E11result_typeE:
        /* <DEDUP_REMOVED lines=17> */
[----:B------:R-:W1:Y:S01]  /*0110*/  LDC.64 R6, c[0x0][0x220] ;  /* 0x00008800ff067b82 */ /* 0x000e620000000a00 */
[----:B0-----:R-:W-:-:S04]  /*0120*/  IADD3 R2, P0, R3, R4, RZ ;  /* 0x0000000403027210 */ /* 0x001fc80007f1e0ff */
[----:B------:R-:W-:-:S04]  /*0130*/  IADD3.X R3, R5, -0x1, RZ, P0, !PT ;  /* 0xffffffff05037810 */ /* 0x000fc800007fe4ff */
[----:B------:R-:W1:Y:S02]  /*0140*/  I2F.S64 R2, R2 ;  /* 0x0000000200027312 */ /* 0x000e640000301400 */
[C---:B-1----:R-:W-:Y:S01]  /*0150*/  FFMA.FTZ R5, -R2.reuse, UR7, R7 ;  /* 0x0000000702057c23 */ /* 0x042fe20008010107 */
[----:B------:R-:W-:Y:S01]  /*0160*/  FFMA.FTZ R4, -R2, UR6, R6 ;  /* 0x0000000602047c23 */ /* 0x000fe20008010106 */
[----:B------:R-:W-:Y:S06]  /*0170*/  BRA `(.L_x_676) ;  /* 0x0000000000147947 */ /* 0x000fec0003800000 */
.L_x_675:
[----:B------:R-:W0:Y:S01]  /*0180*/  LDC.64 R4, c[0x0][0x218] ;  /* 0x00008600ff047b82 */ /* 0x000e220000000a00 */
[----:B------:R-:W-:Y:S01]  /*0190*/  I2FP.F32.U32 R2, R0 ;  /* 0x0000000000027245 */ /* 0x000fe20000201000 */
[----:B------:R-:W-:-:S04]  /*01a0*/  ULDC.64 UR6, c[0x0][0x230] ;  /* 0x00008c0000067ab9 */ /* 0x000fc80000000a00 */
[C---:B0-----:R-:W-:Y:S01]  /*01b0*/  FFMA.FTZ R5, R2.reuse, UR7, R5 ;  /* 0x0000000702057c23 */ /* 0x041fe20008010005 */
[----:B------:R-:W-:-:S07]  /*01c0*/  FFMA.FTZ R4, R2, UR6, R4 ;  /* 0x0000000602047c23 */ /* 0x000fce0008010004 */
.L_x_676:
[----:B------:R-:W-:Y:S05]  /*01d0*/  BSYNC B0 ;  /* 0x0000000000007941 */ /* 0x000fea0003800000 */
.L_x_674:
[----:B------:R-:W-:Y:S02]  /*01e0*/  ULDC.64 UR6, c[0x0][0x248] ;  /* 0x0000920000067ab9 */ /* 0x000fe40000000a00 */
[----:B------:R-:W-:-:S04]  /*01f0*/  LEA R2, P0, R0, UR6, 0x3 ;  /* 0x0000000600027c11 */ /* 0x000fc8000f8018ff */
[----:B------:R-:W-:-:S05]  /*0200*/  LEA.HI.X R3, R0, UR7, RZ, 0x3, P0 ;  /* 0x0000000700037c11 */ /* 0x000fca00080f1cff */
[----:B------:R-:W-:Y:S01]  /*0210*/  STG.E.64 desc[UR4][R2.64], R4 ;  /* 0x0000000402007986 */ /* 0x000fe2000c101b04 */
[----:B------:R-:W-:Y:S05]  /*0220*/  EXIT ;  /* 0x000000000000794d */ /* 0x000fea0003800000 */
.L_x_677:
        /* <DEDUP_REMOVED lines=13> */
.L_x_802:


//--------------------- .text._ZN50_GLOBAL__N__f31458b2_17_RangeFactories_cu_38772b0829elementwise_kernel_with_indexIiZZZN2at6native17linspace_cuda_outERKN3c106ScalarES6_lRNS1_6TensorEENKUlvE0_clEvENKUlvE2_clEvEUllE_EEvT_T0_PN15function_traitsISD_E11result_typeE --------------------------
	.section	.text._ZN50_GLOBAL__N__f31458b2_17_RangeFactories_cu_38772b0829elementwise_kernel_with_indexIiZZZN2at6native17linspace_cuda_outERKN3c106ScalarES6_lRNS1_6TensorEENKUlvE0_clEvENKUlvE2_clEvEUllE_EEvT_T0_PN15function_traitsISD_E11result_typeE,"ax",@progbits
	.align	128
.text._ZN50_GLOBAL__N__f31458b2_17_RangeFactories_cu_38772b0829elementwise_kernel_with_indexIiZZZN2at6native17linspace_cuda_outERKN3c106ScalarES6_lRNS1_6TensorEENKUlvE0_clEvENKUlvE2_clEvEUllE_EEvT_T0_PN15function_traitsISD_E11result_typeE:
        .type           _ZN50_GLOBAL__N__f31458b2_17_RangeFactories_cu_38772b0829elementwise_kernel_with_indexIiZZZN2at6native17linspace_cuda_outERKN3c106ScalarES6_lRNS1_6TensorEENKUlvE0_clEvENKUlvE2_clEvEUllE_EEvT_T0_PN15function_traitsISD_E11result_typeE,@function
        .size           _ZN50_GLOBAL__N__f31458b2_17_RangeFactories_cu_38772b0829elementwise_kernel_with_indexIiZZZN2at6native17linspace_cuda_outERKN3c106ScalarES6_lRNS1_6TensorEENKUlvE0_clEvENKUlvE2_clEvEUllE_EEvT_T0_PN15function_traitsISD_E11result_typeE,(.L_x_803 - _ZN50_GLOBAL__N__f31458b2_17_RangeFactories_cu_38772b0829elementwise_kernel_with_indexIiZZZN2at6native17linspace_cuda_outERKN3c106ScalarES6_lRNS1_6TensorEENKUlvE0_clEvENKUlvE2_clEvEUllE_EEvT_T0_PN15function_traitsISD_E11result_typeE)
        .other          _ZN50_GLOBAL__N__f31458b2_17_RangeFactories_cu_38772b0829elementwise_kernel_with_indexIiZZZN2at6native17linspace_cuda_outERKN3c106ScalarES6_lRNS1_6TensorEENKUlvE0_clEvENKUlvE2_clEvEUllE_EEvT_T0_PN15function_traitsISD_E11result_typeE,@"STO_CUDA_ENTRY STV_DEFAULT"
_ZN50_GLOBAL__N__f31458b2_17_RangeFactories_cu_38772b0829elementwise_kernel_with_indexIiZZZN2at6native17linspace_cuda_outERKN3c106ScalarES6_lRNS1_6TensorEENKUlvE0_clEvENKUlvE2_clEvEUllE_EEvT_T0_PN15function_traitsISD_E11result_typeE:
        /* <DEDUP_REMOVED lines=17> */
[----:B------:R-:W-:Y:S02]  /*0110*/  LOP3.LUT R3, RZ, R7, RZ, 0x33, !PT ;  /* 0x00000007ff037212 */ /* 0x000fe400078e33ff */
[----:B------:R-:W-:-:S04]  /*0120*/  IADD3 R2, P0, R2, UR6, RZ ;  /* 0x0000000602027c10 */ /* 0x000fc8000ff1e0ff */
[----:B------:R-:W-:Y:S01]  /*0130*/  IADD3.X R3, R3, UR7, RZ, P0, !PT ;  /* 0x0000000703037c10 */ /* 0x000fe200087fe4ff */
[----:B------:R-:W-:-:S03]  /*0140*/  ULDC.64 UR6, c[0x0][0x230] ;  /* 0x00008c0000067ab9 */ /* 0x000fc60000000a00 */
[----:B------:R-:W0:Y:S02]  /*0150*/  I2F.S64 R2, R2 ;  /* 0x0000000200027312 */ /* 0x000e240000301400 */
[C---:B0-----:R-:W-:Y:S01]  /*0160*/  FFMA.FTZ R5, -R2.reuse, UR7, R5 ;  /* 0x0000000702057c23 */ /* 0x041fe20008010105 */
[----:B------:R-:W-:Y:S01]  /*0170*/  FFMA.FTZ R4, -R2, UR6, R4 ;  /* 0x0000000602047c23 */ /* 0x000fe20008010104 */
[----:B------:R-:W-:Y:S06]  /*0180*/  BRA `(.L_x_680) ;  /* 0x0000000000147947 */ /* 0x000fec0003800000 */
.L_x_679:
[----:B------:R-:W0:Y:S01]  /*0190*/  LDC.64 R4, c[0x0][0x218] ;  /* 0x00008600ff047b82 */ /* 0x000e220000000a00 */
[----:B------:R-:W-:Y:S01]  /*01a0*/  I2FP.F32.S32 R2, R0 ;  /* 0x0000000000027245 */ /* 0x000fe20000201400 */
[----:B------:R-:W-:-:S04]  /*01b0*/  ULDC.64 UR6, c[0x0][0x230] ;  /* 0x00008c0000067ab9 */ /* 0x000fc80000000a00 */
[C---:B0-----:R-:W-:Y:S01]  /*01c0*/  FFMA.FTZ R5, R2.reuse, UR7, R5 ;  /* 0x0000000702057c23 */ /* 0x041fe20008010005 */
[----:B------:R-:W-:-:S07]  /*01d0*/  FFMA.FTZ R4, R2, UR6, R4 ;  /* 0x0000000602047c23 */ /* 0x000fce0008010004 */
.L_x_680:
[----:B------:R-:W-:Y:S05]  /*01e0*/  BSYNC B0 ;  /* 0x0000000000007941 */ /* 0x000fea0003800000 */
.L_x_678:
[----:B------:R-:W-:Y:S02]  /*01f0*/  ULDC.64 UR6, c[0x0][0x248] ;  /* 0x0000920000067ab9 */ /* 0x000fe40000000a00 */
[----:B------:R-:W-:-:S04]  /*0200*/  LEA R2, P0, R0, UR6, 0x3 ;  /* 0x0000000600027c11 */ /* 0x000fc8000f8018ff */
[----:B------:R-:W-:-:S05]  /*0210*/  LEA.HI.X R3, R0, UR7, R7, 0x3, P0 ;  /* 0x0000000700037c11 */ /* 0x000fca00080f1c07 */
[----:B------:R-:W-:Y:S01]  /*0220*/  STG.E.64 desc[UR4][R2.64], R4 ;  /* 0x0000000402007986 */ /* 0x000fe2000c101b04 */
[----:B------:R-:W-:Y:S05]  /*0230*/  EXIT ;  /* 0x000000000000794d */ /* 0x000fea0003800000 */
.L_x_681:
        /* <DEDUP_REMOVED lines=12> */
.L_x_803:


//--------------------- .text._ZN50_GLOBAL__N__f31458b2_17_RangeFactories_cu_38772b0829elementwise_kernel_with_indexIlZZZN2at6native17linspace_cuda_outERKN3c106ScalarES6_lRNS1_6TensorEENKUlvE0_clEvENKUlvE1_clEvEUllE_EEvT_T0_PN15function_traitsISD_E11result_typeE --------------------------
	.section	.text._ZN50_GLOBAL__N__f31458b2_17_RangeFactories_cu_38772b0829elementwise_kernel_with_indexIlZZZN2at6native17linspace_cuda_outERKN3c106ScalarES6_lRNS1_6TensorEENKUlvE0_clEvENKUlvE1_clEvEUllE_EEvT_T0_PN15function_traitsISD_E11result_typeE,"ax",@progbits
	.align	128
.text._ZN50_GLOBAL__N__f31458b2_17_RangeFactories_cu_38772b0829elementwise_kernel_with_indexIlZZZN2at6native17linspace_cuda_outERKN3c106ScalarES6_lRNS1_6TensorEENKUlvE0_clEvENKUlvE1_clEvEUllE_EEvT_T0_PN15function_traitsISD_E11result_typeE:
        .type           _ZN50_GLOBAL__N__f31458b2_17_RangeFactories_cu_38772b0829elementwise_kernel_with_indexIlZZZN2at6native17linspace_cuda_outERKN3c106ScalarES6_lRNS1_6TensorEENKUlvE0_clEvENKUlvE1_clEvEUllE_EEvT_T0_PN15function_traitsISD_E11result_typeE,@function
        .size           _ZN50_GLOBAL__N__f31458b2_17_RangeFactories_cu_38772b0829elementwise_kernel_with_indexIlZZZN2at6native17linspace_cuda_outERKN3c106ScalarES6_lRNS1_6TensorEENKUlvE0_clEvENKUlvE1_clEvEUllE_EEvT_T0_PN15function_traitsISD_E11result_typeE,(.L_x_804 - _ZN50_GLOBAL__N__f31458b2_17_RangeFactories_cu_38772b0829elementwise_kernel_with_indexIlZZZN2at6native17linspace_cuda_outERKN3c106ScalarES6_lRNS1_6TensorEENKUlvE0_clEvENKUlvE1_clEvEUllE_EEvT_T0_PN15function_traitsISD_E11result_typeE)
        .other          _ZN50_GLOBAL__N__f31458b2_17_RangeFactories_cu_38772b0829elementwise_kernel_with_indexIlZZZN2at6native17linspace_cuda_outERKN3c106ScalarES6_lRNS1_6TensorEENKUlvE0_clEvENKUlvE1_clEvEUllE_EEvT_T0_PN15function_traitsISD_E11result_typeE,@"STO_CUDA_ENTRY STV_DEFAULT"
_ZN50_GLOBAL__N__f31458b2_17_RangeFactories_cu_38772b0829elementwise_kernel_with_indexIlZZZN2at6native17linspace_cuda_outERKN3c106ScalarES6_lRNS1_6TensorEENKUlvE0_clEvENKUlvE1_clEvEUllE_EEvT_T0_PN15function_traitsISD_E11result_typeE:
        /* <DEDUP_REMOVED lines=17> */
[----:B------:R-:W-:-:S05]  /*0110*/  ULDC.64 UR8, c[0x0][0x250] ;  /* 0x0000940000087ab9 */ /* 0x000fca0000000a00 */
[----:B------:R-:W1:Y:S08]  /*0120*/  LDC.64 R6, c[0x0][0x238] ;  /* 0x00008e00ff067b82 */ /* 0x000e700000000a00 */
[----:B------:R-:W2:Y:S01]  /*0130*/  LDC.64 R8, c[0x0][0x230] ;  /* 0x00008c00ff087b82 */ /* 0x000ea20000000a00 */
[----:B0-----:R-:W-:-:S04]  /*0140*/  IADD3 R2, P0, R3, R4, RZ ;  /* 0x0000000403027210 */ /* 0x001fc80007f1e0ff */
[----:B------:R-:W-:-:S04]  /*0150*/  IADD3.X R3, R5, -0x1, RZ, P0, !PT ;  /* 0xffffffff05037810 */ /* 0x000fc800007fe4ff */
[----:B------:R-:W1:Y:S02]  /*0160*/  I2F.F64.S64 R4, R2 ;  /* 0x0000000200047312 */ /* 0x000e640000301c00 */
[C---:B-1----:R-:W-:Y:S02]  /*0170*/  DFMA R6, -R4.reuse, UR6, R6 ;  /* 0x0000000604067c2b */ /* 0x042fe40008000106 */
[----:B--2---:R-:W-:Y:S01]  /*0180*/  DFMA R4, -R4, UR8, R8 ;  /* 0x0000000804047c2b */ /* 0x004fe20008000108 */
[----:B------:R-:W-:Y:S10]  /*0190*/  BRA `(.L_x_684) ;  /* 0x00000000001c7947 */ /* 0x000ff40003800000 */
.L_x_683:
[----:B------:R-:W0:Y:S01]  /*01a0*/  LDC.64 R6, c[0x0][0x228] ;  /* 0x00008a00ff067b82 */ /* 0x000e220000000a00 */
[----:B------:R-:W0:Y:S01]  /*01b0*/  I2F.F64.U32 R4, R0 ;  /* 0x0000000000047312 */ /* 0x000e220000201800 */
[----:B------:R-:W-:Y:S01]  /*01c0*/  ULDC.64 UR6, c[0x0][0x258] ;  /* 0x0000960000067ab9 */ /* 0x000fe20000000a00 */
[----:B------:R-:W-:-:S05]  /*01d0*/  ULDC.64 UR8, c[0x0][0x250] ;  /* 0x0000940000087ab9 */ /* 0x000fca0000000a00 */
[----:B------:R-:W1:Y:S01]  /*01e0*/  LDC.64 R2, c[0x0][0x220] ;  /* 0x00008800ff027b82 */ /* 0x000e620000000a00 */
[C---:B0-----:R-:W-:Y:S02]  /*01f0*/  DFMA R6, R4.reuse, UR6, R6 ;  /* 0x0000000604067c2b */ /* 0x041fe40008000006 */
[----:B-1----:R-:W-:-:S11]  /*0200*/  DFMA R4, R4, UR8, R2 ;  /* 0x0000000804047c2b */ /* 0x002fd60008000002 */
.L_x_684:
[----:B------:R-:W-:Y:S05]  /*0210*/  BSYNC B0 ;  /* 0x0000000000007941 */ /* 0x000fea0003800000 */
.L_x_682:
[----:B------:R-:W-:Y:S02]  /*0220*/  ULDC.64 UR6, c[0x0][0x270] ;  /* 0x00009c0000067ab9 */ /* 0x000fe40000000a00 */
[----:B------:R-:W-:-:S04]  /*0230*/  LEA R2, P0, R0, UR6, 0x4 ;  /* 0x0000000600027c11 */ /* 0x000fc8000f8020ff */
[----:B------:R-:W-:-:S05]  /*0240*/  LEA.HI.X R3, R0, UR7, RZ, 0x4, P0 ;  /* 0x0000000700037c11 */ /* 0x000fca00080f24ff */
[----:B------:R-:W-:Y:S01]  /*0250*/  STG.E.128 desc[UR4][R2.64], R4 ;  /* 0x0000000402007986 */ /* 0x000fe2000c101d04 */
[----:B------:R-:W-:Y:S05]  /*0260*/  EXIT ;  /* 0x000000000000794d */ /* 0x000fea0003800000 */
.L_x_685:
        /* <DEDUP_REMOVED lines=9> */
.L_x_804:


//--------------------- .text._ZN50_GLOBAL__N__f31458b2_17_RangeFactories_cu_38772b0829elementwise_kernel_with_indexIiZZZN2at6native17linspace_cuda_outERKN3c106ScalarES6_lRNS1_6TensorEENKUlvE0_clEvENKUlvE1_clEvEUllE_EEvT_T0_PN15function_traitsISD_E11result_typeE --------------------------
	.section	.text._ZN50_GLOBAL__N__f31458b2_17_RangeFactories_cu_38772b0829elementwise_kernel_with_indexIiZZZN2at6native17linspace_cuda_outERKN3c106ScalarES6_lRNS1_6TensorEENKUlvE0_clEvENKUlvE1_clEvEUllE_EEvT_T0_PN15function_traitsISD_E11result_typeE,"ax",@progbits
	.align	128
.text._ZN50_GLOBAL__N__f31458b2_17_RangeFactories_cu_38772b0829elementwise_kernel_with_indexIiZZZN2at6native17linspace_cuda_outERKN3c106ScalarES6_lRNS1_6TensorEENKUlvE0_clEvENKUlvE1_clEvEUllE_EEvT_T0_PN15function_traitsISD_E11result_typeE:
        .type           _ZN50_GLOBAL__N__f31458b2_17_RangeFactories_cu_38772b0829elementwise_kernel_with_indexIiZZZN2at6native17linspace_cuda_outERKN3c106ScalarES6_lRNS1_6TensorEENKUlvE0_clEvENKUlvE1_clEvEUllE_EEvT_T0_PN15function_traitsISD_E11result_typeE,@function
        .size           _ZN50_GLOBAL__N__f31458b2_17_RangeFactories_cu_38772b0829elementwise_kernel_with_indexIiZZZN2at6native17linspace_cuda_outERKN3c106ScalarES6_lRNS1_6TensorEENKUlvE0_clEvENKUlvE1_clEvEUllE_EEvT_T0_PN15function_traitsISD_E11result_typeE,(.L_x_805 - _ZN50_GLOBAL__N__f31458b2_17_RangeFactories_cu_38772b0829elementwise_kernel_with_indexIiZZZN2at6native17linspace_cuda_outERKN3c106ScalarES6_lRNS1_6TensorEENKUlvE0_clEvENKUlvE1_clEvEUllE_EEvT_T0_PN15function_traitsISD_E11result_typeE)
        .other          _ZN50_GLOBAL__N__f31458b2_17_RangeFactories_cu_38772b0829elementwise_kernel_with_indexIiZZZN2at6native17linspace_cuda_outERKN3c106ScalarES6_lRNS1_6TensorEENKUlvE0_clEvENKUlvE1_clEvEUllE_EEvT_T0_PN15function_traitsISD_E11result_typeE,@"STO_CUDA_ENTRY STV_DEFAULT"
_ZN50_GLOBAL__N__f31458b2_17_RangeFactories_cu_38772b0829elementwise_kernel_with_indexIiZZZN2at6native17linspace_cuda_outERKN3c106ScalarES6_lRNS1_6TensorEENKUlvE0_clEvENKUlvE1_clEvEUllE_EEvT_T0_PN15function_traitsISD_E11result_typeE:
        /* <DEDUP_REMOVED lines=18> */
[----:B------:R-:W-:Y:S01]  /*0120*/  ULDC.64 UR8, c[0x0][0x250] ;  /* 0x0000940000087ab9 */ /* 0x000fe20000000a00 */
[----:B------:R-:W-:-:S04]  /*0130*/  IADD3 R2, P0, R2, UR6, RZ ;  /* 0x0000000602027c10 */ /* 0x000fc8000ff1e0ff */
[----:B------:R-:W-:Y:S01]  /*0140*/  IADD3.X R3, R3, UR7, RZ, P0, !PT ;  /* 0x0000000703037c10 */ /* 0x000fe200087fe4ff */
[----:B------:R-:W1:Y:S01]  /*0150*/  LDC.64 R8, c[0x0][0x230] ;  /* 0x00008c00ff087b82 */ /* 0x000e620000000a00 */
[----:B------:R-:W-:Y:S02]  /*0160*/  ULDC.64 UR6, c[0x0][0x258] ;  /* 0x0000960000067ab9 */ /* 0x000fe40000000a00 */
[----:B------:R-:W0:Y:S02]  /*0170*/  I2F.F64.S64 R4, R2 ;  /* 0x0000000200047312 */ /* 0x000e240000301c00 */
[C---:B0-----:R-:W-:Y:S02]  /*0180*/  DFMA R6, -R4.reuse, UR6, R6 ;  /* 0x0000000604067c2b */ /* 0x041fe40008000106 */
[----:B-1----:R-:W-:Y:S01]  /*0190*/  DFMA R4, -R4, UR8, R8 ;  /* 0x0000000804047c2b */ /* 0x002fe20008000108 */
[----:B------:R-:W-:Y:S10]  /*01a0*/  BRA `(.L_x_688) ;  /* 0x00000000001c7947 */ /* 0x000ff40003800000 */
.L_x_687:
[----:B------:R-:W0:Y:S01]  /*01b0*/  LDC.64 R6, c[0x0][0x228] ;  /* 0x00008a00ff067b82 */ /* 0x000e220000000a00 */
[----:B------:R-:W0:Y:S01]  /*01c0*/  I2F.F64 R4, R0 ;  /* 0x0000000000047312 */ /* 0x000e220000201c00 */
[----:B------:R-:W-:Y:S01]  /*01d0*/  ULDC.64 UR6, c[0x0][0x258] ;  /* 0x0000960000067ab9 */ /* 0x000fe20000000a00 */
[----:B------:R-:W-:-:S05]  /*01e0*/  ULDC.64 UR8, c[0x0][0x250] ;  /* 0x0000940000087ab9 */ /* 0x000fca0000000a00 */
[----:B------:R-:W1:Y:S01]  /*01f0*/  LDC.64 R2, c[0x0][0x220] ;  /* 0x00008800ff027b82 */ /* 0x000e620000000a00 */
[C---:B0-----:R-:W-:Y:S02]  /*0200*/  DFMA R6, R4.reuse, UR6, R6 ;  /* 0x0000000604067c2b */ /* 0x041fe40008000006 */
[----:B-1----:R-:W-:-:S11]  /*0210*/  DFMA R4, R4, UR8, R2 ;  /* 0x0000000804047c2b */ /* 0x002fd60008000002 */
.L_x_688:
[----:B------:R-:W-:Y:S05]  /*0220*/  BSYNC B0 ;  /* 0x0000000000007941 */ /* 0x000fea0003800000 */
.L_x_686:
[----:B------:R-:W-:Y:S02]  /*0230*/  ULDC.64 UR6, c[0x0][0x270] ;  /* 0x00009c0000067ab9 */ /* 0x000fe40000000a00 */
[----:B------:R-:W-:-:S04]  /*0240*/  LEA R2, P0, R0, UR6, 0x4 ;  /* 0x0000000600027c11 */ /* 0x000fc8000f8020ff */
[----:B------:R-:W-:-:S05]  /*0250*/  LEA.HI.X R3, R0, UR7, R11, 0x4, P0 ;  /* 0x0000000700037c11 */ /* 0x000fca00080f240b */
[----:B------:R-:W-:Y:S01]  /*0260*/  STG.E.128 desc[UR4][R2.64], R4 ;  /* 0x0000000402007986 */ /* 0x000fe2000c101d04 */
[----:B------:R-:W-:Y:S05]  /*0270*/  EXIT ;  /* 0x000000000000794d */ /* 0x000fea0003800000 */
.L_x_689:
        /* <DEDUP_REMOVED lines=16> */
.L_x_805:


//--------------------- .text._ZN50_GLOBAL__N__f31458b2_17_RangeFactories_cu_38772b0829elementwise_kernel_with_indexIlZZZN2at6native17linspace_cuda_outERKN3c106ScalarES6_lRNS1_6TensorEENKUlvE0_clEvENKUlvE0_clEvEUllE_EEvT_T0_PN15function_traitsISD_E11result_typeE --------------------------
	.section	.text._ZN50_GLOBAL__N__f31458b2_17_RangeFactories_cu_38772b0829elementwise_kernel_with_indexIlZZZN2at6native17linspace_cuda_outERKN3c106ScalarES6_lRNS1_6TensorEENKUlvE0_clEvENKUlvE0_clEvEUllE_EEvT_T0_PN15function_traitsISD_E11result_typeE,"ax",@progbits
	.align	128
.text._ZN50_GLOBAL__N__f31458b2_17_RangeFactories_cu_38772b0829elementwise_kernel_with_indexIlZZZN2at6native17linspace_cuda_outERKN3c106ScalarES6_lRNS1_6TensorEENKUlvE0_clEvENKUlvE0_clEvEUllE_EEvT_T0_PN15function_traitsISD_E11result_typeE:
        .type           _ZN50_GLOBAL__N__f31458b2_17_RangeFactories_cu_38772b0829elementwise_kernel_with_indexIlZZZN2at6native17linspace_cuda_outERKN3c106ScalarES6_lRNS1_6TensorEENKUlvE0_clEvENKUlvE0_clEvEUllE_EEvT_T0_PN15function_traitsISD_E11result_typeE,@function
        .size           _ZN50_GLOBAL__N__f31458b2_17_RangeFactories_cu_38772b0829elementwise_kernel_with_indexIlZZZN2at6native17linspace_cuda_outERKN3c106ScalarES6_lRNS1_6TensorEENKUlvE0_clEvENKUlvE0_clEvEUllE_EEvT_T0_PN15function_traitsISD_E11result_typeE,(.L_x_806 - _ZN50_GLOBAL__N__f31458b2_17_RangeFactories_cu_38772b0829elementwise_kernel_with_indexIlZZZN2at6native17linspace_cuda_outERKN3c106ScalarES6_lRNS1_6TensorEENKUlvE0_clEvENKUlvE0_clEvEUllE_EEvT_T0_PN15function_traitsISD_E11result_typeE)
        .other          _ZN50_GLOBAL__N__f31458b2_17_RangeFactories_cu_38772b0829elementwise_kernel_with_indexIlZZZN2at6native17linspace_cuda_outERKN3c106ScalarES6_lRNS1_6TensorEENKUlvE0_clEvENKUlvE0_clEvEUllE_EEvT_T0_PN15function_traitsISD_E11result_typeE,@"STO_CUDA_ENTRY STV_DEFAULT"
_ZN50_GLOBAL__N__f31458b2_17_RangeFactories_cu_38772b0829elementwise_kernel_with_indexIlZZZN2at6native17linspace_cuda_outERKN3c106ScalarES6_lRNS1_6TensorEENKUlvE0_clEvENKUlvE0_clEvEUllE_EEvT_T0_PN15function_traitsISD_E11result_typeE:
        /* <DEDUP_REMOVED lines=10> */
[----:B------:R-:W-:Y:S01]  /*00a0*/  ULDC.64 UR4, c[0x0][0x230] ;  /* 0x00008c0000047ab9 */ /* 0x000fe20000000a00 */
[----:B------:R-:W-:-:S05]  /*00b0*/  ULDC.64 UR6, c[0x0][0x240] ;  /* 0x0000900000067ab9 */ /* 0x000fca0000000a00 */
[----:B------:R-:W1:Y:S01]  /*00c0*/  LDC.64 R8, c[0x0][0x218] ;  /* 0x00008600ff087b82 */ /* 0x000e620000000a00 */
[----:B0-----:R-:W-:Y:S02]  /*00d0*/  IADD3 R2, P0, R3, R4, RZ ;  /* 0x0000000403027210 */ /* 0x001fe40007f1e0ff */
[C---:B------:R-:W-:Y:S02]  /*00e0*/  LEA R4, P1, R0.reuse, UR6, 0x2 ;  /* 0x0000000600047c11 */ /* 0x040fe4000f8210ff */
[----:B------:R-:W-:Y:S02]  /*00f0*/  IADD3.X R3, R5, -0x1, RZ, P0, !PT ;  /* 0xffffffff05037810 */ /* 0x000fe400007fe4ff */
[----:B------:R-:W-:Y:S01]  /*0100*/  ISETP.GE.U32.AND P0, PT, R0, UR4, PT ;  /* 0x0000000400007c0c */ /* 0x000fe2000bf06070 */
[----:B------:R-:W-:Y:S01]  /*0110*/  ULDC UR4, c[0x0][0x228] ;  /* 0x00008a0000047ab9 */ /* 0x000fe20000000800 */
[----:B------:R-:W0:Y:S01]  /*0120*/  I2F.S64 R2, R2 ;  /* 0x0000000200027312 */ /* 0x000e220000301400 */
[----:B------:R-:W-:-:S02]  /*0130*/  I2FP.F32.U32 R5, R0 ;  /* 0x0000000000057245 */ /* 0x000fc40000201000 */
[----:B------:R-:W-:-:S03]  /*0140*/  ISETP.GE.AND.EX P0, PT, RZ, UR5, PT, P0 ;  /* 0x00000005ff007c0c */ /* 0x000fc6000bf06300 */
[----:B-1----:R-:W-:Y:S01]  /*0150*/  FFMA.FTZ R7, R5, UR4, R8 ;  /* 0x0000000405077c23 */ /* 0x002fe20008010008 */
[----:B------:R-:W-:-:S09]  /*0160*/  LEA.HI.X R5, R0, UR7, RZ, 0x2, P1 ;  /* 0x0000000700057c11 */ /* 0x000fd200088f14ff */
[----:B0-----:R-:W-:Y:S01]  /*0170*/  @P0 FFMA.FTZ R7, -R2, UR4, R9 ;  /* 0x0000000402070c23 */ /* 0x001fe20008010109 */
[----:B------:R-:W-:-:S04]  /*0180*/  ULDC.64 UR4, c[0x0][0x208] ;  /* 0x0000820000047ab9 */ /* 0x000fc80000000a00 */
[----:B------:R-:W-:Y:S01]  /*0190*/  STG.E desc[UR4][R4.64], R7 ;  /* 0x0000000704007986 */ /* 0x000fe2000c101904 */
[----:B------:R-:W-:Y:S05]  /*01a0*/  EXIT ;  /* 0x000000000000794d */ /* 0x000fea0003800000 */
.L_x_690:
        /* <DEDUP_REMOVED lines=13> */
.L_x_806:


//--------------------- .text._ZN50_GLOBAL__N__f31458b2_17_RangeFactories_cu_38772b0829elementwise_kernel_with_indexIiZZZN2at6native17linspace_cuda_outERKN3c106ScalarES6_lRNS1_6TensorEENKUlvE0_clEvENKUlvE0_clEvEUllE_EEvT_T0_PN15function_traitsISD_E11result_typeE --------------------------
	.section	.text._ZN50_GLOBAL__N__f31458b2_17_RangeFactories_cu_38772b0829elementwise_kernel_with_indexIiZZZN2at6native17linspace_cuda_outERKN3c106ScalarES6_lRNS1_6TensorEENKUlvE0_clEvENKUlvE0_clEvEUllE_EEvT_T0_PN15function_traitsISD_E11result_typeE,"ax",@progbits
	.align	128
.text._ZN50_GLOBAL__N__f31458b2_17_RangeFactories_cu_38772b0829elementwise_kernel_with_indexIiZZZN2at6native17linspace_cuda_outERKN3c106ScalarES6_lRNS1_6TensorEENKUlvE0_clEvENKUlvE0_clEvEUllE_EEvT_T0_PN15function_traitsISD_E11result_typeE:
        .type           _ZN50_GLOBAL__N__f31458b2_17_RangeFactories_cu_38772b0829elementwise_kernel_with_indexIiZZZN2at6native17linspace_cuda_outERKN3c106ScalarES6_lRNS1_6TensorEENKUlvE0_clEvENKUlvE0_clEvEUllE_EEvT_T0_PN15function_traitsISD_E11result_typeE,@function
        .size           _ZN50_GLOBAL__N__f31458b2_17_RangeFactories_cu_38772b0829elementwise_kernel_with_indexIiZZZN2at6native17linspace_cuda_outERKN3c106ScalarES6_lRNS1_6TensorEENKUlvE0_clEvENKUlvE0_clEvEUllE_EEvT_T0_PN15function_traitsISD_E11result_typeE,(.L_x_807 - _ZN50_GLOBAL__N__f31458b2_17_RangeFactories_cu_38772b0829elementwise_kernel_with_indexIiZZZN2at6native17linspace_cuda_outERKN3c106ScalarES6_lRNS1_6TensorEENKUlvE0_clEvENKUlvE0_clEvEUllE_EEvT_T0_PN15function_traitsISD_E11result_typeE)
        .other          _ZN50_GLOBAL__N__f31458b2_17_RangeFactories_cu_38772b0829elementwise_kernel_with_indexIiZZZN2at6native17linspace_cuda_outERKN3c106ScalarES6_lRNS1_6TensorEENKUlvE0_clEvENKUlvE0_clEvEUllE_EEvT_T0_PN15function_traitsISD_E11result_typeE,@"STO_CUDA_ENTRY STV_DEFAULT"
_ZN50_GLOBAL__N__f31458b2_17_RangeFactories_cu_38772b0829elementwise_kernel_with_indexIiZZZN2at6native17linspace_cuda_outERKN3c106ScalarES6_lRNS1_6TensorEENKUlvE0_clEvENKUlvE0_clEvEUllE_EEvT_T0_PN15function_traitsISD_E11result_typeE:
[----:B------:R-:W-:Y:S01]  /*0000*/  LDC R1, c[0x0][0x28] ;  /* 0x00000a00ff017b82 */ /* 0x000fe20000000800 */
[----:B------:R-:W0:Y:S01]  /*0010*/  S2R R7, SR_CTAID.X ;  /* 0x0000000000077919 */ /* 0x000e220000002500 */
[----:B------:R-:W-:Y:S01]  /*0020*/  ULDC UR4, c[0x0][0x210] ;  /* 0x0000840000047ab9 */ /* 0x000fe20000000800 */
[----:B------:R-:W0:Y:S02]  /*0030*/  S2R R0, SR_TID.X ;  /* 0x0000000000007919 */ /* 0x000e240000002100 */
[----:B0-----:R-:W-:-:S05]  /*0040*/  IMAD R7, R7, 0x40, R0 ;  /* 0x0000004007077824 */ /* 0x001fca00078e0200 */
[----:B------:R-:W-:-:S13]  /*0050*/  ISETP.GE.AND P0, PT, R7, UR4, PT ;  /* 0x0000000407007c0c */ /* 0x000fda000bf06270 */
[----:B------:R-:W-:Y:S05]  /*0060*/  @P0 EXIT ;  /* 0x000000000000094d */ /* 0x000fea0003800000 */
[----:B------:R-:W-:Y:S01]  /*0070*/  SHF.R.S32.HI R0, RZ, 0x1f, R7 ;  /* 0x0000001fff007819 */ /* 0x000fe20000011407 */
[----:B------:R-:W-:Y:S01]  /*0080*/  ULDC.64 UR4, c[0x0][0x220] ;  /* 0x0000880000047ab9 */ /* 0x000fe20000000a00 */
[-C--:B------:R-:W-:Y:S01]  /*0090*/  LOP3.LUT R4, RZ, R7.reuse, RZ, 0x33, !PT ;  /* 0x00000007ff047212 */ /* 0x080fe200078e33ff */
[----:B------:R-:W0:Y:S01]  /*00a0*/  LDC.64 R10, c[0x0][0x218] ;  /* 0x00008600ff0a7b82 */ /* 0x000e220000000a00 */
[----:B------:R-:W-:Y:S02]  /*00b0*/  LOP3.LUT R5, RZ, R0, RZ, 0x33, !PT ;  /* 0x00000000ff057212 */ /* 0x000fe400078e33ff */
[----:B------:R-:W-:Y:S02]  /*00c0*/  IADD3 R4, P0, R4, UR4, RZ ;  /* 0x0000000404047c10 */ /* 0x000fe4000ff1e0ff */
[----:B------:R-:W-:Y:S02]  /*00d0*/  I2FP.F32.S32 R9, R7 ;  /* 0x0000000700097245 */ /* 0x000fe40000201400 */
[----:B------:R-:W-:Y:S01]  /*00e0*/  IADD3.X R5, R5, UR5, RZ, P0, !PT ;  /* 0x0000000505057c10 */ /* 0x000fe200087fe4ff */
[----:B------:R-:W1:Y:S01]  /*00f0*/  LDC.64 R2, c[0x0][0x240] ;  /* 0x00009000ff027b82 */ /* 0x000e620000000a00 */
[----:B------:R-:W-:-:S02]  /*0100*/  ULDC.64 UR4, c[0x0][0x230] ;  /* 0x00008c0000047ab9 */ /* 0x000fc40000000a00 */
[----:B------:R-:W-:Y:S01]  /*0110*/  ISETP.GE.U32.AND P0, PT, R7, UR4, PT ;  /* 0x0000000407007c0c */ /* 0x000fe2000bf06070 */
[----:B------:R-:W2:Y:S01]  /*0120*/  I2F.S64 R4, R4 ;  /* 0x0000000400047312 */ /* 0x000ea20000301400 */
[----:B------:R-:W-:Y:S02]  /*0130*/  ULDC UR4, c[0x0][0x228] ;  /* 0x00008a0000047ab9 */ /* 0x000fe40000000800 */
[----:B------:R-:W-:Y:S01]  /*0140*/  ISETP.GE.AND.EX P0, PT, R0, UR5, PT, P0 ;  /* 0x0000000500007c0c */ /* 0x000fe2000bf06300 */
[----:B0-----:R-:W-:-:S12]  /*0150*/  FFMA.FTZ R9, R9, UR4, R10 ;  /* 0x0000000409097c23 */ /* 0x001fd8000801000a */
[----:B--2---:R-:W-:Y:S01]  /*0160*/  @P0 FFMA.FTZ R9, -R4, UR4, R11 ;  /* 0x0000000404090c23 */ /* 0x004fe2000801010b */
[----:B------:R-:W-:Y:S01]  /*0170*/  ULDC.64 UR4, c[0x0][0x208] ;  /* 0x0000820000047ab9 */ /* 0x000fe20000000a00 */
[----:B-1----:R-:W-:-:S05]  /*0180*/  IMAD.WIDE R2, R7, 0x4, R2 ;  /* 0x0000000407027825 */ /* 0x002fca00078e0202 */
[----:B------:R-:W-:Y:S01]  /*0190*/  STG.E desc[UR4][R2.64], R9 ;  /* 0x0000000902007986 */ /* 0x000fe2000c101904 */
[----:B------:R-:W-:Y:S05]  /*01a0*/  EXIT ;  /* 0x000000000000794d */ /* 0x000fea0003800000 */
.L_x_691:
        /* <DEDUP_REMOVED lines=13> */
.L_x_807:


//--------------------- .text._ZN50_GLOBAL__N__f31458b2_17_RangeFactories_cu_38772b0829elementwise_kernel_with_indexIlZZZN2at6native17linspace_cuda_outERKN3c106ScalarES6_lRNS1_6TensorEENKUlvE0_clEvENKUlvE_clEvEUllE_EEvT_T0_PN15function_traitsISD_E11result_typeE --------------------------
	.section	.text._ZN50_GLOBAL__N__f31458b2_17_RangeFactories_cu_38772b0829elementwise_kernel_with_indexIlZZZN2at6native17linspace_cuda_outERKN3c106ScalarES6_lRNS1_6TensorEENKUlvE0_clEvENKUlvE_clEvEUllE_EEvT_T0_PN15function_traitsISD_E11result_typeE,"ax",@progbits
	.align	128
.text._ZN50_GLOBAL__N__f31458b2_17_RangeFactories_cu_38772b0829elementwise_kernel_with_indexIlZZZN2at6native17linspace_cuda_outERKN3c106ScalarES6_lRNS1_6TensorEENKUlvE0_clEvENKUlvE_clEvEUllE_EEvT_T0_PN15function_traitsISD_E11result_typeE:
        .type           _ZN50_GLOBAL__N__f31458b2_17_RangeFactories_cu_38772b0829elementwise_kernel_with_indexIlZZZN2at6native17linspace_cuda_outERKN3c106ScalarES6_lRNS1_6TensorEENKUlvE0_clEvENKUlvE_clEvEUllE_EEvT_T0_PN15function_traitsISD_E11result_typeE,@function
        .size           _ZN50_GLOBAL__N__f31458b2_17_RangeFactories_cu_38772b0829elementwise_kernel_with_indexIlZZZN2at6native17linspace_cuda_outERKN3c106ScalarES6_lRNS1_6TensorEENKUlvE0_clEvENKUlvE_clEvEUllE_EEvT_T0_PN15function_traitsISD_E11result_typeE,(.L_x_808 - _ZN50_GLOBAL__N__f31458b2_17_RangeFactories_cu_38772b0829elementwise_kernel_with_indexIlZZZN2at6native17linspace_cuda_outERKN3c106ScalarES6_lRNS1_6TensorEENKUlvE0_clEvENKUlvE_clEvEUllE_EEvT_T0_PN15function_traitsISD_E11result_typeE)
        .other          _ZN50_GLOBAL__N__f31458b2_17_RangeFactories_cu_38772b0829elementwise_kernel_with_indexIlZZZN2at6native17linspace_cuda_outERKN3c106ScalarES6_lRNS1_6TensorEENKUlvE0_clEvENKUlvE_clEvEUllE_EEvT_T0_PN15function_traitsISD_E11result_typeE,@"STO_CUDA_ENTRY STV_DEFAULT"
_ZN50_GLOBAL__N__f31458b2_17_RangeFactories_cu_38772b0829elementwise_kernel_with_indexIlZZZN2at6native17linspace_cuda_outERKN3c106ScalarES6_lRNS1_6TensorEENKUlvE0_clEvENKUlvE_clEvEUllE_EEvT_T0_PN15function_traitsISD_E11result_typeE:
        /* <DEDUP_REMOVED lines=10> */
[----:B------:R-:W1:Y:S01]  /*00a0*/  I2F.F64.U32 R2, R0 ;  /* 0x0000000000027312 */ /* 0x000e620000201800 */
[----:B------:R-:W-:Y:S01]  /*00b0*/  ULDC.64 UR6, c[0x0][0x230] ;  /* 0x00008c0000067ab9 */ /* 0x000fe20000000a00 */
[----:B------:R-:W-:-:S04]  /*00c0*/  ULDC.64 UR4, c[0x0][0x238] ;  /* 0x00008e0000047ab9 */ /* 0x000fc80000000a00 */
[----:B------:R-:W1:Y:S08]  /*00d0*/  LDC.64 R8, c[0x0][0x218] ;  /* 0x00008600ff087b82 */ /* 0x000e700000000a00 */
[----:B------:R-:W2:Y:S01]  /*00e0*/  LDC.64 R10, c[0x0][0x220] ;  /* 0x00008800ff0a7b82 */ /* 0x000ea20000000a00 */
[----:B0-----:R-:W-:-:S04]  /*00f0*/  IADD3 R6, P0, R7, R4, RZ ;  /* 0x0000000407067210 */ /* 0x001fc80007f1e0ff */
[----:B------:R-:W-:Y:S02]  /*0100*/  IADD3.X R7, R5, -0x1, RZ, P0, !PT ;  /* 0xffffffff05077810 */ /* 0x000fe400007fe4ff */
[C---:B------:R-:W-:Y:S02]  /*0110*/  ISETP.GE.U32.AND P0, PT, R0.reuse, UR4, PT ;  /* 0x0000000400007c0c */ /* 0x040fe4000bf06070 */
[----:B------:R-:W2:Y:S01]  /*0120*/  I2F.F64.S64 R4, R6 ;  /* 0x0000000600047312 */ /* 0x000ea20000301c00 */
[----:B-1----:R-:W-:Y:S01]  /*0130*/  DFMA R2, R2, UR6, R8 ;  /* 0x0000000602027c2b */ /* 0x002fe20008000008 */
[----:B------:R-:W-:Y:S01]  /*0140*/  ISETP.GE.AND.EX P0, PT, RZ, UR5, PT, P0 ;  /* 0x00000005ff007c0c */ /* 0x000fe2000bf06300 */
[----:B------:R-:W-:Y:S01]  /*0150*/  ULDC.64 UR4, c[0x0][0x208] ;  /* 0x0000820000047ab9 */ /* 0x000fe20000000a00 */
[----:B--2---:R-:W-:Y:S01]  /*0160*/  DFMA R4, -R4, UR6, R10 ;  /* 0x0000000604047c2b */ /* 0x004fe2000800010a */
[----:B------:R-:W-:Y:S02]  /*0170*/  ULDC.64 UR6, c[0x0][0x248] ;  /* 0x0000920000067ab9 */ /* 0x000fe40000000a00 */
[----:B------:R-:W-:-:S04]  /*0180*/  LEA R8, P1, R0, UR6, 0x3 ;  /* 0x0000000600087c11 */ /* 0x000fc8000f8218ff */
[----:B------:R-:W-:-:S03]  /*0190*/  LEA.HI.X R9, R0, UR7, RZ, 0x3, P1 ;  /* 0x0000000700097c11 */ /* 0x000fc600088f1cff */
[----:B------:R-:W-:Y:S02]  /*01a0*/  FSEL R2, R2, R4, !P0 ;  /* 0x0000000402027208 */ /* 0x000fe40004000000 */
[----:B------:R-:W-:-:S05]  /*01b0*/  FSEL R3, R3, R5, !P0 ;  /* 0x0000000503037208 */ /* 0x000fca0004000000 */
[----:B------:R-:W-:Y:S01]  /*01c0*/  STG.E.64 desc[UR4][R8.64], R2 ;  /* 0x0000000208007986 */ /* 0x000fe2000c101b04 */
[----:B------:R-:W-:Y:S05]  /*01d0*/  EXIT ;  /* 0x000000000000794d */ /* 0x000fea0003800000 */
.L_x_692:
        /* <DEDUP_REMOVED lines=10> */
.L_x_808:


//--------------------- .text._ZN50_GLOBAL__N__f31458b2_17_RangeFactories_cu_38772b0829elementwise_kernel_with_indexIiZZZN2at6native17linspace_cuda_outERKN3c106ScalarES6_lRNS1_6TensorEENKUlvE0_clEvENKUlvE_clEvEUllE_EEvT_T0_PN15function_traitsISD_E11result_typeE --------------------------
	.section	.text._ZN50_GLOBAL__N__f31458b2_17_RangeFactories_cu_38772b0829elementwise_kernel_with_indexIiZZZN2at6native17linspace_cuda_outERKN3c106ScalarES6_lRNS1_6TensorEENKUlvE0_clEvENKUlvE_clEvEUllE_EEvT_T0_PN15function_traitsISD_E11result_typeE,"ax",@progbits
	.align	128
.text._ZN50_GLOBAL__N__f31458b2_17_RangeFactories_cu_38772b0829elementwise_kernel_with_indexIiZZZN2at6native17linspace_cuda_outERKN3c106ScalarES6_lRNS1_6TensorEENKUlvE0_clEvENKUlvE_clEvEUllE_EEvT_T0_PN15function_traitsISD_E11result_typeE:
        .type           _ZN50_GLOBAL__N__f31458b2_17_RangeFactories_cu_38772b0829elementwise_kernel_with_indexIiZZZN2at6native17linspace_cuda_outERKN3c106ScalarES6_lRNS1_6TensorEENKUlvE0_clEvENKUlvE_clEvEUllE_EEvT_T0_PN15function_traitsISD_E11result_typeE,@function
        .size           _ZN50_GLOBAL__N__f31458b2_17_RangeFactories_cu_38772b0829elementwise_kernel_with_indexIiZZZN2at6native17linspace_cuda_outERKN3c106ScalarES6_lRNS1_6TensorEENKUlvE0_clEvENKUlvE_clEvEUllE_EEvT_T0_PN15function_traitsISD_E11result_typeE,(.L_x_809 - _ZN50_GLOBAL__N__f31458b2_17_RangeFactories_cu_38772b0829elementwise_kernel_with_indexIiZZZN2at6native17linspace_cuda_outERKN3c106ScalarES6_lRNS1_6TensorEENKUlvE0_clEvENKUlvE_clEvEUllE_EEvT_T0_PN15function_traitsISD_E11result_typeE)
        .other          _ZN50_GLOBAL__N__f31458b2_17_RangeFactories_cu_38772b0829elementwise_kernel_with_indexIiZZZN2at6native17linspace_cuda_outERKN3c106ScalarES6_lRNS1_6TensorEENKUlvE0_clEvENKUlvE_clEvEUllE_EEvT_T0_PN15function_traitsISD_E11result_typeE,@"STO_CUDA_ENTRY STV_DEFAULT"
_ZN50_GLOBAL__N__f31458b2_17_RangeFactories_cu_38772b0829elementwise_kernel_with_indexIiZZZN2at6native17linspace_cuda_outERKN3c106ScalarES6_lRNS1_6TensorEENKUlvE0_clEvENKUlvE_clEvEUllE_EEvT_T0_PN15function_traitsISD_E11result_typeE:
[----:B------:R-:W-:Y:S01]  /*0000*/  LDC R1, c[0x0][0x28] ;  /* 0x00000a00ff017b82 */ /* 0x000fe20000000800 */
[----:B------:R-:W0:Y:S01]  /*0010*/  S2R R15, SR_CTAID.X ;  /* 0x00000000000f7919 */ /* 0x000e220000002500 */
[----:B------:R-:W-:Y:S01]  /*0020*/  ULDC UR4, c[0x0][0x210] ;  /* 0x0000840000047ab9 */ /* 0x000fe20000000800 */
[----:B------:R-:W0:Y:S02]  /*0030*/  S2R R0, SR_TID.X ;  /* 0x0000000000007919 */ /* 0x000e240000002100 */
[----:B0-----:R-:W-:-:S05]  /*0040*/  IMAD R15, R15, 0x40, R0 ;  /* 0x000000400f0f7824 */ /* 0x001fca00078e0200 */
[----:B------:R-:W-:-:S13]  /*0050*/  ISETP.GE.AND P0, PT, R15, UR4, PT ;  /* 0x000000040f007c0c */ /* 0x000fda000bf06270 */
[----:B------:R-:W-:Y:S05]  /*0060*/  @P0 EXIT ;  /* 0x000000000000094d */ /* 0x000fea0003800000 */
[----:B------:R-:W-:Y:S01]  /*0070*/  LOP3.LUT R6, RZ, R15, RZ, 0x33, !PT ;  /* 0x0000000fff067212 */ /* 0x000fe200078e33ff */
[----:B------:R-:W-:Y:S01]  /*0080*/  ULDC.64 UR4, c[0x0][0x228] ;  /* 0x00008a0000047ab9 */ /* 0x000fe20000000a00 */
[----:B------:R-:W-:Y:S01]  /*0090*/  SHF.R.S32.HI R0, RZ, 0x1f, R15 ;  /* 0x0000001fff007819 */ /* 0x000fe2000001140f */
[----:B------:R-:W0:Y:S01]  /*00a0*/  LDC.64 R8, c[0x0][0x218] ;  /* 0x00008600ff087b82 */ /* 0x000e220000000a00 */
[----:B------:R-:W-:Y:S01]  /*00b0*/  IADD3 R6, P0, R6, UR4, RZ ;  /* 0x0000000406067c10 */ /* 0x000fe2000ff1e0ff */
[----:B------:R-:W0:Y:S01]  /*00c0*/  I2F.F64 R2, R15 ;  /* 0x0000000f00027312 */ /* 0x000e220000201c00 */
[----:B------:R-:W-:-:S04]  /*00d0*/  LOP3.LUT R4, RZ, R0, RZ, 0x33, !PT ;  /* 0x00000000ff047212 */ /* 0x000fc800078e33ff */
[----:B------:R-:W-:Y:S01]  /*00e0*/  IADD3.X R7, R4, UR5, RZ, P0, !PT ;  /* 0x0000000504077c10 */ /* 0x000fe200087fe4ff */
[----:B------:R-:W1:Y:S01]  /*00f0*/  LDC.64 R10, c[0x0][0x220] ;  /* 0x00008800ff0a7b82 */ /* 0x000e620000000a00 */
[----:B------:R-:W-:Y:S02]  /*0100*/  ULDC.64 UR4, c[0x0][0x230] ;  /* 0x00008c0000047ab9 */ /* 0x000fe40000000a00 */
[----:B------:R-:W1:Y:S05]  /*0110*/  I2F.F64.S64 R4, R6 ;  /* 0x0000000600047312 */ /* 0x000e6a0000301c00 */
[----:B------:R-:W2:Y:S01]  /*0120*/  LDC.64 R12, c[0x0][0x248] ;  /* 0x00009200ff0c7b82 */ /* 0x000ea20000000a00 */
[----:B0-----:R-:W-:-:S02]  /*0130*/  DFMA R2, R2, UR4, R8 ;  /* 0x0000000402027c2b */ /* 0x001fc40008000008 */
[----:B-1----:R-:W-:Y:S01]  /*0140*/  DFMA R4, -R4, UR4, R10 ;  /* 0x0000000404047c2b */ /* 0x002fe2000800010a */
[----:B------:R-:W-:Y:S02]  /*0150*/  ULDC.64 UR4, c[0x0][0x238] ;  /* 0x00008e0000047ab9 */ /* 0x000fe40000000a00 */
[----:B------:R-:W-:-:S04]  /*0160*/  ISETP.GE.U32.AND P0, PT, R15, UR4, PT ;  /* 0x000000040f007c0c */ /* 0x000fc8000bf06070 */
[----:B------:R-:W-:Y:S01]  /*0170*/  ISETP.GE.AND.EX P0, PT, R0, UR5, PT, P0 ;  /* 0x0000000500007c0c */ /* 0x000fe2000bf06300 */
[----:B------:R-:W-:-:S03]  /*0180*/  ULDC.64 UR4, c[0x0][0x208] ;  /* 0x0000820000047ab9 */ /* 0x000fc60000000a00 */
[----:B------:R-:W-:Y:S02]  /*0190*/  FSEL R4, R2, R4, !P0 ;  /* 0x0000000402047208 */ /* 0x000fe40004000000 */
[----:B------:R-:W-:Y:S01]  /*01a0*/  FSEL R5, R3, R5, !P0 ;  /* 0x0000000503057208 */ /* 0x000fe20004000000 */
[----:B--2---:R-:W-:-:S05]  /*01b0*/  IMAD.WIDE R2, R15, 0x8, R12 ;  /* 0x000000080f027825 */ /* 0x004fca00078e020c */
[----:B------:R-:W-:Y:S01]  /*01c0*/  STG.E.64 desc[UR4][R2.64], R4 ;  /* 0x0000000402007986 */ /* 0x000fe2000c101b04 */
[----:B------:R-:W-:Y:S05]  /*01d0*/  EXIT ;  /* 0x000000000000794d */ /* 0x000fea0003800000 */
.L_x_693:
        /* <DEDUP_REMOVED lines=10> */
.L_x_809:


//--------------------- .text._ZN50_GLOBAL__N__f31458b2_17_RangeFactories_cu_38772b0829elementwise_kernel_with_indexIlZZZN2at6native17linspace_cuda_outERKN3c106ScalarES6_lRNS1_6TensorEENKUlvE_clEvENKUlvE3_clEvEUllE_EEvT_T0_PN15function_traitsISD_E11result_typeE --------------------------
	.section	.text._ZN50_GLOBAL__N__f31458b2_17_RangeFactories_cu_38772b0829elementwise_kernel_with_indexIlZZZN2at6native17linspace_cuda_outERKN3c106ScalarES6_lRNS1_6TensorEENKUlvE_clEvENKUlvE3_clEvEUllE_EEvT_T0_PN15function_traitsISD_E11result_typeE,"ax",@progbits
	.align	128
.text._ZN50_GLOBAL__N__f31458b2_17_RangeFactories_cu_38772b0829elementwise_kernel_with_indexIlZZZN2at6native17linspace_cuda_outERKN3c106ScalarES6_lRNS1_6TensorEENKUlvE_clEvENKUlvE3_clEvEUllE_EEvT_T0_PN15function_traitsISD_E11result_typeE:
        .type           _ZN50_GLOBAL__N__f31458b2_17_RangeFactories_cu_38772b0829elementwise_kernel_with_indexIlZZZN2at6native17linspace_cuda_outERKN3c106ScalarES6_lRNS1_6TensorEENKUlvE_clEvENKUlvE3_clEvEUllE_EEvT_T0_PN15function_traitsISD_E11result_typeE,@function
        .size           _ZN50_GLOBAL__N__f31458b2_17_RangeFactories_cu_38772b0829elementwise_kernel_with_indexIlZZZN2at6native17linspace_cuda_outERKN3c106ScalarES6_lRNS1_6TensorEENKUlvE_clEvENKUlvE3_clEvEUllE_EEvT_T0_PN15function_traitsISD_E11result_typeE,(.L_x_810 - _ZN50_GLOBAL__N__f31458b2_17_RangeFactories_cu_38772b0829elementwise_kernel_with_indexIlZZZN2at6native17linspace_cuda_outERKN3c106ScalarES6_lRNS1_6TensorEENKUlvE_clEvENKUlvE3_clEvEUllE_EEvT_T0_PN15function_traitsISD_E11result_typeE)
        .other          _ZN50_GLOBAL__N__f31458b2_17_RangeFactories_cu_38772b0829elementwise_kernel_with_indexIlZZZN2at6native17linspace_cuda_outERKN3c106ScalarES6_lRNS1_6TensorEENKUlvE_clEvENKUlvE3_clEvEUllE_EEvT_T0_PN15function_traitsISD_E11result_typeE,@"STO_CUDA_ENTRY STV_DEFAULT"
_ZN50_GLOBAL__N__f31458b2_17_RangeFactories_cu_38772b0829elementwise_kernel_with_indexIlZZZN2at6native17linspace_cuda_outERKN3c106ScalarES6_lRNS1_6TensorEENKUlvE_clEvENKUlvE3_clEvEUllE_EEvT_T0_PN15function_traitsISD_E11result_typeE:
        /* <DEDUP_REMOVED lines=22> */
[----:B0-----:R-:W-:-:S06]  /*0160*/  FFMA.FTZ R4, -R3, UR6, R4 ;  /* 0x0000000603047c23 */ /* 0x001fcc0008010104 */
[----:B------:R0:W1:Y:S01]  /*0170*/  F2I.FTZ.TRUNC.NTZ R5, R4 ;  /* 0x0000000400057305 */ /* 0x000062000021f100 */
[----:B------:R-:W-:Y:S05]  /*0180*/  BRA `(.L_x_696) ;  /* 0x0000000000187947 */ /* 0x000fea0003800000 */
.L_x_695:
[----:B------:R-:W-:Y:S01]  /*0190*/  ULDC.U16 UR6, c[0x0][0x218] ;  /* 0x0000860000067ab9 */ /* 0x000fe20000000400 */
[----:B------:R-:W-:Y:S01]  /*01a0*/  I2FP.F32.U32 R2, R0 ;  /* 0x0000000000027245 */ /* 0x000fe20000201000 */
[----:B------:R-:W0:Y:S01]  /*01b0*/  I2F.S16 R3, UR6 ;  /* 0x0000000600037d06 */ /* 0x000e220008101400 */
[----:B------:R-:W-:-:S03]  /*01c0*/  ULDC UR6, c[0x0][0x228] ;  /* 0x00008a0000067ab9 */ /* 0x000fc60000000800 */
[----:B0-----:R-:W-:-:S04]  /*01d0*/  FFMA.FTZ R2, R2, UR6, R3 ;  /* 0x0000000602027c23 */ /* 0x001fc80008010003 */
[----:B------:R2:W3:Y:S03]  /*01e0*/  F2I.FTZ.TRUNC.NTZ R5, R2 ;  /* 0x0000000200057305 */ /* 0x0004e6000021f100 */
.L_x_696:
[----:B------:R-:W-:Y:S05]  /*01f0*/  BSYNC B0 ;  /* 0x0000000000007941 */ /* 0x000fea0003800000 */
.L_x_694:
[----:B------:R-:W-:Y:S02]  /*0200*/  ULDC.64 UR6, c[0x0][0x240] ;  /* 0x0000900000067ab9 */ /* 0x000fe40000000a00 */
[----:B--2---:R-:W-:-:S04]  /*0210*/  LEA R2, P0, R0, UR6, 0x1 ;  /* 0x0000000600027c11 */ /* 0x004fc8000f8008ff */
[----:B------:R-:W-:-:S05]  /*0220*/  LEA.HI.X R3, R0, UR7, RZ, 0x1, P0 ;  /* 0x0000000700037c11 */ /* 0x000fca00080f0cff */
[----:B-1-3--:R-:W-:Y:S01]  /*0230*/  STG.E.U16 desc[UR4][R2.64], R5 ;  /* 0x0000000502007986 */ /* 0x00afe2000c101504 */
[----:B------:R-:W-:Y:S05]  /*0240*/  EXIT ;  /* 0x000000000000794d */ /* 0x000fea0003800000 */
.L_x_697:
        /* <DEDUP_REMOVED lines=11> */
.L_x_810:


//--------------------- .text._ZN50_GLOBAL__N__f31458b2_17_RangeFactories_cu_38772b0829elementwise_kernel_with_indexIiZZZN2at6native17linspace_cuda_outERKN3c106ScalarES6_lRNS1_6TensorEENKUlvE_clEvENKUlvE3_clEvEUllE_EEvT_T0_PN15function_traitsISD_E11result_typeE --------------------------
	.section	.text._ZN50_GLOBAL__N__f31458b2_17_RangeFactories_cu_38772b0829elementwise_kernel_with_indexIiZZZN2at6native17linspace_cuda_outERKN3c106ScalarES6_lRNS1_6TensorEENKUlvE_clEvENKUlvE3_clEvEUllE_EEvT_T0_PN15function_traitsISD_E11result_typeE,"ax",@progbits
	.align	128
.text._ZN50_GLOBAL__N__f31458b2_17_RangeFactories_cu_38772b0829elementwise_kernel_with_indexIiZZZN2at6native17linspace_cuda_outERKN3c106ScalarES6_lRNS1_6TensorEENKUlvE_clEvENKUlvE3_clEvEUllE_EEvT_T0_PN15function_traitsISD_E11result_typeE:
        .type           _ZN50_GLOBAL__N__f31458b2_17_RangeFactories_cu_38772b0829elementwise_kernel_with_indexIiZZZN2at6native17linspace_cuda_outERKN3c106ScalarES6_lRNS1_6TensorEENKUlvE_clEvENKUlvE3_clEvEUllE_EEvT_T0_PN15function_traitsISD_E11result_typeE,@function
        .size           _ZN50_GLOBAL__N__f31458b2_17_RangeFactories_cu_38772b0829elementwise_kernel_with_indexIiZZZN2at6native17linspace_cuda_outERKN3c106ScalarES6_lRNS1_6TensorEENKUlvE_clEvENKUlvE3_clEvEUllE_EEvT_T0_PN15function_traitsISD_E11result_typeE,(.L_x_811 - _ZN50_GLOBAL__N__f31458b2_17_RangeFactories_cu_38772b0829elementwise_kernel_with_indexIiZZZN2at6native17linspace_cuda_outERKN3c106ScalarES6_lRNS1_6TensorEENKUlvE_clEvENKUlvE3_clEvEUllE_EEvT_T0_PN15function_traitsISD_E11result_typeE)
        .other          _ZN50_GLOBAL__N__f31458b2_17_RangeFactories_cu_38772b0829elementwise_kernel_with_indexIiZZZN2at6native17linspace_cuda_outERKN3c106ScalarES6_lRNS1_6TensorEENKUlvE_clEvENKUlvE3_clEvEUllE_EEvT_T0_PN15function_traitsISD_E11result_typeE,@"STO_CUDA_ENTRY STV_DEFAULT"
_ZN50_GLOBAL__N__f31458b2_17_RangeFactories_cu_38772b0829elementwise_kernel_with_indexIiZZZN2at6native17linspace_cuda_outERKN3c106ScalarES6_lRNS1_6TensorEENKUlvE_clEvENKUlvE3_clEvEUllE_EEvT_T0_PN15function_traitsISD_E11result_typeE:
        /* <DEDUP_REMOVED lines=23> */
[----:B0-----:R-:W-:-:S06]  /*0170*/  FFMA.FTZ R4, -R3, UR6, R4 ;  /* 0x0000000603047c23 */ /* 0x001fcc0008010104 */
[----:B------:R0:W1:Y:S01]  /*0180*/  F2I.FTZ.TRUNC.NTZ R5, R4 ;  /* 0x0000000400057305 */ /* 0x000062000021f100 */
[----:B------:R-:W-:Y:S05]  /*0190*/  BRA `(.L_x_700) ;  /* 0x0000000000187947 */ /* 0x000fea0003800000 */
.L_x_699:
[----:B------:R-:W-:Y:S01]  /*01a0*/  ULDC.U16 UR6, c[0x0][0x218] ;  /* 0x0000860000067ab9 */ /* 0x000fe20000000400 */
[----:B------:R-:W-:Y:S01]  /*01b0*/  I2FP.F32.S32 R3, R0 ;  /* 0x0000000000037245 */ /* 0x000fe20000201400 */
[----:B------:R-:W0:Y:S01]  /*01c0*/  I2F.S16 R2, UR6 ;  /* 0x0000000600027d06 */ /* 0x000e220008101400 */
[----:B------:R-:W-:-:S03]  /*01d0*/  ULDC UR6, c[0x0][0x228] ;  /* 0x00008a0000067ab9 */ /* 0x000fc60000000800 */
[----:B0-----:R-:W-:-:S04]  /*01e0*/  FFMA.FTZ R2, R3, UR6, R2 ;  /* 0x0000000603027c23 */ /* 0x001fc80008010002 */
[----:B------:R2:W3:Y:S03]  /*01f0*/  F2I.FTZ.TRUNC.NTZ R5, R2 ;  /* 0x0000000200057305 */ /* 0x0004e6000021f100 */
.L_x_700:
[----:B------:R-:W-:Y:S05]  /*0200*/  BSYNC B0 ;  /* 0x0000000000007941 */ /* 0x000fea0003800000 */
.L_x_698:
[----:B------:R-:W-:Y:S02]  /*0210*/  ULDC.64 UR6, c[0x0][0x240] ;  /* 0x0000900000067ab9 */ /* 0x000fe40000000a00 */
[----:B--2---:R-:W-:-:S04]  /*0220*/  LEA R2, P0, R0, UR6, 0x1 ;  /* 0x0000000600027c11 */ /* 0x004fc8000f8008ff */
[----:B------:R-:W-:-:S05]  /*0230*/  LEA.HI.X R3, R0, UR7, R7, 0x1, P0 ;  /* 0x0000000700037c11 */ /* 0x000fca00080f0c07 */
[----:B-1-3--:R-:W-:Y:S01]  /*0240*/  STG.E.U16 desc[UR4][R2.64], R5 ;  /* 0x0000000502007986 */ /* 0x00afe2000c101504 */
[----:B------:R-:W-:Y:S05]  /*0250*/  EXIT ;  /* 0x000000000000794d */ /* 0x000fea0003800000 */
.L_x_701:
        /* <DEDUP_REMOVED lines=10> */
.L_x_811:


//--------------------- .text._ZN50_GLOBAL__N__f31458b2_17_RangeFactories_cu_38772b0829elementwise_kernel_with_indexIlZZZN2at6native17linspace_cuda_outERKN3c106ScalarES6_lRNS1_6TensorEENKUlvE_clEvENKUlvE2_clEvEUllE_EEvT_T0_PN15function_traitsISD_E11result_typeE --------------------------
	.section	.text._ZN50_GLOBAL__N__f31458b2_17_RangeFactories_cu_38772b0829elementwise_kernel_with_indexIlZZZN2at6native17linspace_cuda_outERKN3c106ScalarES6_lRNS1_6TensorEENKUlvE_clEvENKUlvE2_clEvEUllE_EEvT_T0_PN15function_traitsISD_E11result_typeE,"ax",@progbits
	.align	128
.text._ZN50_GLOBAL__N__f31458b2_17_RangeFactories_cu_38772b0829elementwise_kernel_with_indexIlZZZN2at6native17linspace_cuda_outERKN3c106ScalarES6_lRNS1_6TensorEENKUlvE_clEvENKUlvE2_clEvEUllE_EEvT_T0_PN15function_traitsISD_E11result_typeE:
        .type           _ZN50_GLOBAL__N__f31458b2_17_RangeFactories_cu_38772b0829elementwise_kernel_with_indexIlZZZN2at6native17linspace_cuda_outERKN3c106ScalarES6_lRNS1_6TensorEENKUlvE_clEvENKUlvE2_clEvEUllE_EEvT_T0_PN15function_traitsISD_E11result_typeE,@function
        .size           _ZN50_GLOBAL__N__f31458b2_17_RangeFactories_cu_38772b0829elementwise_kernel_with_indexIlZZZN2at6native17linspace_cuda_outERKN3c106ScalarES6_lRNS1_6TensorEENKUlvE_clEvENKUlvE2_clEvEUllE_EEvT_T0_PN15function_traitsISD_E11result_typeE,(.L_x_812 - _ZN50_GLOBAL__N__f31458b2_17_RangeFactories_cu_38772b0829elementwise_kernel_with_indexIlZZZN2at6native17linspace_cuda_outERKN3c106ScalarES6_lRNS1_6TensorEENKUlvE_clEvENKUlvE2_clEvEUllE_EEvT_T0_PN15function_traitsISD_E11result_typeE)
        .other          _ZN50_GLOBAL__N__f31458b2_17_RangeFactories_cu_38772b0829elementwise_kernel_with_indexIlZZZN2at6native17linspace_cuda_outERKN3c106ScalarES6_lRNS1_6TensorEENKUlvE_clEvENKUlvE2_clEvEUllE_EEvT_T0_PN15function_traitsISD_E11result_typeE,@"STO_CUDA_ENTRY STV_DEFAULT"
_ZN50_GLOBAL__N__f31458b2_17_RangeFactories_cu_38772b0829elementwise_kernel_with_indexIlZZZN2at6native17linspace_cuda_outERKN3c106ScalarES6_lRNS1_6TensorEENKUlvE_clEvENKUlvE2_clEvEUllE_EEvT_T0_PN15function_traitsISD_E11result_typeE:
        /* <DEDUP_REMOVED lines=22> */
[----:B0-----:R-:W-:-:S06]  /*0160*/  FFMA.FTZ R2, -R5, UR6, R2 ;  /* 0x0000000605027c23 */ /* 0x001fcc0008010102 */
[----:B------:R-:W0:Y:S01]  /*0170*/  F2I.S64.TRUNC R2, R2 ;  /* 0x0000000200027311 */ /* 0x000e22000020d900 */
[----:B------:R-:W-:Y:S05]  /*0180*/  BRA `(.L_x_704) ;  /* 0x0000000000187947 */ /* 0x000fea0003800000 */
.L_x_703:
[----:B------:R-:W-:Y:S01]  /*0190*/  ULDC.64 UR6, c[0x0][0x218] ;  /* 0x0000860000067ab9 */ /* 0x000fe20000000a00 */
[----:B------:R-:W-:Y:S01]  /*01a0*/  I2FP.F32.U32 R2, R0 ;  /* 0x0000000000027245 */ /* 0x000fe20000201000 */
[----:B------:R-:W0:Y:S01]  /*01b0*/  I2F.S64 R3, UR6 ;  /* 0x0000000600037d12 */ /* 0x000e220008301400 */
[----:B------:R-:W-:-:S03]  /*01c0*/  ULDC UR6, c[0x0][0x230] ;  /* 0x00008c0000067ab9 */ /* 0x000fc60000000800 */
[----:B0-----:R-:W-:-:S06]  /*01d0*/  FFMA.FTZ R2, R2, UR6, R3 ;  /* 0x0000000602027c23 */ /* 0x001fcc0008010003 */
[----:B------:R-:W1:Y:S02]  /*01e0*/  F2I.S64.TRUNC R2, R2 ;  /* 0x0000000200027311 */ /* 0x000e64000020d900 */
.L_x_704:
[----:B------:R-:W-:Y:S05]  /*01f0*/  BSYNC B0 ;  /* 0x0000000000007941 */ /* 0x000fea0003800000 */
.L_x_702:
[----:B------:R-:W-:Y:S02]  /*0200*/  ULDC.64 UR6, c[0x0][0x248] ;  /* 0x0000920000067ab9 */ /* 0x000fe40000000a00 */
[----:B------:R-:W-:-:S04]  /*0210*/  LEA R4, P0, R0, UR6, 0x3 ;  /* 0x0000000600047c11 */ /* 0x000fc8000f8018ff */
[----:B------:R-:W-:-:S05]  /*0220*/  LEA.HI.X R5, R0, UR7, RZ, 0x3, P0 ;  /* 0x0000000700057c11 */ /* 0x000fca00080f1cff */
[----:B01----:R-:W-:Y:S01]  /*0230*/  STG.E.64 desc[UR4][R4.64], R2 ;  /* 0x0000000204007986 */ /* 0x003fe2000c101b04 */
[----:B------:R-:W-:Y:S05]  /*0240*/  EXIT ;  /* 0x000000000000794d */ /* 0x000fea0003800000 */
.L_x_705:
        /* <DEDUP_REMOVED lines=11> */
.L_x_812:


//--------------------- .text._ZN50_GLOBAL__N__f31458b2_17_RangeFactories_cu_38772b0829elementwise_kernel_with_indexIiZZZN2at6native17linspace_cuda_outERKN3c106ScalarES6_lRNS1_6TensorEENKUlvE_clEvENKUlvE2_clEvEUllE_EEvT_T0_PN15function_traitsISD_E11result_typeE --------------------------
	.section	.text._ZN50_GLOBAL__N__f31458b2_17_RangeFactories_cu_38772b0829elementwise_kernel_with_indexIiZZZN2at6native17linspace_cuda_outERKN3c106ScalarES6_lRNS1_6TensorEENKUlvE_clEvENKUlvE2_clEvEUllE_EEvT_T0_PN15function_traitsISD_E11result_typeE,"ax",@progbits
	.align	128
.text._ZN50_GLOBAL__N__f31458b2_17_RangeFactories_cu_38772b0829elementwise_kernel_with_indexIiZZZN2at6native17linspace_cuda_outERKN3c106ScalarES6_lRNS1_6TensorEENKUlvE_clEvENKUlvE2_clEvEUllE_EEvT_T0_PN15function_traitsISD_E11result_typeE:
        .type           _ZN50_GLOBAL__N__f31458b2_17_RangeFactories_cu_38772b0829elementwise_kernel_with_indexIiZZZN2at6native17linspace_cuda_outERKN3c106ScalarES6_lRNS1_6TensorEENKUlvE_clEvENKUlvE2_clEvEUllE_EEvT_T0_PN15function_traitsISD_E11result_typeE,@function
        .size           _ZN50_GLOBAL__N__f31458b2_17_RangeFactories_cu_38772b0829elementwise_kernel_with_indexIiZZZN2at6native17linspace_cuda_outERKN3c106ScalarES6_lRNS1_6TensorEENKUlvE_clEvENKUlvE2_clEvEUllE_EEvT_T0_PN15function_traitsISD_E11result_typeE,(.L_x_813 - _ZN50_GLOBAL__N__f31458b2_17_RangeFactories_cu_38772b0829elementwise_kernel_with_indexIiZZZN2at6native17linspace_cuda_outERKN3c106ScalarES6_lRNS1_6TensorEENKUlvE_clEvENKUlvE2_clEvEUllE_EEvT_T0_PN15function_traitsISD_E11result_typeE)
        .other          _ZN50_GLOBAL__N__f31458b2_17_RangeFactories_cu_38772b0829elementwise_kernel_with_indexIiZZZN2at6native17linspace_cuda_outERKN3c106ScalarES6_lRNS1_6TensorEENKUlvE_clEvENKUlvE2_clEvEUllE_EEvT_T0_PN15function_traitsISD_E11result_typeE,@"STO_CUDA_ENTRY STV_DEFAULT"
_ZN50_GLOBAL__N__f31458b2_17_RangeFactories_cu_38772b0829elementwise_kernel_with_indexIiZZZN2at6native17linspace_cuda_outERKN3c106ScalarES6_lRNS1_6TensorEENKUlvE_clEvENKUlvE2_clEvEUllE_EEvT_T0_PN15function_traitsISD_E11result_typeE:
        /* <DEDUP_REMOVED lines=23> */
[----:B0-----:R-:W-:-:S06]  /*0170*/  FFMA.FTZ R2, -R5, UR6, R2 ;  /* 0x0000000605027c23 */ /* 0x001fcc0008010102 */
[----:B------:R-:W0:Y:S01]  /*0180*/  F2I.S64.TRUNC R2, R2 ;  /* 0x0000000200027311 */ /* 0x000e22000020d900 */
[----:B------:R-:W-:Y:S05]  /*0190*/  BRA `(.L_x_708) ;  /* 0x0000000000187947 */ /* 0x000fea0003800000 */
.L_x_707:
[----:B------:R-:W-:Y:S01]  /*01a0*/  ULDC.64 UR6, c[0x0][0x218] ;  /* 0x0000860000067ab9 */ /* 0x000fe20000000a00 */
[----:B------:R-:W-:Y:S01]  /*01b0*/  I2FP.F32.S32 R3, R0 ;  /* 0x0000000000037245 */ /* 0x000fe20000201400 */
[----:B------:R-:W0:Y:S01]  /*01c0*/  I2F.S64 R2, UR6 ;  /* 0x0000000600027d12 */ /* 0x000e220008301400 */
[----:B------:R-:W-:-:S03]  /*01d0*/  ULDC UR6, c[0x0][0x230] ;  /* 0x00008c0000067ab9 */ /* 0x000fc60000000800 */
[----:B0-----:R-:W-:-:S06]  /*01e0*/  FFMA.FTZ R2, R3, UR6, R2 ;  /* 0x0000000603027c23 */ /* 0x001fcc0008010002 */
[----:B------:R-:W1:Y:S02]  /*01f0*/  F2I.S64.TRUNC R2, R2 ;  /* 0x0000000200027311 */ /* 0x000e64000020d900 */
.L_x_708:
[----:B------:R-:W-:Y:S05]  /*0200*/  BSYNC B0 ;  /* 0x0000000000007941 */ /* 0x000fea0003800000 */
.L_x_706:
[----:B------:R-:W-:Y:S02]  /*0210*/  ULDC.64 UR6, c[0x0][0x248] ;  /* 0x0000920000067ab9 */ /* 0x000fe40000000a00 */
[----:B------:R-:W-:-:S04]  /*0220*/  LEA R4, P0, R0, UR6, 0x3 ;  /* 0x0000000600047c11 */ /* 0x000fc8000f8018ff */
[----:B------:R-:W-:-:S05]  /*0230*/  LEA.HI.X R5, R0, UR7, R7, 0x3, P0 ;  /* 0x0000000700057c11 */ /* 0x000fca00080f1c07 */
[----:B01----:R-:W-:Y:S01]  /*0240*/  STG.E.64 desc[UR4][R4.64], R2 ;  /* 0x0000000204007986 */ /* 0x003fe2000c101b04 */
[----:B------:R-:W-:Y:S05]  /*0250*/  EXIT ;  /* 0x000000000000794d */ /* 0x000fea0003800000 */
.L_x_709:
        /* <DEDUP_REMOVED lines=10> */
.L_x_813:


//--------------------- .text._ZN50_GLOBAL__N__f31458b2_17_RangeFactories_cu_38772b0829elementwise_kernel_with_indexIlZZZN2at6native17linspace_cuda_outERKN3c106ScalarES6_lRNS1_6TensorEENKUlvE_clEvENKUlvE1_clEvEUllE_EEvT_T0_PN15function_traitsISD_E11result_typeE --------------------------
	.section	.text._ZN50_GLOBAL__N__f31458b2_17_RangeFactories_cu_38772b0829elementwise_kernel_with_indexIlZZZN2at6native17linspace_cuda_outERKN3c106ScalarES6_lRNS1_6TensorEENKUlvE_clEvENKUlvE1_clEvEUllE_EEvT_T0_PN15function_traitsISD_E11result_typeE,"ax",@progbits
	.align	128
.text._ZN50_GLOBAL__N__f31458b2_17_RangeFactories_cu_38772b0829elementwise_kernel_with_indexIlZZZN2at6native17linspace_cuda_outERKN3c106ScalarES6_lRNS1_6TensorEENKUlvE_clEvENKUlvE1_clEvEUllE_EEvT_T0_PN15function_traitsISD_E11result_typeE:
        .type           _ZN50_GLOBAL__N__f31458b2_17_RangeFactories_cu_38772b0829elementwise_kernel_with_indexIlZZZN2at6native17linspace_cuda_outERKN3c106ScalarES6_lRNS1_6TensorEENKUlvE_clEvENKUlvE1_clEvEUllE_EEvT_T0_PN15function_traitsISD_E11result_typeE,@function
        .size           _ZN50_GLOBAL__N__f31458b2_17_RangeFactories_cu_38772b0829elementwise_kernel_with_indexIlZZZN2at6native17linspace_cuda_outERKN3c106ScalarES6_lRNS1_6TensorEENKUlvE_clEvENKUlvE1_clEvEUllE_EEvT_T0_PN15function_traitsISD_E11result_typeE,(.L_x_814 - _ZN50_GLOBAL__N__f31458b2_17_RangeFactories_cu_38772b0829elementwise_kernel_with_indexIlZZZN2at6native17linspace_cuda_outERKN3c106ScalarES6_lRNS1_6TensorEENKUlvE_clEvENKUlvE1_clEvEUllE_EEvT_T0_PN15function_traitsISD_E11result_typeE)
        .other          _ZN50_GLOBAL__N__f31458b2_17_RangeFactories_cu_38772b0829elementwise_kernel_with_indexIlZZZN2at6native17linspace_cuda_outERKN3c106ScalarES6_lRNS1_6TensorEENKUlvE_clEvENKUlvE1_clEvEUllE_EEvT_T0_PN15function_traitsISD_E11result_typeE,@"STO_CUDA_ENTRY STV_DEFAULT"
_ZN50_GLOBAL__N__f31458b2_17_RangeFactories_cu_38772b0829elementwise_kernel_with_indexIlZZZN2at6native17linspace_cuda_outERKN3c106ScalarES6_lRNS1_6TensorEENKUlvE_clEvENKUlvE1_clEvEUllE_EEvT_T0_PN15function_traitsISD_E11result_typeE:
        /* <DEDUP_REMOVED lines=22> */
[----:B0-----:R-:W-:-:S06]  /*0160*/  FFMA.FTZ R4, -R3, UR6, R4 ;  /* 0x0000000603047c23 */ /* 0x001fcc0008010104 */
[----:B------:R0:W1:Y:S01]  /*0170*/  F2I.FTZ.TRUNC.NTZ R5, R4 ;  /* 0x0000000400057305 */ /* 0x000062000021f100 */
[----:B------:R-:W-:Y:S05]  /*0180*/  BRA `(.L_x_712) ;  /* 0x0000000000187947 */ /* 0x000fea0003800000 */
.L_x_711:
[----:B------:R-:W-:Y:S01]  /*0190*/  ULDC UR6, c[0x0][0x218] ;  /* 0x0000860000067ab9 */ /* 0x000fe20000000800 */
[----:B------:R-:W-:Y:S02]  /*01a0*/  I2FP.F32.U32 R2, R0 ;  /* 0x0000000000027245 */ /* 0x000fe40000201000 */
[----:B------:R-:W-:Y:S01]  /*01b0*/  I2FP.F32.S32 R3, UR6 ;  /* 0x0000000600037c45 */ /* 0x000fe20008201400 */
[----:B------:R-:W-:-:S04]  /*01c0*/  ULDC UR6, c[0x0][0x228] ;  /* 0x00008a0000067ab9 */ /* 0x000fc80000000800 */
[----:B------:R-:W-:-:S04]  /*01d0*/  FFMA.FTZ R2, R2, UR6, R3 ;  /* 0x0000000602027c23 */ /* 0x000fc80008010003 */
[----:B------:R2:W3:Y:S03]  /*01e0*/  F2I.FTZ.TRUNC.NTZ R5, R2 ;  /* 0x0000000200057305 */ /* 0x0004e6000021f100 */
.L_x_712:
[----:B------:R-:W-:Y:S05]  /*01f0*/  BSYNC B0 ;  /* 0x0000000000007941 */ /* 0x000fea0003800000 */
.L_x_710:
[----:B------:R-:W-:Y:S02]  /*0200*/  ULDC.64 UR6, c[0x0][0x240] ;  /* 0x0000900000067ab9 */ /* 0x000fe40000000a00 */
[----:B--2---:R-:W-:-:S04]  /*0210*/  LEA R2, P0, R0, UR6, 0x2 ;  /* 0x0000000600027c11 */ /* 0x004fc8000f8010ff */
[----:B------:R-:W-:-:S05]  /*0220*/  LEA.HI.X R3, R0, UR7, RZ, 0x2, P0 ;  /* 0x0000000700037c11 */ /* 0x000fca00080f14ff */
[----:B-1-3--:R-:W-:Y:S01]  /*0230*/  STG.E desc[UR4][R2.64], R5 ;  /* 0x0000000502007986 */ /* 0x00afe2000c101904 */
[----:B------:R-:W-:Y:S05]  /*0240*/  EXIT ;  /* 0x000000000000794d */ /* 0x000fea0003800000 */
.L_x_713:
        /* <DEDUP_REMOVED lines=11> */
.L_x_814:


//--------------------- .text._ZN50_GLOBAL__N__f31458b2_17_RangeFactories_cu_38772b0829elementwise_kernel_with_indexIiZZZN2at6native17linspace_cuda_outERKN3c106ScalarES6_lRNS1_6TensorEENKUlvE_clEvENKUlvE1_clEvEUllE_EEvT_T0_PN15function_traitsISD_E11result_typeE --------------------------
	.section	.text._ZN50_GLOBAL__N__f31458b2_17_RangeFactories_cu_38772b0829elementwise_kernel_with_indexIiZZZN2at6native17linspace_cuda_outERKN3c106ScalarES6_lRNS1_6TensorEENKUlvE_clEvENKUlvE1_clEvEUllE_EEvT_T0_PN15function_traitsISD_E11result_typeE,"ax",@progbits
	.align	128
.text._ZN50_GLOBAL__N__f31458b2_17_RangeFactories_cu_38772b0829elementwise_kernel_with_indexIiZZZN2at6native17linspace_cuda_outERKN3c106ScalarES6_lRNS1_6TensorEENKUlvE_clEvENKUlvE1_clEvEUllE_EEvT_T0_PN15function_traitsISD_E11result_typeE:
        .type           _ZN50_GLOBAL__N__f31458b2_17_RangeFactories_cu_38772b0829elementwise_kernel_with_indexIiZZZN2at6native17linspace_cuda_outERKN3c106ScalarES6_lRNS1_6TensorEENKUlvE_clEvENKUlvE1_clEvEUllE_EEvT_T0_PN15function_traitsISD_E11result_typeE,@function
        .size           _ZN50_GLOBAL__N__f31458b2_17_RangeFactories_cu_38772b0829elementwise_kernel_with_indexIiZZZN2at6native17linspace_cuda_outERKN3c106ScalarES6_lRNS1_6TensorEENKUlvE_clEvENKUlvE1_clEvEUllE_EEvT_T0_PN15function_traitsISD_E11result_typeE,(.L_x_815 - _ZN50_GLOBAL__N__f31458b2_17_RangeFactories_cu_38772b0829elementwise_kernel_with_indexIiZZZN2at6native17linspace_cuda_outERKN3c106ScalarES6_lRNS1_6TensorEENKUlvE_clEvENKUlvE1_clEvEUllE_EEvT_T0_PN15function_traitsISD_E11result_typeE)
        .other          _ZN50_GLOBAL__N__f31458b2_17_RangeFactories_cu_38772b0829elementwise_kernel_with_indexIiZZZN2at6native17linspace_cuda_outERKN3c106ScalarES6_lRNS1_6TensorEENKUlvE_clEvENKUlvE1_clEvEUllE_EEvT_T0_PN15function_traitsISD_E11result_typeE,@"STO_CUDA_ENTRY STV_DEFAULT"
_ZN50_GLOBAL__N__f31458b2_17_RangeFactories_cu_38772b0829elementwise_kernel_with_indexIiZZZN2at6native17linspace_cuda_outERKN3c106ScalarES6_lRNS1_6TensorEENKUlvE_clEvENKUlvE1_clEvEUllE_EEvT_T0_PN15function_traitsISD_E11result_typeE:
        /* <DEDUP_REMOVED lines=23> */
[----:B0-----:R-:W-:-:S06]  /*0170*/  FFMA.FTZ R4, -R3, UR6, R4 ;  /* 0x0000000603047c23 */ /* 0x001fcc0008010104 */
[----:B------:R0:W1:Y:S01]  /*0180*/  F2I.FTZ.TRUNC.NTZ R5, R4 ;  /* 0x0000000400057305 */ /* 0x000062000021f100 */
[----:B------:R-:W-:Y:S05]  /*0190*/  BRA `(.L_x_716) ;  /* 0x0000000000187947 */ /* 0x000fea0003800000 */
.L_x_715:
[----:B------:R-:W-:Y:S01]  /*01a0*/  ULDC UR6, c[0x0][0x218] ;  /* 0x0000860000067ab9 */ /* 0x000fe20000000800 */
[----:B------:R-:W-:Y:S02]  /*01b0*/  I2FP.F32.S32 R3, R0 ;  /* 0x0000000000037245 */ /* 0x000fe40000201400 */
[----:B------:R-:W-:Y:S01]  /*01c0*/  I2FP.F32.S32 R2, UR6 ;  /* 0x0000000600027c45 */ /* 0x000fe20008201400 */
[----:B------:R-:W-:-:S04]  /*01d0*/  ULDC UR6, c[0x0][0x228] ;  /* 0x00008a0000067ab9 */ /* 0x000fc80000000800 */
[----:B------:R-:W-:-:S04]  /*01e0*/  FFMA.FTZ R2, R3, UR6, R2 ;  /* 0x0000000603027c23 */ /* 0x000fc80008010002 */
[----:B------:R2:W3:Y:S03]  /*01f0*/  F2I.FTZ.TRUNC.NTZ R5, R2 ;  /* 0x0000000200057305 */ /* 0x0004e6000021f100 */
.L_x_716:
[----:B------:R-:W-:Y:S05]  /*0200*/  BSYNC B0 ;  /* 0x0000000000007941 */ /* 0x000fea0003800000 */
.L_x_714:
[----:B------:R-:W-:Y:S02]  /*0210*/  ULDC.64 UR6, c[0x0][0x240] ;  /* 0x0000900000067ab9 */ /* 0x000fe40000000a00 */
[----:B--2---:R-:W-:-:S04]  /*0220*/  LEA R2, P0, R0, UR6, 0x2 ;  /* 0x0000000600027c11 */ /* 0x004fc8000f8010ff */
[----:B------:R-:W-:-:S05]  /*0230*/  LEA.HI.X R3, R0, UR7, R7, 0x2, P0 ;  /* 0x0000000700037c11 */ /* 0x000fca00080f1407 */
[----:B-1-3--:R-:W-:Y:S01]  /*0240*/  STG.E desc[UR4][R2.64], R5 ;  /* 0x0000000502007986 */ /* 0x00afe2000c101904 */
[----:B------:R-:W-:Y:S05]  /*0250*/  EXIT ;  /* 0x000000000000794d */ /* 0x000fea0003800000 */
.L_x_717:
        /* <DEDUP_REMOVED lines=10> */
.L_x_815:


//--------------------- .text._ZN50_GLOBAL__N__f31458b2_17_RangeFactories_cu_38772b0829elementwise_kernel_with_indexIlZZZN2at6native17linspace_cuda_outERKN3c106ScalarES6_lRNS1_6TensorEENKUlvE_clEvENKUlvE0_clEvEUllE_EEvT_T0_PN15function_traitsISD_E11result_typeE --------------------------
	.section	.text._ZN50_GLOBAL__N__f31458b2_17_RangeFactories_cu_38772b0829elementwise_kernel_with_indexIlZZZN2at6native17linspace_cuda_outERKN3c106ScalarES6_lRNS1_6TensorEENKUlvE_clEvENKUlvE0_clEvEUllE_EEvT_T0_PN15function_traitsISD_E11result_typeE,"ax",@progbits
	.align	128
.text._ZN50_GLOBAL__N__f31458b2_17_RangeFactories_cu_38772b0829elementwise_kernel_with_indexIlZZZN2at6native17linspace_cuda_outERKN3c106ScalarES6_lRNS1_6TensorEENKUlvE_clEvENKUlvE0_clEvEUllE_EEvT_T0_PN15function_traitsISD_E11result_typeE:
        .type           _ZN50_GLOBAL__N__f31458b2_17_RangeFactories_cu_38772b0829elementwise_kernel_with_indexIlZZZN2at6native17linspace_cuda_outERKN3c106ScalarES6_lRNS1_6TensorEENKUlvE_clEvENKUlvE0_clEvEUllE_EEvT_T0_PN15function_traitsISD_E11result_typeE,@function
        .size           _ZN50_GLOBAL__N__f31458b2_17_RangeFactories_cu_38772b0829elementwise_kernel_with_indexIlZZZN2at6native17linspace_cuda_outERKN3c106ScalarES6_lRNS1_6TensorEENKUlvE_clEvENKUlvE0_clEvEUllE_EEvT_T0_PN15function_traitsISD_E11result_typeE,(.L_x_816 - _ZN50_GLOBAL__N__f31458b2_17_RangeFactories_cu_38772b0829elementwise_kernel_with_indexIlZZZN2at6native17linspace_cuda_outERKN3c106ScalarES6_lRNS1_6TensorEENKUlvE_clEvENKUlvE0_clEvEUllE_EEvT_T0_PN15function_traitsISD_E11result_typeE)
        .other          _ZN50_GLOBAL__N__f31458b2_17_RangeFactories_cu_38772b0829elementwise_kernel_with_indexIlZZZN2at6native17linspace_cuda_outERKN3c106ScalarES6_lRNS1_6TensorEENKUlvE_clEvENKUlvE0_clEvEUllE_EEvT_T0_PN15function_traitsISD_E11result_typeE,@"STO_CUDA_ENTRY STV_DEFAULT"
_ZN50_GLOBAL__N__f31458b2_17_RangeFactories_cu_38772b0829elementwise_kernel_with_indexIlZZZN2at6native17linspace_cuda_outERKN3c106ScalarES6_lRNS1_6TensorEENKUlvE_clEvENKUlvE0_clEvEUllE_EEvT_T0_PN15function_traitsISD_E11result_typeE:
        /* <DEDUP_REMOVED lines=23> */
[----:B0-----:R-:W-:-:S06]  /*0170*/  FFMA.FTZ R4, -R3, UR7, R4 ;  /* 0x0000000703047c23 */ /* 0x001fcc0008010104 */
[----:B------:R0:W1:Y:S01]  /*0180*/  F2I.FTZ.TRUNC.NTZ R5, R4 ;  /* 0x0000000400057305 */ /* 0x000062000021f100 */
[----:B------:R-:W-:Y:S05]  /*0190*/  BRA `(.L_x_720) ;  /* 0x0000000000147947 */ /* 0x000fea0003800000 */
.L_x_719:
[----:B------:R-:W0:Y:S01]  /*01a0*/  I2F.S8 R3, UR6 ;  /* 0x0000000600037d06 */ /* 0x000e220008001400 */
[----:B------:R-:W-:Y:S01]  /*01b0*/  I2FP.F32.U32 R2, R0 ;  /* 0x0000000000027245 */ /* 0x000fe20000201000 */
[----:B------:R-:W-:-:S04]  /*01c0*/  ULDC UR7, c[0x0][0x228] ;  /* 0x00008a0000077ab9 */ /* 0x000fc80000000800 */
[----:B0-----:R-:W-:-:S04]  /*01d0*/  FFMA.FTZ R2, R2, UR7, R3 ;  /* 0x0000000702027c23 */ /* 0x001fc80008010003 */
[----:B------:R2:W3:Y:S03]  /*01e0*/  F2I.FTZ.TRUNC.NTZ R5, R2 ;  /* 0x0000000200057305 */ /* 0x0004e6000021f100 */
.L_x_720:
[----:B------:R-:W-:Y:S05]  /*01f0*/  BSYNC B0 ;  /* 0x0000000000007941 */ /* 0x000fea0003800000 */
.L_x_718:
[----:B------:R-:W-:Y:S02]  /*0200*/  ULDC.64 UR8, c[0x0][0x240] ;  /* 0x0000900000087ab9 */ /* 0x000fe40000000a00 */
[----:B--2---:R-:W-:-:S05]  /*0210*/  IADD3 R2, P0, R0, UR8, RZ ;  /* 0x0000000800027c10 */ /* 0x004fca000ff1e0ff */
[----:B------:R-:W-:-:S05]  /*0220*/  IMAD.X R3, RZ, RZ, UR9, P0 ;  /* 0x00000009ff037e24 */ /* 0x000fca00080e06ff */
[----:B-1-3--:R-:W-:Y:S01]  /*0230*/  STG.E.U8 desc[UR4][R2.64], R5 ;  /* 0x0000000502007986 */ /* 0x00afe2000c101104 */
[----:B------:R-:W-:Y:S05]  /*0240*/  EXIT ;  /* 0x000000000000794d */ /* 0x000fea0003800000 */
.L_x_721:
        /* <DEDUP_REMOVED lines=11> */
.L_x_816:


//--------------------- .text._ZN50_GLOBAL__N__f31458b2_17_RangeFactories_cu_38772b0829elementwise_kernel_with_indexIiZZZN2at6native17linspace_cuda_outERKN3c106ScalarES6_lRNS1_6TensorEENKUlvE_clEvENKUlvE0_clEvEUllE_EEvT_T0_PN15function_traitsISD_E11result_typeE --------------------------
	.section	.text._ZN50_GLOBAL__N__f31458b2_17_RangeFactories_cu_38772b0829elementwise_kernel_with_indexIiZZZN2at6native17linspace_cuda_outERKN3c106ScalarES6_lRNS1_6TensorEENKUlvE_clEvENKUlvE0_clEvEUllE_EEvT_T0_PN15function_traitsISD_E11result_typeE,"ax",@progbits
	.align	128
.text._ZN50_GLOBAL__N__f31458b2_17_RangeFactories_cu_38772b0829elementwise_kernel_with_indexIiZZZN2at6native17linspace_cuda_outERKN3c106ScalarES6_lRNS1_6TensorEENKUlvE_clEvENKUlvE0_clEvEUllE_EEvT_T0_PN15function_traitsISD_E11result_typeE:
        .type           _ZN50_GLOBAL__N__f31458b2_17_RangeFactories_cu_38772b0829elementwise_kernel_with_indexIiZZZN2at6native17linspace_cuda_outERKN3c106ScalarES6_lRNS1_6TensorEENKUlvE_clEvENKUlvE0_clEvEUllE_EEvT_T0_PN15function_traitsISD_E11result_typeE,@function
        .size           _ZN50_GLOBAL__N__f31458b2_17_RangeFactories_cu_38772b0829elementwise_kernel_with_indexIiZZZN2at6native17linspace_cuda_outERKN3c106ScalarES6_lRNS1_6TensorEENKUlvE_clEvENKUlvE0_clEvEUllE_EEvT_T0_PN15function_traitsISD_E11result_typeE,(.L_x_817 - _ZN50_GLOBAL__N__f31458b2_17_RangeFactories_cu_38772b0829elementwise_kernel_with_indexIiZZZN2at6native17linspace_cuda_outERKN3c106ScalarES6_lRNS1_6TensorEENKUlvE_clEvENKUlvE0_clEvEUllE_EEvT_T0_PN15function_traitsISD_E11result_typeE)
        .other          _ZN50_GLOBAL__N__f31458b2_17_RangeFactories_cu_38772b0829elementwise_kernel_with_indexIiZZZN2at6native17linspace_cuda_outERKN3c106ScalarES6_lRNS1_6TensorEENKUlvE_clEvENKUlvE0_clEvEUllE_EEvT_T0_PN15function_traitsISD_E11result_typeE,@"STO_CUDA_ENTRY STV_DEFAULT"
_ZN50_GLOBAL__N__f31458b2_17_RangeFactories_cu_38772b0829elementwise_kernel_with_indexIiZZZN2at6native17linspace_cuda_outERKN3c106ScalarES6_lRNS1_6TensorEENKUlvE_clEvENKUlvE0_clEvEUllE_EEvT_T0_PN15function_traitsISD_E11result_typeE:
        /* <DEDUP_REMOVED lines=24> */
[----:B0-----:R-:W-:-:S06]  /*0180*/  FFMA.FTZ R4, -R3, UR7, R4 ;  /* 0x0000000703047c23 */ /* 0x001fcc0008010104 */
[----:B------:R0:W1:Y:S01]  /*0190*/  F2I.FTZ.TRUNC.NTZ R5, R4 ;  /* 0x0000000400057305 */ /* 0x000062000021f100 */
[----:B------:R-:W-:Y:S05]  /*01a0*/  BRA `(.L_x_724) ;  /* 0x0000000000147947 */ /* 0x000fea0003800000 */
.L_x_723:
[----:B------:R-:W0:Y:S01]  /*01b0*/  I2F.S8 R2, UR6 ;  /* 0x0000000600027d06 */ /* 0x000e220008001400 */
[----:B------:R-:W-:Y:S01]  /*01c0*/  I2FP.F32.S32 R3, R0 ;  /* 0x0000000000037245 */ /* 0x000fe20000201400 */
[----:B------:R-:W-:-:S04]  /*01d0*/  ULDC UR7, c[0x0][0x228] ;  /* 0x00008a0000077ab9 */ /* 0x000fc80000000800 */
[----:B0-----:R-:W-:-:S04]  /*01e0*/  FFMA.FTZ R2, R3, UR7, R2 ;  /* 0x0000000703027c23 */ /* 0x001fc80008010002 */
[----:B------:R2:W3:Y:S03]  /*01f0*/  F2I.FTZ.TRUNC.NTZ R5, R2 ;  /* 0x0000000200057305 */ /* 0x0004e6000021f100 */
.L_x_724:
[----:B------:R-:W-:Y:S05]  /*0200*/  BSYNC B0 ;  /* 0x0000000000007941 */ /* 0x000fea0003800000 */
.L_x_722:
[----:B------:R-:W-:Y:S02]  /*0210*/  ULDC.64 UR8, c[0x0][0x240] ;  /* 0x0000900000087ab9 */ /* 0x000fe40000000a00 */
[----:B--2---:R-:W-:-:S04]  /*0220*/  IADD3 R2, P0, R0, UR8, RZ ;  /* 0x0000000800027c10 */ /* 0x004fc8000ff1e0ff */
[----:B------:R-:W-:-:S05]  /*0230*/  IADD3.X R3, R6, UR9, RZ, P0, !PT ;  /* 0x0000000906037c10 */ /* 0x000fca00087fe4ff */
[----:B-1-3--:R-:W-:Y:S01]  /*0240*/  STG.E.U8 desc[UR4][R2.64], R5 ;  /* 0x0000000502007986 */ /* 0x00afe2000c101104 */
[----:B------:R-:W-:Y:S05]  /*0250*/  EXIT ;  /* 0x000000000000794d */ /* 0x000fea0003800000 */
.L_x_725:
        /* <DEDUP_REMOVED lines=10> */
.L_x_817:


//--------------------- .text._ZN50_GLOBAL__N__f31458b2_17_RangeFactories_cu_38772b0829elementwise_kernel_with_indexIlZZZN2at6native17linspace_cuda_outERKN3c106ScalarES6_lRNS1_6TensorEENKUlvE_clEvENKUlvE_clEvEUllE_EEvT_T0_PN15function_traitsISD_E11result_typeE --------------------------
	.section	.text._ZN50_GLOBAL__N__f31458b2_17_RangeFactories_cu_38772b0829elementwise_kernel_with_indexIlZZZN2at6native17linspace_cuda_outERKN3c106ScalarES6_lRNS1_6TensorEENKUlvE_clEvENKUlvE_clEvEUllE_EEvT_T0_PN15function_traitsISD_E11result_typeE,"ax",@progbits
	.align	128
.text._ZN50_GLOBAL__N__f31458b2_17_RangeFactories_cu_38772b0829elementwise_kernel_with_indexIlZZZN2at6native17linspace_cuda_outERKN3c106ScalarES6_lRNS1_6TensorEENKUlvE_clEvENKUlvE_clEvEUllE_EEvT_T0_PN15function_traitsISD_E11result_typeE:
        .type           _ZN50_GLOBAL__N__f31458b2_17_RangeFactories_cu_38772b0829elementwise_kernel_with_indexIlZZZN2at6native17linspace_cuda_outERKN3c106ScalarES6_lRNS1_6TensorEENKUlvE_clEvENKUlvE_clEvEUllE_EEvT_T0_PN15function_traitsISD_E11result_typeE,@function
        .size           _ZN50_GLOBAL__N__f31458b2_17_RangeFactories_cu_38772b0829elementwise_kernel_with_indexIlZZZN2at6native17linspace_cuda_outERKN3c106ScalarES6_lRNS1_6TensorEENKUlvE_clEvENKUlvE_clEvEUllE_EEvT_T0_PN15function_traitsISD_E11result_typeE,(.L_x_818 - _ZN50_GLOBAL__N__f31458b2_17_RangeFactories_cu_38772b0829elementwise_kernel_with_indexIlZZZN2at6native17linspace_cuda_outERKN3c106ScalarES6_lRNS1_6TensorEENKUlvE_clEvENKUlvE_clEvEUllE_EEvT_T0_PN15function_traitsISD_E11result_typeE)
        .other          _ZN50_GLOBAL__N__f31458b2_17_RangeFactories_cu_38772b0829elementwise_kernel_with_indexIlZZZN2at6native17linspace_cuda_outERKN3c106ScalarES6_lRNS1_6TensorEENKUlvE_clEvENKUlvE_clEvEUllE_EEvT_T0_PN15function_traitsISD_E11result_typeE,@"STO_CUDA_ENTRY STV_DEFAULT"
_ZN50_GLOBAL__N__f31458b2_17_RangeFactories_cu_38772b0829elementwise_kernel_with_indexIlZZZN2at6native17linspace_cuda_outERKN3c106ScalarES6_lRNS1_6TensorEENKUlvE_clEvENKUlvE_clEvEUllE_EEvT_T0_PN15function_traitsISD_E11result_typeE:
        /* <DEDUP_REMOVED lines=22> */
[----:B0-----:R-:W-:-:S06]  /*0160*/  FFMA.FTZ R4, -R3, UR6, R4 ;  /* 0x0000000603047c23 */ /* 0x001fcc0008010104 */
[----:B------:R0:W1:Y:S01]  /*0170*/  F2I.FTZ.U32.TRUNC.NTZ R5, R4 ;  /* 0x0000000400057305 */ /* 0x000062000021f000 */
[----:B------:R-:W-:Y:S05]  /*0180*/  BRA `(.L_x_728) ;  /* 0x0000000000187947 */ /* 0x000fea0003800000 */
.L_x_727:
[----:B------:R-:W-:Y:S01]  /*0190*/  ULDC.U8 UR6, c[0x0][0x218] ;  /* 0x0000860000067ab9 */ /* 0x000fe20000000000 */
[----:B------:R-:W-:Y:S02]  /*01a0*/  I2FP.F32.U32 R2, R0 ;  /* 0x0000000000027245 */ /* 0x000fe40000201000 */
[----:B------:R-:W-:Y:S01]  /*01b0*/  I2FP.F32.U32 R3, UR6 ;  /* 0x0000000600037c45 */ /* 0x000fe20008201000 */
[----:B------:R-:W-:-:S04]  /*01c0*/  ULDC UR6, c[0x0][0x228] ;  /* 0x00008a0000067ab9 */ /* 0x000fc80000000800 */
[----:B------:R-:W-:-:S04]  /*01d0*/  FFMA.FTZ R2, R2, UR6, R3 ;  /* 0x0000000602027c23 */ /* 0x000fc80008010003 */
[----:B------:R2:W3:Y:S03]  /*01e0*/  F2I.FTZ.U32.TRUNC.NTZ R5, R2 ;  /* 0x0000000200057305 */ /* 0x0004e6000021f000 */
.L_x_728:
[----:B------:R-:W-:Y:S05]  /*01f0*/  BSYNC B0 ;  /* 0x0000000000007941 */ /* 0x000fea0003800000 */
.L_x_726:
[----:B------:R-:W-:Y:S02]  /*0200*/  ULDC.64 UR6, c[0x0][0x240] ;  /* 0x0000900000067ab9 */ /* 0x000fe40000000a00 */
[----:B--2---:R-:W-:-:S05]  /*0210*/  IADD3 R2, P0, R0, UR6, RZ ;  /* 0x0000000600027c10 */ /* 0x004fca000ff1e0ff */
[----:B------:R-:W-:-:S05]  /*0220*/  IMAD.X R3, RZ, RZ, UR7, P0 ;  /* 0x00000007ff037e24 */ /* 0x000fca00080e06ff */
[----:B-1-3--:R-:W-:Y:S01]  /*0230*/  STG.E.U8 desc[UR4][R2.64], R5 ;  /* 0x0000000502007986 */ /* 0x00afe2000c101104 */
[----:B------:R-:W-:Y:S05]  /*0240*/  EXIT ;  /* 0x000000000000794d */ /* 0x000fea0003800000 */
.L_x_729:
        /* <DEDUP_REMOVED lines=11> */
.L_x_818:


//--------------------- .text._ZN50_GLOBAL__N__f31458b2_17_RangeFactories_cu_38772b0829elementwise_kernel_with_indexIiZZZN2at6native17linspace_cuda_outERKN3c106ScalarES6_lRNS1_6TensorEENKUlvE_clEvENKUlvE_clEvEUllE_EEvT_T0_PN15function_traitsISD_E11result_typeE --------------------------
	.section	.text._ZN50_GLOBAL__N__f31458b2_17_RangeFactories_cu_38772b0829elementwise_kernel_with_indexIiZZZN2at6native17linspace_cuda_outERKN3c106ScalarES6_lRNS1_6TensorEENKUlvE_clEvENKUlvE_clEvEUllE_EEvT_T0_PN15function_traitsISD_E11result_typeE,"ax",@progbits
	.align	128
.text._ZN50_GLOBAL__N__f31458b2_17_RangeFactories_cu_38772b0829elementwise_kernel_with_indexIiZZZN2at6native17linspace_cuda_outERKN3c106ScalarES6_lRNS1_6TensorEENKUlvE_clEvENKUlvE_clEvEUllE_EEvT_T0_PN15function_traitsISD_E11result_typeE:
        .type           _ZN50_GLOBAL__N__f31458b2_17_RangeFactories_cu_38772b0829elementwise_kernel_with_indexIiZZZN2at6native17linspace_cuda_outERKN3c106ScalarES6_lRNS1_6TensorEENKUlvE_clEvENKUlvE_clEvEUllE_EEvT_T0_PN15function_traitsISD_E11result_typeE,@function
        .size           _ZN50_GLOBAL__N__f31458b2_17_RangeFactories_cu_38772b0829elementwise_kernel_with_indexIiZZZN2at6native17linspace_cuda_outERKN3c106ScalarES6_lRNS1_6TensorEENKUlvE_clEvENKUlvE_clEvEUllE_EEvT_T0_PN15function_traitsISD_E11result_typeE,(.L_x_819 - _ZN50_GLOBAL__N__f31458b2_17_RangeFactories_cu_38772b0829elementwise_kernel_with_indexIiZZZN2at6native17linspace_cuda_outERKN3c106ScalarES6_lRNS1_6TensorEENKUlvE_clEvENKUlvE_clEvEUllE_EEvT_T0_PN15function_traitsISD_E11result_typeE)
        .other          _ZN50_GLOBAL__N__f31458b2_17_RangeFactories_cu_38772b0829elementwise_kernel_with_indexIiZZZN2at6native17linspace_cuda_outERKN3c106ScalarES6_lRNS1_6TensorEENKUlvE_clEvENKUlvE_clEvEUllE_EEvT_T0_PN15function_traitsISD_E11result_typeE,@"STO_CUDA_ENTRY STV_DEFAULT"
_ZN50_GLOBAL__N__f31458b2_17_RangeFactories_cu_38772b0829elementwise_kernel_with_indexIiZZZN2at6native17linspace_cuda_outERKN3c106ScalarES6_lRNS1_6TensorEENKUlvE_clEvENKUlvE_clEvEUllE_EEvT_T0_PN15function_traitsISD_E11result_typeE:
        /* <DEDUP_REMOVED lines=23> */
[----:B0-----:R-:W-:-:S06]  /*0170*/  FFMA.FTZ R4, -R3, UR6, R4 ;  /* 0x0000000603047c23 */ /* 0x001fcc0008010104 */
[----:B------:R0:W1:Y:S01]  /*0180*/  F2I.FTZ.U32.TRUNC.NTZ R5, R4 ;  /* 0x0000000400057305 */ /* 0x000062000021f000 */
[----:B------:R-:W-:Y:S05]  /*0190*/  BRA `(.L_x_732) ;  /* 0x0000000000187947 */ /* 0x000fea0003800000 */
.L_x_731:
[----:B------:R-:W-:Y:S01]  /*01a0*/  ULDC.U8 UR6, c[0x0][0x218] ;  /* 0x0000860000067ab9 */ /* 0x000fe20000000000 */
[----:B------:R-:W-:Y:S02]  /*01b0*/  I2FP.F32.S32 R3, R0 ;  /* 0x0000000000037245 */ /* 0x000fe40000201400 */
[----:B------:R-:W-:Y:S01]  /*01c0*/  I2FP.F32.U32 R2, UR6 ;  /* 0x0000000600027c45 */ /* 0x000fe20008201000 */
[----:B------:R-:W-:-:S04]  /*01d0*/  ULDC UR6, c[0x0][0x228] ;  /* 0x00008a0000067ab9 */ /* 0x000fc80000000800 */
[----:B------:R-:W-:-:S04]  /*01e0*/  FFMA.FTZ R2, R3, UR6, R2 ;  /* 0x0000000603027c23 */ /* 0x000fc80008010002 */
[----:B------:R2:W3:Y:S03]  /*01f0*/  F2I.FTZ.U32.TRUNC.NTZ R5, R2 ;  /* 0x0000000200057305 */ /* 0x0004e6000021f000 */
.L_x_732:
[----:B------:R-:W-:Y:S05]  /*0200*/  BSYNC B0 ;  /* 0x0000000000007941 */ /* 0x000fea0003800000 */
.L_x_730:
[----:B------:R-:W-:Y:S02]  /*0210*/  ULDC.64 UR6, c[0x0][0x240] ;  /* 0x0000900000067ab9 */ /* 0x000fe40000000a00 */
[----:B--2---:R-:W-:-:S04]  /*0220*/  IADD3 R2, P0, R0, UR6, RZ ;  /* 0x0000000600027c10 */ /* 0x004fc8000ff1e0ff */
[----:B------:R-:W-:-:S05]  /*0230*/  IADD3.X R3, R6, UR7, RZ, P0, !PT ;  /* 0x0000000706037c10 */ /* 0x000fca00087fe4ff */
[----:B-1-3--:R-:W-:Y:S01]  /*0240*/  STG.E.U8 desc[UR4][R2.64], R5 ;  /* 0x0000000502007986 */ /* 0x00afe2000c101104 */
[----:B------:R-:W-:Y:S05]  /*0250*/  EXIT ;  /* 0x000000000000794d */ /* 0x000fea0003800000 */
.L_x_733:
        /* <DEDUP_REMOVED lines=10> */
.L_x_819:


//--------------------- .nv.global.init           --------------------------
	.section	.nv.global.init,"aw",@progbits
	.align	16
.nv.global.init:
	.type		__cudart_sin_cos_coeffs,@object
	.size		__cudart_sin_cos_coeffs,(__cudart_i2opi_d - __cudart_sin_cos_coeffs)
__cudart_sin_cos_coeffs:
        /*0000*/ 	.byte	0x46, 0xd2, 0xb0, 0x2c, 0xf1, 0xe5, 0x5a, 0xbe, 0x92, 0xe3, 0xac, 0x69, 0xe3, 0x1d, 0xc7, 0x3e
        /*0010*/ 	.byte	0xa1, 0x62, 0xdb, 0x19, 0xa0, 0x01, 0x2a, 0xbf, 0x18, 0x08, 0x11, 0x11, 0x11, 0x11, 0x81, 0x3f
        /*0020*/ 	.byte	0x54, 0x55, 0x55, 0x55, 0x55, 0x55, 0xc5, 0xbf, 0x00, 0x00, 0x00, 0x00, 0x00, 0x00, 0x00, 0x00
        /*0030*/ 	.byte	0x00, 0x00, 0x00, 0x00, 0x00, 0x00, 0x00, 0x00, 0x64, 0x81, 0xfd, 0x20, 0x83, 0xff, 0xa8, 0xbd
        /*0040*/ 	.byte	0x28, 0x85, 0xef, 0xc1, 0xa7, 0xee, 0x21, 0x3e, 0xd9, 0xe6, 0x06, 0x8e, 0x4f, 0x7e, 0x92, 0xbe
        /*0050*/ 	.byte	0xe9, 0xbc, 0xdd, 0x19, 0xa0, 0x01, 0xfa, 0x3e, 0x47, 0x5d, 0xc1, 0x16, 0x6c, 0xc1, 0x56, 0xbf
        /*0060*/ 	.byte	0x51, 0x55, 0x55, 0x55, 0x55, 0x55, 0xa5, 0x3f, 0x00, 0x00, 0x00, 0x00, 0x00, 0x00, 0xe0, 0xbf
        /*0070*/ 	.byte	0x00, 0x00, 0x00, 0x00, 0x00, 0x00, 0xf0, 0x3f, 0x00, 0x00, 0x00, 0x00, 0x00, 0x00, 0x00, 0x00
	.type		__cudart_i2opi_d,@object
	.size		__cudart_i2opi_d,(.L_29 - __cudart_i2opi_d)
__cudart_i2opi_d:
        /* <DEDUP_REMOVED lines=9> */
.L_29:


//--------------------- .nv.shared.reserved.0     --------------------------
	.section	.nv.shared.reserved.0,"aw",@nobits
	.weak		__nv_reservedSMEM_offset_0_alias
	.size		__nv_reservedSMEM_offset_0_alias, 0, 0
	.other		__nv_reservedSMEM_offset_0_alias,@"STO_CUDA_RESERVED_SHARED STV_DEFAULT"
__nv_reservedSMEM_offset_0_alias:
	.zero		0


//--------------------- .nv.global                --------------------------
	.section	.nv.global,"aw",@nobits
.nv.global:
	.type		_ZN48_INTERNAL_f31458b2_17_RangeFactories_cu_38772b084cuda3std3__48in_placeE,@object
	.size		_ZN48_INTERNAL_f31458b2_17_RangeFactories_cu_38772b084cuda3std3__48in_placeE,(_ZN48_INTERNAL_f31458b2_17_RangeFactories_cu_38772b084cuda3std6ranges3__45__cpo8distanceE - _ZN48_INTERNAL_f31458b2_17_RangeFactories_cu_38772b084cuda3std3__48in_placeE)
_ZN48_INTERNAL_f31458b2_17_RangeFactories_cu_38772b084cuda3std3__48in_placeE:
	.zero		1
	.type		_ZN48_INTERNAL_f31458b2_17_RangeFactories_cu_38772b084cuda3std6ranges3__45__cpo8distanceE,@object
	.size		_ZN48_INTERNAL_f31458b2_17_RangeFactories_cu_38772b084cuda3std6ranges3__45__cpo8distanceE,(_ZN48_INTERNAL_f31458b2_17_RangeFactories_cu_38772b084cuda3std3__45__cpo6cbeginE - _ZN48_INTERNAL_f31458b2_17_RangeFactories_cu_38772b084cuda3std6ranges3__45__cpo8distanceE)
_ZN48_INTERNAL_f31458b2_17_RangeFactories_cu_38772b084cuda3std6ranges3__45__cpo8distanceE:
	.zero		1
	.type		_ZN48_INTERNAL_f31458b2_17_RangeFactories_cu_38772b084cuda3std3__45__cpo6cbeginE,@object
	.size		_ZN48_INTERNAL_f31458b2_17_RangeFactories_cu_38772b084cuda3std3__45__cpo6cbeginE,(_ZN48_INTERNAL_f31458b2_17_RangeFactories_cu_38772b084cuda3std6ranges3__45__cpo7advanceE - _ZN48_INTERNAL_f31458b2_17_RangeFactories_cu_38772b084cuda3std3__45__cpo6cbeginE)
_ZN48_INTERNAL_f31458b2_17_RangeFactories_cu_38772b084cuda3std3__45__cpo6cbeginE:
	.zero		1
	.type		_ZN48_INTERNAL_f31458b2_17_RangeFactories_cu_38772b084cuda3std6ranges3__45__cpo7advanceE,@object
	.size		_ZN48_INTERNAL_f31458b2_17_RangeFactories_cu_38772b084cuda3std6ranges3__45__cpo7advanceE,(_ZN48_INTERNAL_f31458b2_17_RangeFactories_cu_38772b084cuda3std3__45__cpo7crbeginE - _ZN48_INTERNAL_f31458b2_17_RangeFactories_cu_38772b084cuda3std6ranges3__45__cpo7advanceE)
_ZN48_INTERNAL_f31458b2_17_RangeFactories_cu_38772b084cuda3std6ranges3__45__cpo7advanceE:
	.zero		1
	.type		_ZN48_INTERNAL_f31458b2_17_RangeFactories_cu_38772b084cuda3std3__45__cpo7crbeginE,@object
	.size		_ZN48_INTERNAL_f31458b2_17_RangeFactories_cu_38772b084cuda3std3__45__cpo7crbeginE,(_ZN48_INTERNAL_f31458b2_17_RangeFactories_cu_38772b084cuda3std6ranges3__45__cpo4dataE - _ZN48_INTERNAL_f31458b2_17_RangeFactories_cu_38772b084cuda3std3__45__cpo7crbeginE)
_ZN48_INTERNAL_f31458b2_17_RangeFactories_cu_38772b084cuda3std3__45__cpo7crbeginE:
	.zero		1
	.type		_ZN48_INTERNAL_f31458b2_17_RangeFactories_cu_38772b084cuda3std6ranges3__45__cpo4dataE,@object
	.size		_ZN48_INTERNAL_f31458b2_17_RangeFactories_cu_38772b084cuda3std6ranges3__45__cpo4dataE,(_ZN48_INTERNAL_f31458b2_17_RangeFactories_cu_38772b084cuda3std6ranges3__45__cpo5beginE - _ZN48_INTERNAL_f31458b2_17_RangeFactories_cu_38772b084cuda3std6ranges3__45__cpo4dataE)
_ZN48_INTERNAL_f31458b2_17_RangeFactories_cu_38772b084cuda3std6ranges3__45__cpo4dataE:
	.zero		1
	.type		_ZN48_INTERNAL_f31458b2_17_RangeFactories_cu_38772b084cuda3std6ranges3__45__cpo5beginE,@object
	.size		_ZN48_INTERNAL_f31458b2_17_RangeFactories_cu_38772b084cuda3std6ranges3__45__cpo5beginE,(_ZN48_INTERNAL_f31458b2_17_RangeFactories_cu_38772b084cuda3std3__450_GLOBAL__N__f31458b2_17_RangeFactories_cu_38772b086ignoreE - _ZN48_INTERNAL_f31458b2_17_RangeFactories_cu_38772b084cuda3std6ranges3__45__cpo5beginE)
_ZN48_INTERNAL_f31458b2_17_RangeFactories_cu_38772b084cuda3std6ranges3__45__cpo5beginE:
	.zero		1
	.type		_ZN48_INTERNAL_f31458b2_17_RangeFactories_cu_38772b084cuda3std3__450_GLOBAL__N__f31458b2_17_RangeFactories_cu_38772b086ignoreE,@object
	.size		_ZN48_INTERNAL_f31458b2_17_RangeFactories_cu_38772b084cuda3std3__450_GLOBAL__N__f31458b2_17_RangeFactories_cu_38772b086ignoreE,(_ZN48_INTERNAL_f31458b2_17_RangeFactories_cu_38772b084cuda3std6ranges3__45__cpo4sizeE - _ZN48_INTERNAL_f31458b2_17_RangeFactories_cu_38772b084cuda3std3__450_GLOBAL__N__f31458b2_17_RangeFactories_cu_38772b086ignoreE)
_ZN48_INTERNAL_f31458b2_17_RangeFactories_cu_38772b084cuda3std3__450_GLOBAL__N__f31458b2_17_RangeFactories_cu_38772b086ignoreE:
	.zero		1
	.type		_ZN48_INTERNAL_f31458b2_17_RangeFactories_cu_38772b084cuda3std6ranges3__45__cpo4sizeE,@object
	.size		_ZN48_INTERNAL_f31458b2_17_RangeFactories_cu_38772b084cuda3std6ranges3__45__cpo4sizeE,(_ZN48_INTERNAL_f31458b2_17_RangeFactories_cu_38772b084cuda3std3__45__cpo5beginE - _ZN48_INTERNAL_f31458b2_17_RangeFactories_cu_38772b084cuda3std6ranges3__45__cpo4sizeE)
_ZN48_INTERNAL_f31458b2_17_RangeFactories_cu_38772b084cuda3std6ranges3__45__cpo4sizeE:
	.zero		1
	.type		_ZN48_INTERNAL_f31458b2_17_RangeFactories_cu_38772b084cuda3std3__45__cpo5beginE,@object
	.size		_ZN48_INTERNAL_f31458b2_17_RangeFactories_cu_38772b084cuda3std3__45__cpo5beginE,(_ZN48_INTERNAL_f31458b2_17_RangeFactories_cu_38772b084cuda3std6ranges3__45__cpo6cbeginE - _ZN48_INTERNAL_f31458b2_17_RangeFactories_cu_38772b084cuda3std3__45__cpo5beginE)
_ZN48_INTERNAL_f31458b2_17_RangeFactories_cu_38772b084cuda3std3__45__cpo5beginE:
	.zero		1
	.type		_ZN48_INTERNAL_f31458b2_17_RangeFactories_cu_38772b084cuda3std6ranges3__45__cpo6cbeginE,@object
	.size		_ZN48_INTERNAL_f31458b2_17_RangeFactories_cu_38772b084cuda3std6ranges3__45__cpo6cbeginE,(_ZN48_INTERNAL_f31458b2_17_RangeFactories_cu_38772b084cuda3std3__45__cpo6rbeginE - _ZN48_INTERNAL_f31458b2_17_RangeFactories_cu_38772b084cuda3std6ranges3__45__cpo6cbeginE)
_ZN48_INTERNAL_f31458b2_17_RangeFactories_cu_38772b084cuda3std6ranges3__45__cpo6cbeginE:
	.zero		1
	.type		_ZN48_INTERNAL_f31458b2_17_RangeFactories_cu_38772b084cuda3std3__45__cpo6rbeginE,@object
	.size		_ZN48_INTERNAL_f31458b2_17_RangeFactories_cu_38772b084cuda3std3__45__cpo6rbeginE,(_ZN48_INTERNAL_f31458b2_17_RangeFactories_cu_38772b084cuda3std6ranges3__45__cpo4nextE - _ZN48_INTERNAL_f31458b2_17_RangeFactories_cu_38772b084cuda3std3__45__cpo6rbeginE)
_ZN48_INTERNAL_f31458b2_17_RangeFactories_cu_38772b084cuda3std3__45__cpo6rbeginE:
	.zero		1
	.type		_ZN48_INTERNAL_f31458b2_17_RangeFactories_cu_38772b084cuda3std6ranges3__45__cpo4nextE,@object
	.size		_ZN48_INTERNAL_f31458b2_17_RangeFactories_cu_38772b084cuda3std6ranges3__45__cpo4nextE,(_ZN48_INTERNAL_f31458b2_17_RangeFactories_cu_38772b084cuda3std6ranges3__45__cpo4swapE - _ZN48_INTERNAL_f31458b2_17_RangeFactories_cu_38772b084cuda3std6ranges3__45__cpo4nextE)
_ZN48_INTERNAL_f31458b2_17_RangeFactories_cu_38772b084cuda3std6ranges3__45__cpo4nextE:
	.zero		1
	.type		_ZN48_INTERNAL_f31458b2_17_RangeFactories_cu_38772b084cuda3std6ranges3__45__cpo4swapE,@object
	.size		_ZN48_INTERNAL_f31458b2_17_RangeFactories_cu_38772b084cuda3std6ranges3__45__cpo4swapE,(_ZN48_INTERNAL_f31458b2_17_RangeFactories_cu_38772b084cuda3std3__420unreachable_sentinelE - _ZN48_INTERNAL_f31458b2_17_RangeFactories_cu_38772b084cuda3std6ranges3__45__cpo4swapE)
_ZN48_INTERNAL_f31458b2_17_RangeFactories_cu_38772b084cuda3std6ranges3__45__cpo4swapE:
	.zero		1
	.type		_ZN48_INTERNAL_f31458b2_17_RangeFactories_cu_38772b084cuda3std3__420unreachable_sentinelE,@object
	.size		_ZN48_INTERNAL_f31458b2_17_RangeFactories_cu_38772b084cuda3std3__420unreachable_sentinelE,(_ZN48_INTERNAL_f31458b2_17_RangeFactories_cu_38772b086thrust23THRUST_300001_SM_900_NS6system6detail10sequential3seqE - _ZN48_INTERNAL_f31458b2_17_RangeFactories_cu_38772b084cuda3std3__420unreachable_sentinelE)
_ZN48_INTERNAL_f31458b2_17_RangeFactories_cu_38772b084cuda3std3__420unreachable_sentinelE:
	.zero		1
	.type		_ZN48_INTERNAL_f31458b2_17_RangeFactories_cu_38772b086thrust23THRUST_300001_SM_900_NS6system6detail10sequential3seqE,@object
	.size		_ZN48_INTERNAL_f31458b2_17_RangeFactories_cu_38772b086thrust23THRUST_300001_SM_900_NS6system6detail10sequential3seqE,(_ZN48_INTERNAL_f31458b2_17_RangeFactories_cu_38772b084cuda3std3__45__cpo4cendE - _ZN48_INTERNAL_f31458b2_17_RangeFactories_cu_38772b086thrust23THRUST_300001_SM_900_NS6system6detail10sequential3seqE)
_ZN48_INTERNAL_f31458b2_17_RangeFactories_cu_38772b086thrust23THRUST_300001_SM_900_NS6system6detail10sequential3seqE:
	.zero		1
	.type		_ZN48_INTERNAL_f31458b2_17_RangeFactories_cu_38772b084cuda3std3__45__cpo4cendE,@object
	.size		_ZN48_INTERNAL_f31458b2_17_RangeFactories_cu_38772b084cuda3std3__45__cpo4cendE,(_ZN48_INTERNAL_f31458b2_17_RangeFactories_cu_38772b084cuda3std6ranges3__45__cpo9iter_swapE - _ZN48_INTERNAL_f31458b2_17_RangeFactories_cu_38772b084cuda3std3__45__cpo4cendE)
_ZN48_INTERNAL_f31458b2_17_RangeFactories_cu_38772b084cuda3std3__45__cpo4cendE:
	.zero		1
	.type		_ZN48_INTERNAL_f31458b2_17_RangeFactories_cu_38772b084cuda3std6ranges3__45__cpo9iter_swapE,@object
	.size		_ZN48_INTERNAL_f31458b2_17_RangeFactories_cu_38772b084cuda3std6ranges3__45__cpo9iter_swapE,(_ZN48_INTERNAL_f31458b2_17_RangeFactories_cu_38772b084cuda3std3__45__cpo5crendE - _ZN48_INTERNAL_f31458b2_17_RangeFactories_cu_38772b084cuda3std6ranges3__45__cpo9iter_swapE)
_ZN48_INTERNAL_f31458b2_17_RangeFactories_cu_38772b084cuda3std6ranges3__45__cpo9iter_swapE:
	.zero		1
	.type		_ZN48_INTERNAL_f31458b2_17_RangeFactories_cu_38772b084cuda3std3__45__cpo5crendE,@object
	.size		_ZN48_INTERNAL_f31458b2_17_RangeFactories_cu_38772b084cuda3std3__45__cpo5crendE,(_ZN48_INTERNAL_f31458b2_17_RangeFactories_cu_38772b084cuda3std6ranges3__45__cpo5cdataE - _ZN48_INTERNAL_f31458b2_17_RangeFactories_cu_38772b084cuda3std3__45__cpo5crendE)
_ZN48_INTERNAL_f31458b2_17_RangeFactories_cu_38772b084cuda3std3__45__cpo5crendE:
	.zero		1
	.type		_ZN48_INTERNAL_f31458b2_17_RangeFactories_cu_38772b084cuda3std6ranges3__45__cpo5cdataE,@object
	.size		_ZN48_INTERNAL_f31458b2_17_RangeFactories_cu_38772b084cuda3std6ranges3__45__cpo5cdataE,(_ZN48_INTERNAL_f31458b2_17_RangeFactories_cu_38772b084cuda3std6ranges3__45__cpo3endE - _ZN48_INTERNAL_f31458b2_17_RangeFactories_cu_38772b084cuda3std6ranges3__45__cpo5cdataE)
_ZN48_INTERNAL_f31458b2_17_RangeFactories_cu_38772b084cuda3std6ranges3__45__cpo5cdataE:
	.zero		1
	.type		_ZN48_INTERNAL_f31458b2_17_RangeFactories_cu_38772b084cuda3std6ranges3__45__cpo3endE,@object
	.size		_ZN48_INTERNAL_f31458b2_17_RangeFactories_cu_38772b084cuda3std6ranges3__45__cpo3endE,(_ZN48_INTERNAL_f31458b2_17_RangeFactories_cu_38772b084cuda3std3__419piecewise_constructE - _ZN48_INTERNAL_f31458b2_17_RangeFactories_cu_38772b084cuda3std6ranges3__45__cpo3endE)
_ZN48_INTERNAL_f31458b2_17_RangeFactories_cu_38772b084cuda3std6ranges3__45__cpo3endE:
	.zero		1
	.type		_ZN48_INTERNAL_f31458b2_17_RangeFactories_cu_38772b084cuda3std3__419piecewise_constructE,@object
	.size		_ZN48_INTERNAL_f31458b2_17_RangeFactories_cu_38772b084cuda3std3__419piecewise_constructE,(_ZN48_INTERNAL_f31458b2_17_RangeFactories_cu_38772b084cuda3std6ranges3__45__cpo5ssizeE - _ZN48_INTERNAL_f31458b2_17_RangeFactories_cu_38772b084cuda3std3__419piecewise_constructE)
_ZN48_INTERNAL_f31458b2_17_RangeFactories_cu_38772b084cuda3std3__419piecewise_constructE:
	.zero		1
	.type		_ZN48_INTERNAL_f31458b2_17_RangeFactories_cu_38772b084cuda3std6ranges3__45__cpo5ssizeE,@object
	.size		_ZN48_INTERNAL_f31458b2_17_RangeFactories_cu_38772b084cuda3std6ranges3__45__cpo5ssizeE,(_ZN48_INTERNAL_f31458b2_17_RangeFactories_cu_38772b084cuda3std3__45__cpo3endE - _ZN48_INTERNAL_f31458b2_17_RangeFactories_cu_38772b084cuda3std6ranges3__45__cpo5ssizeE)
_ZN48_INTERNAL_f31458b2_17_RangeFactories_cu_38772b084cuda3std6ranges3__45__cpo5ssizeE:
	.zero		1
	.type		_ZN48_INTERNAL_f31458b2_17_RangeFactories_cu_38772b084cuda3std3__45__cpo3endE,@object
	.size		_ZN48_INTERNAL_f31458b2_17_RangeFactories_cu_38772b084cuda3std3__45__cpo3endE,(_ZN48_INTERNAL_f31458b2_17_RangeFactories_cu_38772b084cuda3std6ranges3__45__cpo4cendE - _ZN48_INTERNAL_f31458b2_17_RangeFactories_cu_38772b084cuda3std3__45__cpo3endE)
_ZN48_INTERNAL_f31458b2_17_RangeFactories_cu_38772b084cuda3std3__45__cpo3endE:
	.zero		1
	.type		_ZN48_INTERNAL_f31458b2_17_RangeFactories_cu_38772b084cuda3std6ranges3__45__cpo4cendE,@object
	.size		_ZN48_INTERNAL_f31458b2_17_RangeFactories_cu_38772b084cuda3std6ranges3__45__cpo4cendE,(_ZN48_INTERNAL_f31458b2_17_RangeFactories_cu_38772b084cuda3std3__45__cpo4rendE - _ZN48_INTERNAL_f31458b2_17_RangeFactories_cu_38772b084cuda3std6ranges3__45__cpo4cendE)
_ZN48_INTERNAL_f31458b2_17_RangeFactories_cu_38772b084cuda3std6ranges3__45__cpo4cendE:
	.zero		1
	.type		_ZN48_INTERNAL_f31458b2_17_RangeFactories_cu_38772b084cuda3std3__45__cpo4rendE,@object
	.size		_ZN48_INTERNAL_f31458b2_17_RangeFactories_cu_38772b084cuda3std3__45__cpo4rendE,(_ZN48_INTERNAL_f31458b2_17_RangeFactories_cu_38772b084cuda3std6ranges3__45__cpo4prevE - _ZN48_INTERNAL_f31458b2_17_RangeFactories_cu_38772b084cuda3std3__45__cpo4rendE)
_ZN48_INTERNAL_f31458b2_17_RangeFactories_cu_38772b084cuda3std3__45__cpo4rendE:
	.zero		1
	.type		_ZN48_INTERNAL_f31458b2_17_RangeFactories_cu_38772b084cuda3std6ranges3__45__cpo4prevE,@object
	.size		_ZN48_INTERNAL_f31458b2_17_RangeFactories_cu_38772b084cuda3std6ranges3__45__cpo4prevE,(_ZN48_INTERNAL_f31458b2_17_RangeFactories_cu_38772b084cuda3std6ranges3__45__cpo9iter_moveE - _ZN48_INTERNAL_f31458b2_17_RangeFactories_cu_38772b084cuda3std6ranges3__45__cpo4prevE)
_ZN48_INTERNAL_f31458b2_17_RangeFactories_cu_38772b084cuda3std6ranges3__45__cpo4prevE:
	.zero		1
	.type		_ZN48_INTERNAL_f31458b2_17_RangeFactories_cu_38772b084cuda3std6ranges3__45__cpo9iter_moveE,@object
	.size		_ZN48_INTERNAL_f31458b2_17_RangeFactories_cu_38772b084cuda3std6ranges3__45__cpo9iter_moveE,(.L_13 - _ZN48_INTERNAL_f31458b2_17_RangeFactories_cu_38772b084cuda3std6ranges3__45__cpo9iter_moveE)
_ZN48_INTERNAL_f31458b2_17_RangeFactories_cu_38772b084cuda3std6ranges3__45__cpo9iter_moveE:
	.zero		1
.L_13:


//--------------------- .nv.constant0._ZN50_GLOBAL__N__f31458b2_17_RangeFactories_cu_38772b0829elementwise_kernel_with_indexIlZZZN2at6native15arange_cuda_outERKN3c106ScalarES6_S6_RNS1_6TensorEENKUlvE_clEvENKUlvE7_clEvEUllE_EEvT_T0_PN15function_traitsISD_E11result_typeE --------------------------
	.section	.nv.constant0._ZN50_GLOBAL__N__f31458b2_17_RangeFactories_cu_38772b0829elementwise_kernel_with_indexIlZZZN2at6native15arange_cuda_outERKN3c106ScalarES6_S6_RNS1_6TensorEENKUlvE_clEvENKUlvE7_clEvEUllE_EEvT_T0_PN15function_traitsISD_E11result_typeE,"a",@progbits
	.sectionflags	@""
	.align	4
.nv.constant0._ZN50_GLOBAL__N__f31458b2_17_RangeFactories_cu_38772b0829elementwise_kernel_with_indexIlZZZN2at6native15arange_cuda_outERKN3c106ScalarES6_S6_RNS1_6TensorEENKUlvE_clEvENKUlvE7_clEvEUllE_EEvT_T0_PN15function_traitsISD_E11result_typeE:
	.zero		560


//--------------------- .nv.constant0._ZN50_GLOBAL__N__f31458b2_17_RangeFactories_cu_38772b0829elementwise_kernel_with_indexIiZZZN2at6native15arange_cuda_outERKN3c106ScalarES6_S6_RNS1_6TensorEENKUlvE_clEvENKUlvE7_clEvEUllE_EEvT_T0_PN15function_traitsISD_E11result_typeE --------------------------
	.section	.nv.constant0._ZN50_GLOBAL__N__f31458b2_17_RangeFactories_cu_38772b0829elementwise_kernel_with_indexIiZZZN2at6native15arange_cuda_outERKN3c106ScalarES6_S6_RNS1_6TensorEENKUlvE_clEvENKUlvE7_clEvEUllE_EEvT_T0_PN15function_traitsISD_E11result_typeE,"a",@progbits
	.sectionflags	@""
	.align	4
.nv.constant0._ZN50_GLOBAL__N__f31458b2_17_RangeFactories_cu_38772b0829elementwise_kernel_with_indexIiZZZN2at6native15arange_cuda_outERKN3c106ScalarES6_S6_RNS1_6TensorEENKUlvE_clEvENKUlvE7_clEvEUllE_EEvT_T0_PN15function_traitsISD_E11result_typeE:
	.zero		560


//--------------------- .nv.constant0._ZN50_GLOBAL__N__f31458b2_17_RangeFactories_cu_38772b0829elementwise_kernel_with_indexIlZZZN2at6native15arange_cuda_outERKN3c106ScalarES6_S6_RNS1_6TensorEENKUlvE_clEvENKUlvE6_clEvEUllE_EEvT_T0_PN15function_traitsISD_E11result_typeE --------------------------
	.section	.nv.constant0._ZN50_GLOBAL__N__f31458b2_17_RangeFactories_cu_38772b0829elementwise_kernel_with_indexIlZZZN2at6native15arange_cuda_outERKN3c106ScalarES6_S6_RNS1_6TensorEENKUlvE_clEvENKUlvE6_clEvEUllE_EEvT_T0_PN15function_traitsISD_E11result_typeE,"a",@progbits
	.sectionflags	@""
	.align	4
.nv.constant0._ZN50_GLOBAL__N__f31458b2_17_RangeFactories_cu_38772b0829elementwise_kernel_with_indexIlZZZN2at6native15arange_cuda_outERKN3c106ScalarES6_S6_RNS1_6TensorEENKUlvE_clEvENKUlvE6_clEvEUllE_EEvT_T0_PN15function_traitsISD_E11result_typeE:
	.zero		560


//--------------------- .nv.constant0._ZN50_GLOBAL__N__f31458b2_17_RangeFactories_cu_38772b0829elementwise_kernel_with_indexIiZZZN2at6native15arange_cuda_outERKN3c106ScalarES6_S6_RNS1_6TensorEENKUlvE_clEvENKUlvE6_clEvEUllE_EEvT_T0_PN15function_traitsISD_E11result_typeE --------------------------
	.section	.nv.constant0._ZN50_GLOBAL__N__f31458b2_17_RangeFactories_cu_38772b0829elementwise_kernel_with_indexIiZZZN2at6native15arange_cuda_outERKN3c106ScalarES6_S6_RNS1_6TensorEENKUlvE_clEvENKUlvE6_clEvEUllE_EEvT_T0_PN15function_traitsISD_E11result_typeE,"a",@progbits
	.sectionflags	@""
	.align	4
.nv.constant0._ZN50_GLOBAL__N__f31458b2_17_RangeFactories_cu_38772b0829elementwise_kernel_with_indexIiZZZN2at6native15arange_cuda_outERKN3c106ScalarES6_S6_RNS1_6TensorEENKUlvE_clEvENKUlvE6_clEvEUllE_EEvT_T0_PN15function_traitsISD_E11result_typeE:
	.zero		560


//--------------------- .nv.constant0._ZN50_GLOBAL__N__f31458b2_17_RangeFactories_cu_38772b0829elementwise_kernel_with_indexIlZZZN2at6native15arange_cuda_outERKN3c106ScalarES6_S6_RNS1_6TensorEENKUlvE_clEvENKUlvE5_clEvEUllE_EEvT_T0_PN15function_traitsISD_E11result_typeE --------------------------
	.section	.nv.constant0._ZN50_GLOBAL__N__f31458b2_17_RangeFactories_cu_38772b0829elementwise_kernel_with_indexIlZZZN2at6native15arange_cuda_outERKN3c106ScalarES6_S6_RNS1_6TensorEENKUlvE_clEvENKUlvE5_clEvEUllE_EEvT_T0_PN15function_traitsISD_E11result_typeE,"a",@progbits
	.sectionflags	@""
	.align	4
.nv.constant0._ZN50_GLOBAL__N__f31458b2_17_RangeFactories_cu_38772b0829elementwise_kernel_with_indexIlZZZN2at6native15arange_cuda_outERKN3c106ScalarES6_S6_RNS1_6TensorEENKUlvE_clEvENKUlvE5_clEvEUllE_EEvT_T0_PN15function_traitsISD_E11result_typeE:
	.zero		560


//--------------------- .nv.constant0._ZN50_GLOBAL__N__f31458b2_17_RangeFactories_cu_38772b0829elementwise_kernel_with_indexIiZZZN2at6native15arange_cuda_outERKN3c106ScalarES6_S6_RNS1_6TensorEENKUlvE_clEvENKUlvE5_clEvEUllE_EEvT_T0_PN15function_traitsISD_E11result_typeE --------------------------
	.section	.nv.constant0._ZN50_GLOBAL__N__f31458b2_17_RangeFactories_cu_38772b0829elementwise_kernel_with_indexIiZZZN2at6native15arange_cuda_outERKN3c106ScalarES6_S6_RNS1_6TensorEENKUlvE_clEvENKUlvE5_clEvEUllE_EEvT_T0_PN15function_traitsISD_E11result_typeE,"a",@progbits
	.sectionflags	@""
	.align	4
.nv.constant0._ZN50_GLOBAL__N__f31458b2_17_RangeFactories_cu_38772b0829elementwise_kernel_with_indexIiZZZN2at6native15arange_cuda_outERKN3c106ScalarES6_S6_RNS1_6TensorEENKUlvE_clEvENKUlvE5_clEvEUllE_EEvT_T0_PN15function_traitsISD_E11result_typeE:
	.zero		560


//--------------------- .nv.constant0._ZN50_GLOBAL__N__f31458b2_17_RangeFactories_cu_38772b0829elementwise_kernel_with_indexIlZZZN2at6native15arange_cuda_outERKN3c106ScalarES6_S6_RNS1_6TensorEENKUlvE_clEvENKUlvE4_clEvEUllE_EEvT_T0_PN15function_traitsISD_E11result_typeE --------------------------
	.section	.nv.constant0._ZN50_GLOBAL__N__f31458b2_17_RangeFactories_cu_38772b0829elementwise_kernel_with_indexIlZZZN2at6native15arange_cuda_outERKN3c106ScalarES6_S6_RNS1_6TensorEENKUlvE_clEvENKUlvE4_clEvEUllE_EEvT_T0_PN15function_traitsISD_E11result_typeE,"a",@progbits
	.sectionflags	@""
	.align	4
.nv.constant0._ZN50_GLOBAL__N__f31458b2_17_RangeFactories_cu_38772b0829elementwise_kernel_with_indexIlZZZN2at6native15arange_cuda_outERKN3c106ScalarES6_S6_RNS1_6TensorEENKUlvE_clEvENKUlvE4_clEvEUllE_EEvT_T0_PN15function_traitsISD_E11result_typeE:
	.zero		568


//--------------------- .nv.constant0._ZN50_GLOBAL__N__f31458b2_17_RangeFactories_cu_38772b0829elementwise_kernel_with_indexIiZZZN2at6native15arange_cuda_outERKN3c106ScalarES6_S6_RNS1_6TensorEENKUlvE_clEvENKUlvE4_clEvEUllE_EEvT_T0_PN15function_traitsISD_E11result_typeE --------------------------
	.section	.nv.constant0._ZN50_GLOBAL__N__f31458b2_17_RangeFactories_cu_38772b0829elementwise_kernel_with_indexIiZZZN2at6native15arange_cuda_outERKN3c106ScalarES6_S6_RNS1_6TensorEENKUlvE_clEvENKUlvE4_clEvEUllE_EEvT_T0_PN15function_traitsISD_E11result_typeE,"a",@progbits
	.sectionflags	@""
	.align	4
.nv.constant0._ZN50_GLOBAL__N__f31458b2_17_RangeFactories_cu_38772b0829elementwise_kernel_with_indexIiZZZN2at6native15arange_cuda_outERKN3c106ScalarES6_S6_RNS1_6TensorEENKUlvE_clEvENKUlvE4_clEvEUllE_EEvT_T0_PN15function_traitsISD_E11result_typeE:
	.zero		568


//--------------------- .nv.constant0._ZN50_GLOBAL__N__f31458b2_17_RangeFactories_cu_38772b0829elementwise_kernel_with_indexIlZZZN2at6native15arange_cuda_outERKN3c106ScalarES6_S6_RNS1_6TensorEENKUlvE_clEvENKUlvE3_clEvEUllE_EEvT_T0_PN15function_traitsISD_E11result_typeE --------------------------
	.section	.nv.constant0._ZN50_GLOBAL__N__f31458b2_17_RangeFactories_cu_38772b0829elementwise_kernel_with_indexIlZZZN2at6native15arange_cuda_outERKN3c106ScalarES6_S6_RNS1_6TensorEENKUlvE_clEvENKUlvE3_clEvEUllE_EEvT_T0_PN15function_traitsISD_E11result_typeE,"a",@progbits
	.sectionflags	@""
	.align	4
.nv.constant0._ZN50_GLOBAL__N__f31458b2_17_RangeFactories_cu_38772b0829elementwise_kernel_with_indexIlZZZN2at6native15arange_cuda_outERKN3c106ScalarES6_S6_RNS1_6TensorEENKUlvE_clEvENKUlvE3_clEvEUllE_EEvT_T0_PN15function_traitsISD_E11result_typeE:
	.zero		568


//--------------------- .nv.constant0._ZN50_GLOBAL__N__f31458b2_17_RangeFactories_cu_38772b0829elementwise_kernel_with_indexIiZZZN2at6native15arange_cuda_outERKN3c106ScalarES6_S6_RNS1_6TensorEENKUlvE_clEvENKUlvE3_clEvEUllE_EEvT_T0_PN15function_traitsISD_E11result_typeE --------------------------
	.section	.nv.constant0._ZN50_GLOBAL__N__f31458b2_17_RangeFactories_cu_38772b0829elementwise_kernel_with_indexIiZZZN2at6native15arange_cuda_outERKN3c106ScalarES6_S6_RNS1_6TensorEENKUlvE_clEvENKUlvE3_clEvEUllE_EEvT_T0_PN15function_traitsISD_E11result_typeE,"a",@progbits
	.sectionflags	@""
	.align	4
.nv.constant0._ZN50_GLOBAL__N__f31458b2_17_RangeFactories_cu_38772b0829elementwise_kernel_with_indexIiZZZN2at6native15arange_cuda_outERKN3c106ScalarES6_S6_RNS1_6TensorEENKUlvE_clEvENKUlvE3_clEvEUllE_EEvT_T0_PN15function_traitsISD_E11result_typeE:
	.zero		568


//--------------------- .nv.constant0._ZN50_GLOBAL__N__f31458b2_17_RangeFactories_cu_38772b0829elementwise_kernel_with_indexIlZZZN2at6native15arange_cuda_outERKN3c106ScalarES6_S6_RNS1_6TensorEENKUlvE_clEvENKUlvE2_clEvEUllE_EEvT_T0_PN15function_traitsISD_E11result_typeE --------------------------
	.section	.nv.constant0._ZN50_GLOBAL__N__f31458b2_17_RangeFactories_cu_38772b0829elementwise_kernel_with_indexIlZZZN2at6native15arange_cuda_outERKN3c106ScalarES6_S6_RNS1_6TensorEENKUlvE_clEvENKUlvE2_clEvEUllE_EEvT_T0_PN15function_traitsISD_E11result_typeE,"a",@progbits
	.sectionflags	@""
	.align	4
.nv.constant0._ZN50_GLOBAL__N__f31458b2_17_RangeFactories_cu_38772b0829elementwise_kernel_with_indexIlZZZN2at6native15arange_cuda_outERKN3c106ScalarES6_S6_RNS1_6TensorEENKUlvE_clEvENKUlvE2_clEvEUllE_EEvT_T0_PN15function_traitsISD_E11result_typeE:
	.zero		568


//--------------------- .nv.constant0._ZN50_GLOBAL__N__f31458b2_17_RangeFactories_cu_38772b0829elementwise_kernel_with_indexIiZZZN2at6native15arange_cuda_outERKN3c106ScalarES6_S6_RNS1_6TensorEENKUlvE_clEvENKUlvE2_clEvEUllE_EEvT_T0_PN15function_traitsISD_E11result_typeE --------------------------
	.section	.nv.constant0._ZN50_GLOBAL__N__f31458b2_17_RangeFactories_cu_38772b0829elementwise_kernel_with_indexIiZZZN2at6native15arange_cuda_outERKN3c106ScalarES6_S6_RNS1_6TensorEENKUlvE_clEvENKUlvE2_clEvEUllE_EEvT_T0_PN15function_traitsISD_E11result_typeE,"a",@progbits
	.sectionflags	@""
	.align	4
.nv.constant0._ZN50_GLOBAL__N__f31458b2_17_RangeFactories_cu_38772b0829elementwise_kernel_with_indexIiZZZN2at6native15arange_cuda_outERKN3c106ScalarES6_S6_RNS1_6TensorEENKUlvE_clEvENKUlvE2_clEvEUllE_EEvT_T0_PN15function_traitsISD_E11result_typeE:
	.zero		568


//--------------------- .nv.constant0._ZN50_GLOBAL__N__f31458b2_17_RangeFactories_cu_38772b0829elementwise_kernel_with_indexIlZZZN2at6native15arange_cuda_outERKN3c106ScalarES6_S6_RNS1_6TensorEENKUlvE_clEvENKUlvE1_clEvEUllE_EEvT_T0_PN15function_traitsISD_E11result_typeE --------------------------
	.section	.nv.constant0._ZN50_GLOBAL__N__f31458b2_17_RangeFactories_cu_38772b0829elementwise_kernel_with_indexIlZZZN2at6native15arange_cuda_outERKN3c106ScalarES6_S6_RNS1_6TensorEENKUlvE_clEvENKUlvE1_clEvEUllE_EEvT_T0_PN15function_traitsISD_E11result_typeE,"a",@progbits
	.sectionflags	@""
	.align	4
.nv.constant0._ZN50_GLOBAL__N__f31458b2_17_RangeFactories_cu_38772b0829elementwise_kernel_with_indexIlZZZN2at6native15arange_cuda_outERKN3c106ScalarES6_S6_RNS1_6TensorEENKUlvE_clEvENKUlvE1_clEvEUllE_EEvT_T0_PN15function_traitsISD_E11result_typeE:
	.zero		568


//--------------------- .nv.constant0._ZN50_GLOBAL__N__f31458b2_17_RangeFactories_cu_38772b0829elementwise_kernel_with_indexIiZZZN2at6native15arange_cuda_outERKN3c106ScalarES6_S6_RNS1_6TensorEENKUlvE_clEvENKUlvE1_clEvEUllE_EEvT_T0_PN15function_traitsISD_E11result_typeE --------------------------
	.section	.nv.constant0._ZN50_GLOBAL__N__f31458b2_17_RangeFactories_cu_38772b0829elementwise_kernel_with_indexIiZZZN2at6native15arange_cuda_outERKN3c106ScalarES6_S6_RNS1_6TensorEENKUlvE_clEvENKUlvE1_clEvEUllE_EEvT_T0_PN15function_traitsISD_E11result_typeE,"a",@progbits
	.sectionflags	@""
	.align	4
.nv.constant0._ZN50_GLOBAL__N__f31458b2_17_RangeFactories_cu_38772b0829elementwise_kernel_with_indexIiZZZN2at6native15arange_cuda_outERKN3c106ScalarES6_S6_RNS1_6TensorEENKUlvE_clEvENKUlvE1_clEvEUllE_EEvT_T0_PN15function_traitsISD_E11result_typeE:
	.zero		568


//--------------------- .nv.constant0._ZN50_GLOBAL__N__f31458b2_17_RangeFactories_cu_38772b0829elementwise_kernel_with_indexIlZZZN2at6native15arange_cuda_outERKN3c106ScalarES6_S6_RNS1_6TensorEENKUlvE_clEvENKUlvE0_clEvEUllE_EEvT_T0_PN15function_traitsISD_E11result_typeE --------------------------
	.section	.nv.constant0._ZN50_GLOBAL__N__f31458b2_17_RangeFactories_cu_38772b0829elementwise_kernel_with_indexIlZZZN2at6native15arange_cuda_outERKN3c106ScalarES6_S6_RNS1_6TensorEENKUlvE_clEvENKUlvE0_clEvEUllE_EEvT_T0_PN15function_traitsISD_E11result_typeE,"a",@progbits
	.sectionflags	@""
	.align	4
.nv.constant0._ZN50_GLOBAL__N__f31458b2_17_RangeFactories_cu_38772b0829elementwise_kernel_with_indexIlZZZN2at6native15arange_cuda_outERKN3c106ScalarES6_S6_RNS1_6TensorEENKUlvE_clEvENKUlvE0_clEvEUllE_EEvT_T0_PN15function_traitsISD_E11result_typeE:
	.zero		568


//--------------------- .nv.constant0._ZN50_GLOBAL__N__f31458b2_17_RangeFactories_cu_38772b0829elementwise_kernel_with_indexIiZZZN2at6native15arange_cuda_outERKN3c106ScalarES6_S6_RNS1_6TensorEENKUlvE_clEvENKUlvE0_clEvEUllE_EEvT_T0_PN15function_traitsISD_E11result_typeE --------------------------
	.section	.nv.constant0._ZN50_GLOBAL__N__f31458b2_17_RangeFactories_cu_38772b0829elementwise_kernel_with_indexIiZZZN2at6native15arange_cuda_outERKN3c106ScalarES6_S6_RNS1_6TensorEENKUlvE_clEvENKUlvE0_clEvEUllE_EEvT_T0_PN15function_traitsISD_E11result_typeE,"a",@progbits
	.sectionflags	@""
	.align	4
.nv.constant0._ZN50_GLOBAL__N__f31458b2_17_RangeFactories_cu_38772b0829elementwise_kernel_with_indexIiZZZN2at6native15arange_cuda_outERKN3c106ScalarES6_S6_RNS1_6TensorEENKUlvE_clEvENKUlvE0_clEvEUllE_EEvT_T0_PN15function_traitsISD_E11result_typeE:
	.zero		568


//--------------------- .nv.constant0._ZN50_GLOBAL__N__f31458b2_17_RangeFactories_cu_38772b0829elementwise_kernel_with_indexIlZZZN2at6native15arange_cuda_outERKN3c106ScalarES6_S6_RNS1_6TensorEENKUlvE_clEvENKUlvE_clEvEUllE_EEvT_T0_PN15function_traitsISD_E11result_typeE --------------------------
	.section	.nv.constant0._ZN50_GLOBAL__N__f31458b2_17_RangeFactories_cu_38772b0829elementwise_kernel_with_indexIlZZZN2at6native15arange_cuda_outERKN3c106ScalarES6_S6_RNS1_6TensorEENKUlvE_clEvENKUlvE_clEvEUllE_EEvT_T0_PN15function_traitsISD_E11result_typeE,"a",@progbits
	.sectionflags	@""
	.align	4
.nv.constant0._ZN50_GLOBAL__N__f31458b2_17_RangeFactories_cu_38772b0829elementwise_kernel_with_indexIlZZZN2at6native15arange_cuda_outERKN3c106ScalarES6_S6_RNS1_6TensorEENKUlvE_clEvENKUlvE_clEvEUllE_EEvT_T0_PN15function_traitsISD_E11result_typeE:
	.zero		568


//--------------------- .nv.constant0._ZN50_GLOBAL__N__f31458b2_17_RangeFactories_cu_38772b0829elementwise_kernel_with_indexIiZZZN2at6native15arange_cuda_outERKN3c106ScalarES6_S6_RNS1_6TensorEENKUlvE_clEvENKUlvE_clEvEUllE_EEvT_T0_PN15function_traitsISD_E11result_typeE --------------------------
	.section	.nv.constant0._ZN50_GLOBAL__N__f31458b2_17_RangeFactories_cu_38772b0829elementwise_kernel_with_indexIiZZZN2at6native15arange_cuda_outERKN3c106ScalarES6_S6_RNS1_6TensorEENKUlvE_clEvENKUlvE_clEvEUllE_EEvT_T0_PN15function_traitsISD_E11result_typeE,"a",@progbits
	.sectionflags	@""
	.align	4
.nv.constant0._ZN50_GLOBAL__N__f31458b2_17_RangeFactories_cu_38772b0829elementwise_kernel_with_indexIiZZZN2at6native15arange_cuda_outERKN3c106ScalarES6_S6_RNS1_6TensorEENKUlvE_clEvENKUlvE_clEvEUllE_EEvT_T0_PN15function_traitsISD_E11result_typeE:
	.zero		568


//--------------------- .nv.constant0._ZN50_GLOBAL__N__f31458b2_17_RangeFactories_cu_38772b0829elementwise_kernel_with_indexIlZZZN2at6native14range_cuda_outERKN3c106ScalarES6_S6_RNS1_6TensorEENKUlvE_clEvENKUlvE6_clEvEUllE_EEvT_T0_PN15function_traitsISD_E11result_typeE --------------------------
	.section	.nv.constant0._ZN50_GLOBAL__N__f31458b2_17_RangeFactories_cu_38772b0829elementwise_kernel_with_indexIlZZZN2at6native14range_cuda_outERKN3c106ScalarES6_S6_RNS1_6TensorEENKUlvE_clEvENKUlvE6_clEvEUllE_EEvT_T0_PN15function_traitsISD_E11result_typeE,"a",@progbits
	.sectionflags	@""
	.align	4
.nv.constant0._ZN50_GLOBAL__N__f31458b2_17_RangeFactories_cu_38772b0829elementwise_kernel_with_indexIlZZZN2at6native14range_cuda_outERKN3c106ScalarES6_S6_RNS1_6TensorEENKUlvE_clEvENKUlvE6_clEvEUllE_EEvT_T0_PN15function_traitsISD_E11result_typeE:
	.zero		560


//--------------------- .nv.constant0._ZN50_GLOBAL__N__f31458b2_17_RangeFactories_cu_38772b0829elementwise_kernel_with_indexIiZZZN2at6native14range_cuda_outERKN3c106ScalarES6_S6_RNS1_6TensorEENKUlvE_clEvENKUlvE6_clEvEUllE_EEvT_T0_PN15function_traitsISD_E11result_typeE --------------------------
	.section	.nv.constant0._ZN50_GLOBAL__N__f31458b2_17_RangeFactories_cu_38772b0829elementwise_kernel_with_indexIiZZZN2at6native14range_cuda_outERKN3c106ScalarES6_S6_RNS1_6TensorEENKUlvE_clEvENKUlvE6_clEvEUllE_EEvT_T0_PN15function_traitsISD_E11result_typeE,"a",@progbits
	.sectionflags	@""
	.align	4
.nv.constant0._ZN50_GLOBAL__N__f31458b2_17_RangeFactories_cu_38772b0829elementwise_kernel_with_indexIiZZZN2at6native14range_cuda_outERKN3c106ScalarES6_S6_RNS1_6TensorEENKUlvE_clEvENKUlvE6_clEvEUllE_EEvT_T0_PN15function_traitsISD_E11result_typeE:
	.zero		560


//--------------------- .nv.constant0._ZN50_GLOBAL__N__f31458b2_17_RangeFactories_cu_38772b0829elementwise_kernel_with_indexIlZZZN2at6native14range_cuda_outERKN3c106ScalarES6_S6_RNS1_6TensorEENKUlvE_clEvENKUlvE5_clEvEUllE_EEvT_T0_PN15function_traitsISD_E11result_typeE --------------------------
	.section	.nv.constant0._ZN50_GLOBAL__N__f31458b2_17_RangeFactories_cu_38772b0829elementwise_kernel_with_indexIlZZZN2at6native14range_cuda_outERKN3c106ScalarES6_S6_RNS1_6TensorEENKUlvE_clEvENKUlvE5_clEvEUllE_EEvT_T0_PN15function_traitsISD_E11result_typeE,"a",@progbits
	.sectionflags	@""
	.align	4
.nv.constant0._ZN50_GLOBAL__N__f31458b2_17_RangeFactories_cu_38772b0829elementwise_kernel_with_indexIlZZZN2at6native14range_cuda_outERKN3c106ScalarES6_S6_RNS1_6TensorEENKUlvE_clEvENKUlvE5_clEvEUllE_EEvT_T0_PN15function_traitsISD_E11result_typeE:
	.zero		560


//--------------------- .nv.constant0._ZN50_GLOBAL__N__f31458b2_17_RangeFactories_cu_38772b0829elementwise_kernel_with_indexIiZZZN2at6native14range_cuda_outERKN3c106ScalarES6_S6_RNS1_6TensorEENKUlvE_clEvENKUlvE5_clEvEUllE_EEvT_T0_PN15function_traitsISD_E11result_typeE --------------------------
	.section	.nv.constant0._ZN50_GLOBAL__N__f31458b2_17_RangeFactories_cu_38772b0829elementwise_kernel_with_indexIiZZZN2at6native14range_cuda_outERKN3c106ScalarES6_S6_RNS1_6TensorEENKUlvE_clEvENKUlvE5_clEvEUllE_EEvT_T0_PN15function_traitsISD_E11result_typeE,"a",@progbits
	.sectionflags	@""
	.align	4
.nv.constant0._ZN50_GLOBAL__N__f31458b2_17_RangeFactories_cu_38772b0829elementwise_kernel_with_indexIiZZZN2at6native14range_cuda_outERKN3c106ScalarES6_S6_RNS1_6TensorEENKUlvE_clEvENKUlvE5_clEvEUllE_EEvT_T0_PN15function_traitsISD_E11result_typeE:
	.zero		560


//--------------------- .nv.constant0._ZN50_GLOBAL__N__f31458b2_17_RangeFactories_cu_38772b0829elementwise_kernel_with_indexIlZZZN2at6native14range_cuda_outERKN3c106ScalarES6_S6_RNS1_6TensorEENKUlvE_clEvENKUlvE4_clEvEUllE_EEvT_T0_PN15function_traitsISD_E11result_typeE --------------------------
	.section	.nv.constant0._ZN50_GLOBAL__N__f31458b2_17_RangeFactories_cu_38772b0829elementwise_kernel_with_indexIlZZZN2at6native14range_cuda_outERKN3c106ScalarES6_S6_RNS1_6TensorEENKUlvE_clEvENKUlvE4_clEvEUllE_EEvT_T0_PN15function_traitsISD_E11result_typeE,"a",@progbits
	.sectionflags	@""
	.align	4
.nv.constant0._ZN50_GLOBAL__N__f31458b2_17_RangeFactories_cu_38772b0829elementwise_kernel_with_indexIlZZZN2at6native14range_cuda_outERKN3c106ScalarES6_S6_RNS1_6TensorEENKUlvE_clEvENKUlvE4_clEvEUllE_EEvT_T0_PN15function_traitsISD_E11result_typeE:
	.zero		568


//--------------------- .nv.constant0._ZN50_GLOBAL__N__f31458b2_17_RangeFactories_cu_38772b0829elementwise_kernel_with_indexIiZZZN2at6native14range_cuda_outERKN3c106ScalarES6_S6_RNS1_6TensorEENKUlvE_clEvENKUlvE4_clEvEUllE_EEvT_T0_PN15function_traitsISD_E11result_typeE --------------------------
	.section	.nv.constant0._ZN50_GLOBAL__N__f31458b2_17_RangeFactories_cu_38772b0829elementwise_kernel_with_indexIiZZZN2at6native14range_cuda_outERKN3c106ScalarES6_S6_RNS1_6TensorEENKUlvE_clEvENKUlvE4_clEvEUllE_EEvT_T0_PN15function_traitsISD_E11result_typeE,"a",@progbits
	.sectionflags	@""
	.align	4
.nv.constant0._ZN50_GLOBAL__N__f31458b2_17_RangeFactories_cu_38772b0829elementwise_kernel_with_indexIiZZZN2at6native14range_cuda_outERKN3c106ScalarES6_S6_RNS1_6TensorEENKUlvE_clEvENKUlvE4_clEvEUllE_EEvT_T0_PN15function_traitsISD_E11result_typeE:
	.zero		568


//--------------------- .nv.constant0._ZN50_GLOBAL__N__f31458b2_17_RangeFactories_cu_38772b0829elementwise_kernel_with_indexIlZZZN2at6native14range_cuda_outERKN3c106ScalarES6_S6_RNS1_6TensorEENKUlvE_clEvENKUlvE3_clEvEUllE_EEvT_T0_PN15function_traitsISD_E11result_typeE --------------------------
	.section	.nv.constant0._ZN50_GLOBAL__N__f31458b2_17_RangeFactories_cu_38772b0829elementwise_kernel_with_indexIlZZZN2at6native14range_cuda_outERKN3c106ScalarES6_S6_RNS1_6TensorEENKUlvE_clEvENKUlvE3_clEvEUllE_EEvT_T0_PN15function_traitsISD_E11result_typeE,"a",@progbits
	.sectionflags	@""
	.align	4
.nv.constant0._ZN50_GLOBAL__N__f31458b2_17_RangeFactories_cu_38772b0829elementwise_kernel_with_indexIlZZZN2at6native14range_cuda_outERKN3c106ScalarES6_S6_RNS1_6TensorEENKUlvE_clEvENKUlvE3_clEvEUllE_EEvT_T0_PN15function_traitsISD_E11result_typeE:
	.zero		568


//--------------------- .nv.constant0._ZN50_GLOBAL__N__f31458b2_17_RangeFactories_cu_38772b0829elementwise_kernel_with_indexIiZZZN2at6native14range_cuda_outERKN3c106ScalarES6_S6_RNS1_6TensorEENKUlvE_clEvENKUlvE3_clEvEUllE_EEvT_T0_PN15function_traitsISD_E11result_typeE --------------------------
	.section	.nv.constant0._ZN50_GLOBAL__N__f31458b2_17_RangeFactories_cu_38772b0829elementwise_kernel_with_indexIiZZZN2at6native14range_cuda_outERKN3c106ScalarES6_S6_RNS1_6TensorEENKUlvE_clEvENKUlvE3_clEvEUllE_EEvT_T0_PN15function_traitsISD_E11result_typeE,"a",@progbits
	.sectionflags	@""
	.align	4
.nv.constant0._ZN50_GLOBAL__N__f31458b2_17_RangeFactories_cu_38772b0829elementwise_kernel_with_indexIiZZZN2at6native14range_cuda_outERKN3c106ScalarES6_S6_RNS1_6TensorEENKUlvE_clEvENKUlvE3_clEvEUllE_EEvT_T0_PN15function_traitsISD_E11result_typeE:
	.zero		568


//--------------------- .nv.constant0._ZN50_GLOBAL__N__f31458b2_17_RangeFactories_cu_38772b0829elementwise_kernel_with_indexIlZZZN2at6native14range_cuda_outERKN3c106ScalarES6_S6_RNS1_6TensorEENKUlvE_clEvENKUlvE2_clEvEUllE_EEvT_T0_PN15function_traitsISD_E11result_typeE --------------------------
	.section	.nv.constant0._ZN50_GLOBAL__N__f31458b2_17_RangeFactories_cu_38772b0829elementwise_kernel_with_indexIlZZZN2at6native14range_cuda_outERKN3c106ScalarES6_S6_RNS1_6TensorEENKUlvE_clEvENKUlvE2_clEvEUllE_EEvT_T0_PN15function_traitsISD_E11result_typeE,"a",@progbits
	.sectionflags	@""
	.align	4
.nv.constant0._ZN50_GLOBAL__N__f31458b2_17_RangeFactories_cu_38772b0829elementwise_kernel_with_indexIlZZZN2at6native14range_cuda_outERKN3c106ScalarES6_S6_RNS1_6TensorEENKUlvE_clEvENKUlvE2_clEvEUllE_EEvT_T0_PN15function_traitsISD_E11result_typeE:
	.zero		568


//--------------------- .nv.constant0._ZN50_GLOBAL__N__f31458b2_17_RangeFactories_cu_38772b0829elementwise_kernel_with_indexIiZZZN2at6native14range_cuda_outERKN3c106ScalarES6_S6_RNS1_6TensorEENKUlvE_clEvENKUlvE2_clEvEUllE_EEvT_T0_PN15function_traitsISD_E11result_typeE --------------------------
	.section	.nv.constant0._ZN50_GLOBAL__N__f31458b2_17_RangeFactories_cu_38772b0829elementwise_kernel_with_indexIiZZZN2at6native14range_cuda_outERKN3c106ScalarES6_S6_RNS1_6TensorEENKUlvE_clEvENKUlvE2_clEvEUllE_EEvT_T0_PN15function_traitsISD_E11result_typeE,"a",@progbits
	.sectionflags	@""
	.align	4
.nv.constant0._ZN50_GLOBAL__N__f31458b2_17_RangeFactories_cu_38772b0829elementwise_kernel_with_indexIiZZZN2at6native14range_cuda_outERKN3c106ScalarES6_S6_RNS1_6TensorEENKUlvE_clEvENKUlvE2_clEvEUllE_EEvT_T0_PN15function_traitsISD_E11result_typeE:
	.zero		568


//--------------------- .nv.constant0._ZN50_GLOBAL__N__f31458b2_17_RangeFactories_cu_38772b0829elementwise_kernel_with_indexIlZZZN2at6native14range_cuda_outERKN3c106ScalarES6_S6_RNS1_6TensorEENKUlvE_clEvENKUlvE1_clEvEUllE_EEvT_T0_PN15function_traitsISD_E11result_typeE --------------------------
	.section	.nv.constant0._ZN50_GLOBAL__N__f31458b2_17_RangeFactories_cu_38772b0829elementwise_kernel_with_indexIlZZZN2at6native14range_cuda_outERKN3c106ScalarES6_S6_RNS1_6TensorEENKUlvE_clEvENKUlvE1_clEvEUllE_EEvT_T0_PN15function_traitsISD_E11result_typeE,"a",@progbits
	.sectionflags	@""
	.align	4
.nv.constant0._ZN50_GLOBAL__N__f31458b2_17_RangeFactories_cu_38772b0829elementwise_kernel_with_indexIlZZZN2at6native14range_cuda_outERKN3c106ScalarES6_S6_RNS1_6TensorEENKUlvE_clEvENKUlvE1_clEvEUllE_EEvT_T0_PN15function_traitsISD_E11result_typeE:
	.zero		568


//--------------------- .nv.constant0._ZN50_GLOBAL__N__f31458b2_17_RangeFactories_cu_38772b0829elementwise_kernel_with_indexIiZZZN2at6native14range_cuda_outERKN3c106ScalarES6_S6_RNS1_6TensorEENKUlvE_clEvENKUlvE1_clEvEUllE_EEvT_T0_PN15function_traitsISD_E11result_typeE --------------------------
	.section	.nv.constant0._ZN50_GLOBAL__N__f31458b2_17_RangeFactories_cu_38772b0829elementwise_kernel_with_indexIiZZZN2at6native14range_cuda_outERKN3c106ScalarES6_S6_RNS1_6TensorEENKUlvE_clEvENKUlvE1_clEvEUllE_EEvT_T0_PN15function_traitsISD_E11result_typeE,"a",@progbits
	.sectionflags	@""
	.align	4
.nv.constant0._ZN50_GLOBAL__N__f31458b2_17_RangeFactories_cu_38772b0829elementwise_kernel_with_indexIiZZZN2at6native14range_cuda_outERKN3c106ScalarES6_S6_RNS1_6TensorEENKUlvE_clEvENKUlvE1_clEvEUllE_EEvT_T0_PN15function_traitsISD_E11result_typeE:
	.zero		568


//--------------------- .nv.constant0._ZN50_GLOBAL__N__f31458b2_17_RangeFactories_cu_38772b0829elementwise_kernel_with_indexIlZZZN2at6native14range_cuda_outERKN3c106ScalarES6_S6_RNS1_6TensorEENKUlvE_clEvENKUlvE0_clEvEUllE_EEvT_T0_PN15function_traitsISD_E11result_typeE --------------------------
	.section	.nv.constant0._ZN50_GLOBAL__N__f31458b2_17_RangeFactories_cu_38772b0829elementwise_kernel_with_indexIlZZZN2at6native14range_cuda_outERKN3c106ScalarES6_S6_RNS1_6TensorEENKUlvE_clEvENKUlvE0_clEvEUllE_EEvT_T0_PN15function_traitsISD_E11result_typeE,"a",@progbits
	.sectionflags	@""
	.align	4
.nv.constant0._ZN50_GLOBAL__N__f31458b2_17_RangeFactories_cu_38772b0829elementwise_kernel_with_indexIlZZZN2at6native14range_cuda_outERKN3c106ScalarES6_S6_RNS1_6TensorEENKUlvE_clEvENKUlvE0_clEvEUllE_EEvT_T0_PN15function_traitsISD_E11result_typeE:
	.zero		568


//--------------------- .nv.constant0._ZN50_GLOBAL__N__f31458b2_17_RangeFactories_cu_38772b0829elementwise_kernel_with_indexIiZZZN2at6native14range_cuda_outERKN3c106ScalarES6_S6_RNS1_6TensorEENKUlvE_clEvENKUlvE0_clEvEUllE_EEvT_T0_PN15function_traitsISD_E11result_typeE --------------------------
	.section	.nv.constant0._ZN50_GLOBAL__N__f31458b2_17_RangeFactories_cu_38772b0829elementwise_kernel_with_indexIiZZZN2at6native14range_cuda_outERKN3c106ScalarES6_S6_RNS1_6TensorEENKUlvE_clEvENKUlvE0_clEvEUllE_EEvT_T0_PN15function_traitsISD_E11result_typeE,"a",@progbits
	.sectionflags	@""
	.align	4
.nv.constant0._ZN50_GLOBAL__N__f31458b2_17_RangeFactories_cu_38772b0829elementwise_kernel_with_indexIiZZZN2at6native14range_cuda_outERKN3c106ScalarES6_S6_RNS1_6TensorEENKUlvE_clEvENKUlvE0_clEvEUllE_EEvT_T0_PN15function_traitsISD_E11result_typeE:
	.zero		568


//--------------------- .nv.constant0._ZN50_GLOBAL__N__f31458b2_17_RangeFactories_cu_38772b0829elementwise_kernel_with_indexIlZZZN2at6native14range_cuda_outERKN3c106ScalarES6_S6_RNS1_6TensorEENKUlvE_clEvENKUlvE_clEvEUllE_EEvT_T0_PN15function_traitsISD_E11result_typeE --------------------------
	.section	.nv.constant0._ZN50_GLOBAL__N__f31458b2_17_RangeFactories_cu_38772b0829elementwise_kernel_with_indexIlZZZN2at6native14range_cuda_outERKN3c106ScalarES6_S6_RNS1_6TensorEENKUlvE_clEvENKUlvE_clEvEUllE_EEvT_T0_PN15function_traitsISD_E11result_typeE,"a",@progbits
	.sectionflags	@""
	.align	4
.nv.constant0._ZN50_GLOBAL__N__f31458b2_17_RangeFactories_cu_38772b0829elementwise_kernel_with_indexIlZZZN2at6native14range_cuda_outERKN3c106ScalarES6_S6_RNS1_6TensorEENKUlvE_clEvENKUlvE_clEvEUllE_EEvT_T0_PN15function_traitsISD_E11result_typeE:
	.zero		568


//--------------------- .nv.constant0._ZN50_GLOBAL__N__f31458b2_17_RangeFactories_cu_38772b0829elementwise_kernel_with_indexIiZZZN2at6native14range_cuda_outERKN3c106ScalarES6_S6_RNS1_6TensorEENKUlvE_clEvENKUlvE_clEvEUllE_EEvT_T0_PN15function_traitsISD_E11result_typeE --------------------------
	.section	.nv.constant0._ZN50_GLOBAL__N__f31458b2_17_RangeFactories_cu_38772b0829elementwise_kernel_with_indexIiZZZN2at6native14range_cuda_outERKN3c106ScalarES6_S6_RNS1_6TensorEENKUlvE_clEvENKUlvE_clEvEUllE_EEvT_T0_PN15function_traitsISD_E11result_typeE,"a",@progbits
	.sectionflags	@""
	.align	4
.nv.constant0._ZN50_GLOBAL__N__f31458b2_17_RangeFactories_cu_38772b0829elementwise_kernel_with_indexIiZZZN2at6native14range_cuda_outERKN3c106ScalarES6_S6_RNS1_6TensorEENKUlvE_clEvENKUlvE_clEvEUllE_EEvT_T0_PN15function_traitsISD_E11result_typeE:
	.zero		568


//--------------------- .nv.constant0._ZN50_GLOBAL__N__f31458b2_17_RangeFactories_cu_38772b0829elementwise_kernel_with_indexIlZZZN2at6native17logspace_cuda_outERKN3c106ScalarES6_ldRNS1_6TensorEENKUlvE0_clEvENKUlvE4_clEvEUllE_EEvT_T0_PN15function_traitsISD_E11result_typeE --------------------------
	.section	.nv.constant0._ZN50_GLOBAL__N__f31458b2_17_RangeFactories_cu_38772b0829elementwise_kernel_with_indexIlZZZN2at6native17logspace_cuda_outERKN3c106ScalarES6_ldRNS1_6TensorEENKUlvE0_clEvENKUlvE4_clEvEUllE_EEvT_T0_PN15function_traitsISD_E11result_typeE,"a",@progbits
	.sectionflags	@""
	.align	4
.nv.constant0._ZN50_GLOBAL__N__f31458b2_17_RangeFactories_cu_38772b0829elementwise_kernel_with_indexIlZZZN2at6native17logspace_cuda_outERKN3c106ScalarES6_ldRNS1_6TensorEENKUlvE0_clEvENKUlvE4_clEvEUllE_EEvT_T0_PN15function_traitsISD_E11result_typeE:
	.zero		584


//--------------------- .nv.constant0._ZN50_GLOBAL__N__f31458b2_17_RangeFactories_cu_38772b0829elementwise_kernel_with_indexIiZZZN2at6native17logspace_cuda_outERKN3c106ScalarES6_ldRNS1_6TensorEENKUlvE0_clEvENKUlvE4_clEvEUllE_EEvT_T0_PN15function_traitsISD_E11result_typeE --------------------------
	.section	.nv.constant0._ZN50_GLOBAL__N__f31458b2_17_RangeFactories_cu_38772b0829elementwise_kernel_with_indexIiZZZN2at6native17logspace_cuda_outERKN3c106ScalarES6_ldRNS1_6TensorEENKUlvE0_clEvENKUlvE4_clEvEUllE_EEvT_T0_PN15function_traitsISD_E11result_typeE,"a",@progbits
	.sectionflags	@""
	.align	4
.nv.constant0._ZN50_GLOBAL__N__f31458b2_17_RangeFactories_cu_38772b0829elementwise_kernel_with_indexIiZZZN2at6native17logspace_cuda_outERKN3c106ScalarES6_ldRNS1_6TensorEENKUlvE0_clEvENKUlvE4_clEvEUllE_EEvT_T0_PN15function_traitsISD_E11result_typeE:
	.zero		584


//--------------------- .nv.constant0._ZN50_GLOBAL__N__f31458b2_17_RangeFactories_cu_38772b0829elementwise_kernel_with_indexIlZZZN2at6native17logspace_cuda_outERKN3c106ScalarES6_ldRNS1_6TensorEENKUlvE0_clEvENKUlvE3_clEvEUllE_EEvT_T0_PN15function_traitsISD_E11result_typeE --------------------------
	.section	.nv.constant0._ZN50_GLOBAL__N__f31458b2_17_RangeFactories_cu_38772b0829elementwise_kernel_with_indexIlZZZN2at6native17logspace_cuda_outERKN3c106ScalarES6_ldRNS1_6TensorEENKUlvE0_clEvENKUlvE3_clEvEUllE_EEvT_T0_PN15function_traitsISD_E11result_typeE,"a",@progbits
	.sectionflags	@""
	.align	4
.nv.constant0._ZN50_GLOBAL__N__f31458b2_17_RangeFactories_cu_38772b0829elementwise_kernel_with_indexIlZZZN2at6native17logspace_cuda_outERKN3c106ScalarES6_ldRNS1_6TensorEENKUlvE0_clEvENKUlvE3_clEvEUllE_EEvT_T0_PN15function_traitsISD_E11result_typeE:
	.zero		584


//--------------------- .nv.constant0._ZN50_GLOBAL__N__f31458b2_17_RangeFactories_cu_38772b0829elementwise_kernel_with_indexIiZZZN2at6native17logspace_cuda_outERKN3c106ScalarES6_ldRNS1_6TensorEENKUlvE0_clEvENKUlvE3_clEvEUllE_EEvT_T0_PN15function_traitsISD_E11result_typeE --------------------------
	.section	.nv.constant0._ZN50_GLOBAL__N__f31458b2_17_RangeFactories_cu_38772b0829elementwise_kernel_with_indexIiZZZN2at6native17logspace_cuda_outERKN3c106ScalarES6_ldRNS1_6TensorEENKUlvE0_clEvENKUlvE3_clEvEUllE_EEvT_T0_PN15function_traitsISD_E11result_typeE,"a",@progbits
	.sectionflags	@""
	.align	4
.nv.constant0._ZN50_GLOBAL__N__f31458b2_17_RangeFactories_cu_38772b0829elementwise_kernel_with_indexIiZZZN2at6native17logspace_cuda_outERKN3c106ScalarES6_ldRNS1_6TensorEENKUlvE0_clEvENKUlvE3_clEvEUllE_EEvT_T0_PN15function_traitsISD_E11result_typeE:
	.zero		584


//--------------------- .nv.constant0._ZN50_GLOBAL__N__f31458b2_17_RangeFactories_cu_38772b0829elementwise_kernel_with_indexIlZZZN2at6native17logspace_cuda_outERKN3c106ScalarES6_ldRNS1_6TensorEENKUlvE0_clEvENKUlvE2_clEvEUllE_EEvT_T0_PN15function_traitsISD_E11result_typeE --------------------------
	.section	.nv.constant0._ZN50_GLOBAL__N__f31458b2_17_RangeFactories_cu_38772b0829elementwise_kernel_with_indexIlZZZN2at6native17logspace_cuda_outERKN3c106ScalarES6_ldRNS1_6TensorEENKUlvE0_clEvENKUlvE2_clEvEUllE_EEvT_T0_PN15function_traitsISD_E11result_typeE,"a",@progbits
	.sectionflags	@""
	.align	4
.nv.constant0._ZN50_GLOBAL__N__f31458b2_17_RangeFactories_cu_38772b0829elementwise_kernel_with_indexIlZZZN2at6native17logspace_cuda_outERKN3c106ScalarES6_ldRNS1_6TensorEENKUlvE0_clEvENKUlvE2_clEvEUllE_EEvT_T0_PN15function_traitsISD_E11result_typeE:
	.zero		600


//--------------------- .nv.constant0._ZN50_GLOBAL__N__f31458b2_17_RangeFactories_cu_38772b0829elementwise_kernel_with_indexIiZZZN2at6native17logspace_cuda_outERKN3c106ScalarES6_ldRNS1_6TensorEENKUlvE0_clEvENKUlvE2_clEvEUllE_EEvT_T0_PN15function_traitsISD_E11result_typeE --------------------------
	.section	.nv.constant0._ZN50_GLOBAL__N__f31458b2_17_RangeFactories_cu_38772b0829elementwise_kernel_with_indexIiZZZN2at6native17logspace_cuda_outERKN3c106ScalarES6_ldRNS1_6TensorEENKUlvE0_clEvENKUlvE2_clEvEUllE_EEvT_T0_PN15function_traitsISD_E11result_typeE,"a",@progbits
	.sectionflags	@""
	.align	4
.nv.constant0._ZN50_GLOBAL__N__f31458b2_17_RangeFactories_cu_38772b0829elementwise_kernel_with_indexIiZZZN2at6native17logspace_cuda_outERKN3c106ScalarES6_ldRNS1_6TensorEENKUlvE0_clEvENKUlvE2_clEvEUllE_EEvT_T0_PN15function_traitsISD_E11result_typeE:
	.zero		600


//--------------------- .nv.constant0._ZN50_GLOBAL__N__f31458b2_17_RangeFactories_cu_38772b0829elementwise_kernel_with_indexIlZZZN2at6native17logspace_cuda_outERKN3c106ScalarES6_ldRNS1_6TensorEENKUlvE0_clEvENKUlvE1_clEvEUllE_EEvT_T0_PN15function_traitsISD_E11result_typeE --------------------------
	.section	.nv.constant0._ZN50_GLOBAL__N__f31458b2_17_RangeFactories_cu_38772b0829elementwise_kernel_with_indexIlZZZN2at6native17logspace_cuda_outERKN3c106ScalarES6_ldRNS1_6TensorEENKUlvE0_clEvENKUlvE1_clEvEUllE_EEvT_T0_PN15function_traitsISD_E11result_typeE,"a",@progbits
	.sectionflags	@""
	.align	4
.nv.constant0._ZN50_GLOBAL__N__f31458b2_17_RangeFactories_cu_38772b0829elementwise_kernel_with_indexIlZZZN2at6native17logspace_cuda_outERKN3c106ScalarES6_ldRNS1_6TensorEENKUlvE0_clEvENKUlvE1_clEvEUllE_EEvT_T0_PN15function_traitsISD_E11result_typeE:
	.zero		648


//--------------------- .nv.constant0._ZN50_GLOBAL__N__f31458b2_17_RangeFactories_cu_38772b0829elementwise_kernel_with_indexIiZZZN2at6native17logspace_cuda_outERKN3c106ScalarES6_ldRNS1_6TensorEENKUlvE0_clEvENKUlvE1_clEvEUllE_EEvT_T0_PN15function_traitsISD_E11result_typeE --------------------------
	.section	.nv.constant0._ZN50_GLOBAL__N__f31458b2_17_RangeFactories_cu_38772b0829elementwise_kernel_with_indexIiZZZN2at6native17logspace_cuda_outERKN3c106ScalarES6_ldRNS1_6TensorEENKUlvE0_clEvENKUlvE1_clEvEUllE_EEvT_T0_PN15function_traitsISD_E11result_typeE,"a",@progbits
	.sectionflags	@""
	.align	4
.nv.constant0._ZN50_GLOBAL__N__f31458b2_17_RangeFactories_cu_38772b0829elementwise_kernel_with_indexIiZZZN2at6native17logspace_cuda_outERKN3c106ScalarES6_ldRNS1_6TensorEENKUlvE0_clEvENKUlvE1_clEvEUllE_EEvT_T0_PN15function_traitsISD_E11result_typeE:
	.zero		648


//--------------------- .nv.constant0._ZN50_GLOBAL__N__f31458b2_17_RangeFactories_cu_38772b0829elementwise_kernel_with_indexIlZZZN2at6native17logspace_cuda_outERKN3c106ScalarES6_ldRNS1_6TensorEENKUlvE0_clEvENKUlvE0_clEvEUllE_EEvT_T0_PN15function_traitsISD_E11result_typeE --------------------------
	.section	.nv.constant0._ZN50_GLOBAL__N__f31458b2_17_RangeFactories_cu_38772b0829elementwise_kernel_with_indexIlZZZN2at6native17logspace_cuda_outERKN3c106ScalarES6_ldRNS1_6TensorEENKUlvE0_clEvENKUlvE0_clEvEUllE_EEvT_T0_PN15function_traitsISD_E11result_typeE,"a",@progbits
	.sectionflags	@""
	.align	4
.nv.constant0._ZN50_GLOBAL__N__f31458b2_17_RangeFactories_cu_38772b0829elementwise_kernel_with_indexIlZZZN2at6native17logspace_cuda_outERKN3c106ScalarES6_ldRNS1_6TensorEENKUlvE0_clEvENKUlvE0_clEvEUllE_EEvT_T0_PN15function_traitsISD_E11result_typeE:
	.zero		592


//--------------------- .nv.constant0._ZN50_GLOBAL__N__f31458b2_17_RangeFactories_cu_38772b0829elementwise_kernel_with_indexIiZZZN2at6native17logspace_cuda_outERKN3c106ScalarES6_ldRNS1_6TensorEENKUlvE0_clEvENKUlvE0_clEvEUllE_EEvT_T0_PN15function_traitsISD_E11result_typeE --------------------------
	.section	.nv.constant0._ZN50_GLOBAL__N__f31458b2_17_RangeFactories_cu_38772b0829elementwise_kernel_with_indexIiZZZN2at6native17logspace_cuda_outERKN3c106ScalarES6_ldRNS1_6TensorEENKUlvE0_clEvENKUlvE0_clEvEUllE_EEvT_T0_PN15function_traitsISD_E11result_typeE,"a",@progbits
	.sectionflags	@""
	.align	4
.nv.constant0._ZN50_GLOBAL__N__f31458b2_17_RangeFactories_cu_38772b0829elementwise_kernel_with_indexIiZZZN2at6native17logspace_cuda_outERKN3c106ScalarES6_ldRNS1_6TensorEENKUlvE0_clEvENKUlvE0_clEvEUllE_EEvT_T0_PN15function_traitsISD_E11result_typeE:
	.zero		592


//--------------------- .nv.constant0._ZN50_GLOBAL__N__f31458b2_17_RangeFactories_cu_38772b0829elementwise_kernel_with_indexIlZZZN2at6native17logspace_cuda_outERKN3c106ScalarES6_ldRNS1_6TensorEENKUlvE0_clEvENKUlvE_clEvEUllE_EEvT_T0_PN15function_traitsISD_E11result_typeE --------------------------
	.section	.nv.constant0._ZN50_GLOBAL__N__f31458b2_17_RangeFactories_cu_38772b0829elementwise_kernel_with_indexIlZZZN2at6native17logspace_cuda_outERKN3c106ScalarES6_ldRNS1_6TensorEENKUlvE0_clEvENKUlvE_clEvEUllE_EEvT_T0_PN15function_traitsISD_E11result_typeE,"a",@progbits
	.sectionflags	@""
	.align	4
.nv.constant0._ZN50_GLOBAL__N__f31458b2_17_RangeFactories_cu_38772b0829elementwise_kernel_with_indexIlZZZN2at6native17logspace_cuda_outERKN3c106ScalarES6_ldRNS1_6TensorEENKUlvE0_clEvENKUlvE_clEvEUllE_EEvT_T0_PN15function_traitsISD_E11result_typeE:
	.zero		600


//--------------------- .nv.constant0._ZN50_GLOBAL__N__f31458b2_17_RangeFactories_cu_38772b0829elementwise_kernel_with_indexIiZZZN2at6native17logspace_cuda_outERKN3c106ScalarES6_ldRNS1_6TensorEENKUlvE0_clEvENKUlvE_clEvEUllE_EEvT_T0_PN15function_traitsISD_E11result_typeE --------------------------
	.section	.nv.constant0._ZN50_GLOBAL__N__f31458b2_17_RangeFactories_cu_38772b0829elementwise_kernel_with_indexIiZZZN2at6native17logspace_cuda_outERKN3c106ScalarES6_ldRNS1_6TensorEENKUlvE0_clEvENKUlvE_clEvEUllE_EEvT_T0_PN15function_traitsISD_E11result_typeE,"a",@progbits
	.sectionflags	@""
	.align	4
.nv.constant0._ZN50_GLOBAL__N__f31458b2_17_RangeFactories_cu_38772b0829elementwise_kernel_with_indexIiZZZN2at6native17logspace_cuda_outERKN3c106ScalarES6_ldRNS1_6TensorEENKUlvE0_clEvENKUlvE_clEvEUllE_EEvT_T0_PN15function_traitsISD_E11result_typeE:
	.zero		600


//--------------------- .nv.constant0._ZN50_GLOBAL__N__f31458b2_17_RangeFactories_cu_38772b0829elementwise_kernel_with_indexIlZZZN2at6native17logspace_cuda_outERKN3c106ScalarES6_ldRNS1_6TensorEENKUlvE_clEvENKUlvE3_clEvEUllE_EEvT_T0_PN15function_traitsISD_E11result_typeE --------------------------
	.section	.nv.constant0._ZN50_GLOBAL__N__f31458b2_17_RangeFactories_cu_38772b0829elementwise_kernel_with_indexIlZZZN2at6native17logspace_cuda_outERKN3c106ScalarES6_ldRNS1_6TensorEENKUlvE_clEvENKUlvE3_clEvEUllE_EEvT_T0_PN15function_traitsISD_E11result_typeE,"a",@progbits
	.sectionflags	@""
	.align	4
.nv.constant0._ZN50_GLOBAL__N__f31458b2_17_RangeFactories_cu_38772b0829elementwise_kernel_with_indexIlZZZN2at6native17logspace_cuda_outERKN3c106ScalarES6_ldRNS1_6TensorEENKUlvE_clEvENKUlvE3_clEvEUllE_EEvT_T0_PN15function_traitsISD_E11result_typeE:
	.zero		584


//--------------------- .nv.constant0._ZN50_GLOBAL__N__f31458b2_17_RangeFactories_cu_38772b0829elementwise_kernel_with_indexIiZZZN2at6native17logspace_cuda_outERKN3c106ScalarES6_ldRNS1_6TensorEENKUlvE_clEvENKUlvE3_clEvEUllE_EEvT_T0_PN15function_traitsISD_E11result_typeE --------------------------
	.section	.nv.constant0._ZN50_GLOBAL__N__f31458b2_17_RangeFactories_cu_38772b0829elementwise_kernel_with_indexIiZZZN2at6native17logspace_cuda_outERKN3c106ScalarES6_ldRNS1_6TensorEENKUlvE_clEvENKUlvE3_clEvEUllE_EEvT_T0_PN15function_traitsISD_E11result_typeE,"a",@progbits
	.sectionflags	@""
	.align	4
.nv.constant0._ZN50_GLOBAL__N__f31458b2_17_RangeFactories_cu_38772b0829elementwise_kernel_with_indexIiZZZN2at6native17logspace_cuda_outERKN3c106ScalarES6_ldRNS1_6TensorEENKUlvE_clEvENKUlvE3_clEvEUllE_EEvT_T0_PN15function_traitsISD_E11result_typeE:
	.zero		584


//--------------------- .nv.constant0._ZN50_GLOBAL__N__f31458b2_17_RangeFactories_cu_38772b0829elementwise_kernel_with_indexIlZZZN2at6native17logspace_cuda_outERKN3c106ScalarES6_ldRNS1_6TensorEENKUlvE_clEvENKUlvE2_clEvEUllE_EEvT_T0_PN15function_traitsISD_E11result_typeE --------------------------
	.section	.nv.constant0._ZN50_GLOBAL__N__f31458b2_17_RangeFactories_cu_38772b0829elementwise_kernel_with_indexIlZZZN2at6native17logspace_cuda_outERKN3c106ScalarES6_ldRNS1_6TensorEENKUlvE_clEvENKUlvE2_clEvEUllE_EEvT_T0_PN15function_traitsISD_E11result_typeE,"a",@progbits
	.sectionflags	@""
	.align	4
.nv.constant0._ZN50_GLOBAL__N__f31458b2_17_RangeFactories_cu_38772b0829elementwise_kernel_with_indexIlZZZN2at6native17logspace_cuda_outERKN3c106ScalarES6_ldRNS1_6TensorEENKUlvE_clEvENKUlvE2_clEvEUllE_EEvT_T0_PN15function_traitsISD_E11result_typeE:
	.zero		600


//--------------------- .nv.constant0._ZN50_GLOBAL__N__f31458b2_17_RangeFactories_cu_38772b0829elementwise_kernel_with_indexIiZZZN2at6native17logspace_cuda_outERKN3c106ScalarES6_ldRNS1_6TensorEENKUlvE_clEvENKUlvE2_clEvEUllE_EEvT_T0_PN15function_traitsISD_E11result_typeE --------------------------
	.section	.nv.constant0._ZN50_GLOBAL__N__f31458b2_17_RangeFactories_cu_38772b0829elementwise_kernel_with_indexIiZZZN2at6native17logspace_cuda_outERKN3c106ScalarES6_ldRNS1_6TensorEENKUlvE_clEvENKUlvE2_clEvEUllE_EEvT_T0_PN15function_traitsISD_E11result_typeE,"a",@progbits
	.sectionflags	@""
	.align	4
.nv.constant0._ZN50_GLOBAL__N__f31458b2_17_RangeFactories_cu_38772b0829elementwise_kernel_with_indexIiZZZN2at6native17logspace_cuda_outERKN3c106ScalarES6_ldRNS1_6TensorEENKUlvE_clEvENKUlvE2_clEvEUllE_EEvT_T0_PN15function_traitsISD_E11result_typeE:
	.zero		600


//--------------------- .nv.constant0._ZN50_GLOBAL__N__f31458b2_17_RangeFactories_cu_38772b0829elementwise_kernel_with_indexIlZZZN2at6native17logspace_cuda_outERKN3c106ScalarES6_ldRNS1_6TensorEENKUlvE_clEvENKUlvE1_clEvEUllE_EEvT_T0_PN15function_traitsISD_E11result_typeE --------------------------
	.section	.nv.constant0._ZN50_GLOBAL__N__f31458b2_17_RangeFactories_cu_38772b0829elementwise_kernel_with_indexIlZZZN2at6native17logspace_cuda_outERKN3c106ScalarES6_ldRNS1_6TensorEENKUlvE_clEvENKUlvE1_clEvEUllE_EEvT_T0_PN15function_traitsISD_E11result_typeE,"a",@progbits
	.sectionflags	@""
	.align	4
.nv.constant0._ZN50_GLOBAL__N__f31458b2_17_RangeFactories_cu_38772b0829elementwise_kernel_with_indexIlZZZN2at6native17logspace_cuda_outERKN3c106ScalarES6_ldRNS1_6TensorEENKUlvE_clEvENKUlvE1_clEvEUllE_EEvT_T0_PN15function_traitsISD_E11result_typeE:
	.zero		592


//--------------------- .nv.constant0._ZN50_GLOBAL__N__f31458b2_17_RangeFactories_cu_38772b0829elementwise_kernel_with_indexIiZZZN2at6native17logspace_cuda_outERKN3c106ScalarES6_ldRNS1_6TensorEENKUlvE_clEvENKUlvE1_clEvEUllE_EEvT_T0_PN15function_traitsISD_E11result_typeE --------------------------
	.section	.nv.constant0._ZN50_GLOBAL__N__f31458b2_17_RangeFactories_cu_38772b0829elementwise_kernel_with_indexIiZZZN2at6native17logspace_cuda_outERKN3c106ScalarES6_ldRNS1_6TensorEENKUlvE_clEvENKUlvE1_clEvEUllE_EEvT_T0_PN15function_traitsISD_E11result_typeE,"a",@progbits
	.sectionflags	@""
	.align	4
.nv.constant0._ZN50_GLOBAL__N__f31458b2_17_RangeFactories_cu_38772b0829elementwise_kernel_with_indexIiZZZN2at6native17logspace_cuda_outERKN3c106ScalarES6_ldRNS1_6TensorEENKUlvE_clEvENKUlvE1_clEvEUllE_EEvT_T0_PN15function_traitsISD_E11result_typeE:
	.zero		592


//--------------------- .nv.constant0._ZN50_GLOBAL__N__f31458b2_17_RangeFactories_cu_38772b0829elementwise_kernel_with_indexIlZZZN2at6native17logspace_cuda_outERKN3c106ScalarES6_ldRNS1_6TensorEENKUlvE_clEvENKUlvE0_clEvEUllE_EEvT_T0_PN15function_traitsISD_E11result_typeE --------------------------
	.section	.nv.constant0._ZN50_GLOBAL__N__f31458b2_17_RangeFactories_cu_38772b0829elementwise_kernel_with_indexIlZZZN2at6native17logspace_cuda_outERKN3c106ScalarES6_ldRNS1_6TensorEENKUlvE_clEvENKUlvE0_clEvEUllE_EEvT_T0_PN15function_traitsISD_E11result_typeE,"a",@progbits
	.sectionflags	@""
	.align	4
.nv.constant0._ZN50_GLOBAL__N__f31458b2_17_RangeFactories_cu_38772b0829elementwise_kernel_with_indexIlZZZN2at6native17logspace_cuda_outERKN3c106ScalarES6_ldRNS1_6TensorEENKUlvE_clEvENKUlvE0_clEvEUllE_EEvT_T0_PN15function_traitsISD_E11result_typeE:
	.zero		584


//--------------------- .nv.constant0._ZN50_GLOBAL__N__f31458b2_17_RangeFactories_cu_38772b0829elementwise_kernel_with_indexIiZZZN2at6native17logspace_cuda_outERKN3c106ScalarES6_ldRNS1_6TensorEENKUlvE_clEvENKUlvE0_clEvEUllE_EEvT_T0_PN15function_traitsISD_E11result_typeE --------------------------
	.section	.nv.constant0._ZN50_GLOBAL__N__f31458b2_17_RangeFactories_cu_38772b0829elementwise_kernel_with_indexIiZZZN2at6native17logspace_cuda_outERKN3c106ScalarES6_ldRNS1_6TensorEENKUlvE_clEvENKUlvE0_clEvEUllE_EEvT_T0_PN15function_traitsISD_E11result_typeE,"a",@progbits
	.sectionflags	@""
	.align	4
.nv.constant0._ZN50_GLOBAL__N__f31458b2_17_RangeFactories_cu_38772b0829elementwise_kernel_with_indexIiZZZN2at6native17logspace_cuda_outERKN3c106ScalarES6_ldRNS1_6TensorEENKUlvE_clEvENKUlvE0_clEvEUllE_EEvT_T0_PN15function_traitsISD_E11result_typeE:
	.zero		584


//--------------------- .nv.constant0._ZN50_GLOBAL__N__f31458b2_17_RangeFactories_cu_38772b0829elementwise_kernel_with_indexIlZZZN2at6native17logspace_cuda_outERKN3c106ScalarES6_ldRNS1_6TensorEENKUlvE_clEvENKUlvE_clEvEUllE_EEvT_T0_PN15function_traitsISD_E11result_typeE --------------------------
	.section	.nv.constant0._ZN50_GLOBAL__N__f31458b2_17_RangeFactories_cu_38772b0829elementwise_kernel_with_indexIlZZZN2at6native17logspace_cuda_outERKN3c106ScalarES6_ldRNS1_6TensorEENKUlvE_clEvENKUlvE_clEvEUllE_EEvT_T0_PN15function_traitsISD_E11result_typeE,"a",@progbits
	.sectionflags	@""
	.align	4
.nv.constant0._ZN50_GLOBAL__N__f31458b2_17_RangeFactories_cu_38772b0829elementwise_kernel_with_indexIlZZZN2at6native17logspace_cuda_outERKN3c106ScalarES6_ldRNS1_6TensorEENKUlvE_clEvENKUlvE_clEvEUllE_EEvT_T0_PN15function_traitsISD_E11result_typeE:
	.zero		584


//--------------------- .nv.constant0._ZN50_GLOBAL__N__f31458b2_17_RangeFactories_cu_38772b0829elementwise_kernel_with_indexIiZZZN2at6native17logspace_cuda_outERKN3c106ScalarES6_ldRNS1_6TensorEENKUlvE_clEvENKUlvE_clEvEUllE_EEvT_T0_PN15function_traitsISD_E11result_typeE --------------------------
	.section	.nv.constant0._ZN50_GLOBAL__N__f31458b2_17_RangeFactories_cu_38772b0829elementwise_kernel_with_indexIiZZZN2at6native17logspace_cuda_outERKN3c106ScalarES6_ldRNS1_6TensorEENKUlvE_clEvENKUlvE_clEvEUllE_EEvT_T0_PN15function_traitsISD_E11result_typeE,"a",@progbits
	.sectionflags	@""
	.align	4
.nv.constant0._ZN50_GLOBAL__N__f31458b2_17_RangeFactories_cu_38772b0829elementwise_kernel_with_indexIiZZZN2at6native17logspace_cuda_outERKN3c106ScalarES6_ldRNS1_6TensorEENKUlvE_clEvENKUlvE_clEvEUllE_EEvT_T0_PN15function_traitsISD_E11result_typeE:
	.zero		584


//--------------------- .nv.constant0._ZN50_GLOBAL__N__f31458b2_17_RangeFactories_cu_38772b0829elementwise_kernel_with_indexIlZZZN2at6native17linspace_cuda_outERKN3c106ScalarES6_lRNS1_6TensorEENKUlvE0_clEvENKUlvE4_clEvEUllE_EEvT_T0_PN15function_traitsISD_E11result_typeE --------------------------
	.section	.nv.constant0._ZN50_GLOBAL__N__f31458b2_17_RangeFactories_cu_38772b0829elementwise_kernel_with_indexIlZZZN2at6native17linspace_cuda_outERKN3c106ScalarES6_lRNS1_6TensorEENKUlvE0_clEvENKUlvE4_clEvEUllE_EEvT_T0_PN15function_traitsISD_E11result_typeE,"a",@progbits
	.sectionflags	@""
	.align	4
.nv.constant0._ZN50_GLOBAL__N__f31458b2_17_RangeFactories_cu_38772b0829elementwise_kernel_with_indexIlZZZN2at6native17linspace_cuda_outERKN3c106ScalarES6_lRNS1_6TensorEENKUlvE0_clEvENKUlvE4_clEvEUllE_EEvT_T0_PN15function_traitsISD_E11result_typeE:
	.zero		584


//--------------------- .nv.constant0._ZN50_GLOBAL__N__f31458b2_17_RangeFactories_cu_38772b0829elementwise_kernel_with_indexIiZZZN2at6native17linspace_cuda_outERKN3c106ScalarES6_lRNS1_6TensorEENKUlvE0_clEvENKUlvE4_clEvEUllE_EEvT_T0_PN15function_traitsISD_E11result_typeE --------------------------
	.section	.nv.constant0._ZN50_GLOBAL__N__f31458b2_17_RangeFactories_cu_38772b0829elementwise_kernel_with_indexIiZZZN2at6native17linspace_cuda_outERKN3c106ScalarES6_lRNS1_6TensorEENKUlvE0_clEvENKUlvE4_clEvEUllE_EEvT_T0_PN15function_traitsISD_E11result_typeE,"a",@progbits
	.sectionflags	@""
	.align	4
.nv.constant0._ZN50_GLOBAL__N__f31458b2_17_RangeFactories_cu_38772b0829elementwise_kernel_with_indexIiZZZN2at6native17linspace_cuda_outERKN3c106ScalarES6_lRNS1_6TensorEENKUlvE0_clEvENKUlvE4_clEvEUllE_EEvT_T0_PN15function_traitsISD_E11result_typeE:
	.zero		584


//--------------------- .nv.constant0._ZN50_GLOBAL__N__f31458b2_17_RangeFactories_cu_38772b0829elementwise_kernel_with_indexIlZZZN2at6native17linspace_cuda_outERKN3c106ScalarES6_lRNS1_6TensorEENKUlvE0_clEvENKUlvE3_clEvEUllE_EEvT_T0_PN15function_traitsISD_E11result_typeE --------------------------
	.section	.nv.constant0._ZN50_GLOBAL__N__f31458b2_17_RangeFactories_cu_38772b0829elementwise_kernel_with_indexIlZZZN2at6native17linspace_cuda_outERKN3c106ScalarES6_lRNS1_6TensorEENKUlvE0_clEvENKUlvE3_clEvEUllE_EEvT_T0_PN15function_traitsISD_E11result_typeE,"a",@progbits
	.sectionflags	@""
	.align	4
.nv.constant0._ZN50_GLOBAL__N__f31458b2_17_RangeFactories_cu_38772b0829elementwise_kernel_with_indexIlZZZN2at6native17linspace_cuda_outERKN3c106ScalarES6_lRNS1_6TensorEENKUlvE0_clEvENKUlvE3_clEvEUllE_EEvT_T0_PN15function_traitsISD_E11result_typeE:
	.zero		584


//--------------------- .nv.constant0._ZN50_GLOBAL__N__f31458b2_17_RangeFactories_cu_38772b0829elementwise_kernel_with_indexIiZZZN2at6native17linspace_cuda_outERKN3c106ScalarES6_lRNS1_6TensorEENKUlvE0_clEvENKUlvE3_clEvEUllE_EEvT_T0_PN15function_traitsISD_E11result_typeE --------------------------
	.section	.nv.constant0._ZN50_GLOBAL__N__f31458b2_17_RangeFactories_cu_38772b0829elementwise_kernel_with_indexIiZZZN2at6native17linspace_cuda_outERKN3c106ScalarES6_lRNS1_6TensorEENKUlvE0_clEvENKUlvE3_clEvEUllE_EEvT_T0_PN15function_traitsISD_E11result_typeE,"a",@progbits
	.sectionflags	@""
	.align	4
.nv.constant0._ZN50_GLOBAL__N__f31458b2_17_RangeFactories_cu_38772b0829elementwise_kernel_with_indexIiZZZN2at6native17linspace_cuda_outERKN3c106ScalarES6_lRNS1_6TensorEENKUlvE0_clEvENKUlvE3_clEvEUllE_EEvT_T0_PN15function_traitsISD_E11result_typeE:
	.zero		584


//--------------------- .nv.constant0._ZN50_GLOBAL__N__f31458b2_17_RangeFactories_cu_38772b0829elementwise_kernel_with_indexIlZZZN2at6native17linspace_cuda_outERKN3c106ScalarES6_lRNS1_6TensorEENKUlvE0_clEvENKUlvE2_clEvEUllE_EEvT_T0_PN15function_traitsISD_E11result_typeE --------------------------
	.section	.nv.constant0._ZN50_GLOBAL__N__f31458b2_17_RangeFactories_cu_38772b0829elementwise_kernel_with_indexIlZZZN2at6native17linspace_cuda_outERKN3c106ScalarES6_lRNS1_6TensorEENKUlvE0_clEvENKUlvE2_clEvEUllE_EEvT_T0_PN15function_traitsISD_E11result_typeE,"a",@progbits
	.sectionflags	@""
	.align	4
.nv.constant0._ZN50_GLOBAL__N__f31458b2_17_RangeFactories_cu_38772b0829elementwise_kernel_with_indexIlZZZN2at6native17linspace_cuda_outERKN3c106ScalarES6_lRNS1_6TensorEENKUlvE0_clEvENKUlvE2_clEvEUllE_EEvT_T0_PN15function_traitsISD_E11result_typeE:
	.zero		592


//--------------------- .nv.constant0._ZN50_GLOBAL__N__f31458b2_17_RangeFactories_cu_38772b0829elementwise_kernel_with_indexIiZZZN2at6native17linspace_cuda_outERKN3c106ScalarES6_lRNS1_6TensorEENKUlvE0_clEvENKUlvE2_clEvEUllE_EEvT_T0_PN15function_traitsISD_E11result_typeE --------------------------
	.section	.nv.constant0._ZN50_GLOBAL__N__f31458b2_17_RangeFactories_cu_38772b0829elementwise_kernel_with_indexIiZZZN2at6native17linspace_cuda_outERKN3c106ScalarES6_lRNS1_6TensorEENKUlvE0_clEvENKUlvE2_clEvEUllE_EEvT_T0_PN15function_traitsISD_E11result_typeE,"a",@progbits
	.sectionflags	@""
	.align	4
.nv.constant0._ZN50_GLOBAL__N__f31458b2_17_RangeFactories_cu_38772b0829elementwise_kernel_with_indexIiZZZN2at6native17linspace_cuda_outERKN3c106ScalarES6_lRNS1_6TensorEENKUlvE0_clEvENKUlvE2_clEvEUllE_EEvT_T0_PN15function_traitsISD_E11result_typeE:
	.zero		592


//--------------------- .nv.constant0._ZN50_GLOBAL__N__f31458b2_17_RangeFactories_cu_38772b0829elementwise_kernel_with_indexIlZZZN2at6native17linspace_cuda_outERKN3c106ScalarES6_lRNS1_6TensorEENKUlvE0_clEvENKUlvE1_clEvEUllE_EEvT_T0_PN15function_traitsISD_E11result_typeE --------------------------
	.section	.nv.constant0._ZN50_GLOBAL__N__f31458b2_17_RangeFactories_cu_38772b0829elementwise_kernel_with_indexIlZZZN2at6native17linspace_cuda_outERKN3c106ScalarES6_lRNS1_6TensorEENKUlvE0_clEvENKUlvE1_clEvEUllE_EEvT_T0_PN15function_traitsISD_E11result_typeE,"a",@progbits
	.sectionflags	@""
	.align	4
.nv.constant0._ZN50_GLOBAL__N__f31458b2_17_RangeFactories_cu_38772b0829elementwise_kernel_with_indexIlZZZN2at6native17linspace_cuda_outERKN3c106ScalarES6_lRNS1_6TensorEENKUlvE0_clEvENKUlvE1_clEvEUllE_EEvT_T0_PN15function_traitsISD_E11result_typeE:
	.zero		632


//--------------------- .nv.constant0._ZN50_GLOBAL__N__f31458b2_17_RangeFactories_cu_38772b0829elementwise_kernel_with_indexIiZZZN2at6native17linspace_cuda_outERKN3c106ScalarES6_lRNS1_6TensorEENKUlvE0_clEvENKUlvE1_clEvEUllE_EEvT_T0_PN15function_traitsISD_E11result_typeE --------------------------
	.section	.nv.constant0._ZN50_GLOBAL__N__f31458b2_17_RangeFactories_cu_38772b0829elementwise_kernel_with_indexIiZZZN2at6native17linspace_cuda_outERKN3c106ScalarES6_lRNS1_6TensorEENKUlvE0_clEvENKUlvE1_clEvEUllE_EEvT_T0_PN15function_traitsISD_E11result_typeE,"a",@progbits
	.sectionflags	@""
	.align	4
.nv.constant0._ZN50_GLOBAL__N__f31458b2_17_RangeFactories_cu_38772b0829elementwise_kernel_with_indexIiZZZN2at6native17linspace_cuda_outERKN3c106ScalarES6_lRNS1_6TensorEENKUlvE0_clEvENKUlvE1_clEvEUllE_EEvT_T0_PN15function_traitsISD_E11result_typeE:
	.zero		632


//--------------------- .nv.constant0._ZN50_GLOBAL__N__f31458b2_17_RangeFactories_cu_38772b0829elementwise_kernel_with_indexIlZZZN2at6native17linspace_cuda_outERKN3c106ScalarES6_lRNS1_6TensorEENKUlvE0_clEvENKUlvE0_clEvEUllE_EEvT_T0_PN15function_traitsISD_E11result_typeE --------------------------
	.section	.nv.constant0._ZN50_GLOBAL__N__f31458b2_17_RangeFactories_cu_38772b0829elementwise_kernel_with_indexIlZZZN2at6native17linspace_cuda_outERKN3c106ScalarES6_lRNS1_6TensorEENKUlvE0_clEvENKUlvE0_clEvEUllE_EEvT_T0_PN15function_traitsISD_E11result_typeE,"a",@progbits
	.sectionflags	@""
	.align	4
.nv.constant0._ZN50_GLOBAL__N__f31458b2_17_RangeFactories_cu_38772b0829elementwise_kernel_with_indexIlZZZN2at6native17linspace_cuda_outERKN3c106ScalarES6_lRNS1_6TensorEENKUlvE0_clEvENKUlvE0_clEvEUllE_EEvT_T0_PN15function_traitsISD_E11result_typeE:
	.zero		584


//--------------------- .nv.constant0._ZN50_GLOBAL__N__f31458b2_17_RangeFactories_cu_38772b0829elementwise_kernel_with_indexIiZZZN2at6native17linspace_cuda_outERKN3c106ScalarES6_lRNS1_6TensorEENKUlvE0_clEvENKUlvE0_clEvEUllE_EEvT_T0_PN15function_traitsISD_E11result_typeE --------------------------
	.section	.nv.constant0._ZN50_GLOBAL__N__f31458b2_17_RangeFactories_cu_38772b0829elementwise_kernel_with_indexIiZZZN2at6native17linspace_cuda_outERKN3c106ScalarES6_lRNS1_6TensorEENKUlvE0_clEvENKUlvE0_clEvEUllE_EEvT_T0_PN15function_traitsISD_E11result_typeE,"a",@progbits
	.sectionflags	@""
	.align	4
.nv.constant0._ZN50_GLOBAL__N__f31458b2_17_RangeFactories_cu_38772b0829elementwise_kernel_with_indexIiZZZN2at6native17linspace_cuda_outERKN3c106ScalarES6_lRNS1_6TensorEENKUlvE0_clEvENKUlvE0_clEvEUllE_EEvT_T0_PN15function_traitsISD_E11result_typeE:
	.zero		584


//--------------------- .nv.constant0._ZN50_GLOBAL__N__f31458b2_17_RangeFactories_cu_38772b0829elementwise_kernel_with_indexIlZZZN2at6native17linspace_cuda_outERKN3c106ScalarES6_lRNS1_6TensorEENKUlvE0_clEvENKUlvE_clEvEUllE_EEvT_T0_PN15function_traitsISD_E11result_typeE --------------------------
	.section	.nv.constant0._ZN50_GLOBAL__N__f31458b2_17_RangeFactories_cu_38772b0829elementwise_kernel_with_indexIlZZZN2at6native17linspace_cuda_outERKN3c106ScalarES6_lRNS1_6TensorEENKUlvE0_clEvENKUlvE_clEvEUllE_EEvT_T0_PN15function_traitsISD_E11result_typeE,"a",@progbits
	.sectionflags	@""
	.align	4
.nv.constant0._ZN50_GLOBAL__N__f31458b2_17_RangeFactories_cu_38772b0829elementwise_kernel_with_indexIlZZZN2at6native17linspace_cuda_outERKN3c106ScalarES6_lRNS1_6TensorEENKUlvE0_clEvENKUlvE_clEvEUllE_EEvT_T0_PN15function_traitsISD_E11result_typeE:
	.zero		592


//--------------------- .nv.constant0._ZN50_GLOBAL__N__f31458b2_17_RangeFactories_cu_38772b0829elementwise_kernel_with_indexIiZZZN2at6native17linspace_cuda_outERKN3c106ScalarES6_lRNS1_6TensorEENKUlvE0_clEvENKUlvE_clEvEUllE_EEvT_T0_PN15function_traitsISD_E11result_typeE --------------------------
	.section	.nv.constant0._ZN50_GLOBAL__N__f31458b2_17_RangeFactories_cu_38772b0829elementwise_kernel_with_indexIiZZZN2at6native17linspace_cuda_outERKN3c106ScalarES6_lRNS1_6TensorEENKUlvE0_clEvENKUlvE_clEvEUllE_EEvT_T0_PN15function_traitsISD_E11result_typeE,"a",@progbits
	.sectionflags	@""
	.align	4
.nv.constant0._ZN50_GLOBAL__N__f31458b2_17_RangeFactories_cu_38772b0829elementwise_kernel_with_indexIiZZZN2at6native17linspace_cuda_outERKN3c106ScalarES6_lRNS1_6TensorEENKUlvE0_clEvENKUlvE_clEvEUllE_EEvT_T0_PN15function_traitsISD_E11result_typeE:
	.zero		592


//--------------------- .nv.constant0._ZN50_GLOBAL__N__f31458b2_17_RangeFactories_cu_38772b0829elementwise_kernel_with_indexIlZZZN2at6native17linspace_cuda_outERKN3c106ScalarES6_lRNS1_6TensorEENKUlvE_clEvENKUlvE3_clEvEUllE_EEvT_T0_PN15function_traitsISD_E11result_typeE --------------------------
	.section	.nv.constant0._ZN50_GLOBAL__N__f31458b2_17_RangeFactories_cu_38772b0829elementwise_kernel_with_indexIlZZZN2at6native17linspace_cuda_outERKN3c106ScalarES6_lRNS1_6TensorEENKUlvE_clEvENKUlvE3_clEvEUllE_EEvT_T0_PN15function_traitsISD_E11result_typeE,"a",@progbits
	.sectionflags	@""
	.align	4
.nv.constant0._ZN50_GLOBAL__N__f31458b2_17_RangeFactories_cu_38772b0829elementwise_kernel_with_indexIlZZZN2at6native17linspace_cuda_outERKN3c106ScalarES6_lRNS1_6TensorEENKUlvE_clEvENKUlvE3_clEvEUllE_EEvT_T0_PN15function_traitsISD_E11result_typeE:
	.zero		584


//--------------------- .nv.constant0._ZN50_GLOBAL__N__f31458b2_17_RangeFactories_cu_38772b0829elementwise_kernel_with_indexIiZZZN2at6native17linspace_cuda_outERKN3c106ScalarES6_lRNS1_6TensorEENKUlvE_clEvENKUlvE3_clEvEUllE_EEvT_T0_PN15function_traitsISD_E11result_typeE --------------------------
	.section	.nv.constant0._ZN50_GLOBAL__N__f31458b2_17_RangeFactories_cu_38772b0829elementwise_kernel_with_indexIiZZZN2at6native17linspace_cuda_outERKN3c106ScalarES6_lRNS1_6TensorEENKUlvE_clEvENKUlvE3_clEvEUllE_EEvT_T0_PN15function_traitsISD_E11result_typeE,"a",@progbits
	.sectionflags	@""
	.align	4
.nv.constant0._ZN50_GLOBAL__N__f31458b2_17_RangeFactories_cu_38772b0829elementwise_kernel_with_indexIiZZZN2at6native17linspace_cuda_outERKN3c106ScalarES6_lRNS1_6TensorEENKUlvE_clEvENKUlvE3_clEvEUllE_EEvT_T0_PN15function_traitsISD_E11result_typeE:
	.zero		584


//--------------------- .nv.constant0._ZN50_GLOBAL__N__f31458b2_17_RangeFactories_cu_38772b0829elementwise_kernel_with_indexIlZZZN2at6native17linspace_cuda_outERKN3c106ScalarES6_lRNS1_6TensorEENKUlvE_clEvENKUlvE2_clEvEUllE_EEvT_T0_PN15function_traitsISD_E11result_typeE --------------------------
	.section	.nv.constant0._ZN50_GLOBAL__N__f31458b2_17_RangeFactories_cu_38772b0829elementwise_kernel_with_indexIlZZZN2at6native17linspace_cuda_outERKN3c106ScalarES6_lRNS1_6TensorEENKUlvE_clEvENKUlvE2_clEvEUllE_EEvT_T0_PN15function_traitsISD_E11result_typeE,"a",@progbits
	.sectionflags	@""
	.align	4
.nv.constant0._ZN50_GLOBAL__N__f31458b2_17_RangeFactories_cu_38772b0829elementwise_kernel_with_indexIlZZZN2at6native17linspace_cuda_outERKN3c106ScalarES6_lRNS1_6TensorEENKUlvE_clEvENKUlvE2_clEvEUllE_EEvT_T0_PN15function_traitsISD_E11result_typeE:
	.zero		592


//--------------------- .nv.constant0._ZN50_GLOBAL__N__f31458b2_17_RangeFactories_cu_38772b0829elementwise_kernel_with_indexIiZZZN2at6native17linspace_cuda_outERKN3c106ScalarES6_lRNS1_6TensorEENKUlvE_clEvENKUlvE2_clEvEUllE_EEvT_T0_PN15function_traitsISD_E11result_typeE --------------------------
	.section	.nv.constant0._ZN50_GLOBAL__N__f31458b2_17_RangeFactories_cu_38772b0829elementwise_kernel_with_indexIiZZZN2at6native17linspace_cuda_outERKN3c106ScalarES6_lRNS1_6TensorEENKUlvE_clEvENKUlvE2_clEvEUllE_EEvT_T0_PN15function_traitsISD_E11result_typeE,"a",@progbits
	.sectionflags	@""
	.align	4
.nv.constant0._ZN50_GLOBAL__N__f31458b2_17_RangeFactories_cu_38772b0829elementwise_kernel_with_indexIiZZZN2at6native17linspace_cuda_outERKN3c106ScalarES6_lRNS1_6TensorEENKUlvE_clEvENKUlvE2_clEvEUllE_EEvT_T0_PN15function_traitsISD_E11result_typeE:
	.zero		592


//--------------------- .nv.constant0._ZN50_GLOBAL__N__f31458b2_17_RangeFactories_cu_38772b0829elementwise_kernel_with_indexIlZZZN2at6native17linspace_cuda_outERKN3c106ScalarES6_lRNS1_6TensorEENKUlvE_clEvENKUlvE1_clEvEUllE_EEvT_T0_PN15function_traitsISD_E11result_typeE --------------------------
	.section	.nv.constant0._ZN50_GLOBAL__N__f31458b2_17_RangeFactories_cu_38772b0829elementwise_kernel_with_indexIlZZZN2at6native17linspace_cuda_outERKN3c106ScalarES6_lRNS1_6TensorEENKUlvE_clEvENKUlvE1_clEvEUllE_EEvT_T0_PN15function_traitsISD_E11result_typeE,"a",@progbits
	.sectionflags	@""
	.align	4
.nv.constant0._ZN50_GLOBAL__N__f31458b2_17_RangeFactories_cu_38772b0829elementwise_kernel_with_indexIlZZZN2at6native17linspace_cuda_outERKN3c106ScalarES6_lRNS1_6TensorEENKUlvE_clEvENKUlvE1_clEvEUllE_EEvT_T0_PN15function_traitsISD_E11result_typeE:
	.zero		584


//--------------------- .nv.constant0._ZN50_GLOBAL__N__f31458b2_17_RangeFactories_cu_38772b0829elementwise_kernel_with_indexIiZZZN2at6native17linspace_cuda_outERKN3c106ScalarES6_lRNS1_6TensorEENKUlvE_clEvENKUlvE1_clEvEUllE_EEvT_T0_PN15function_traitsISD_E11result_typeE --------------------------
	.section	.nv.constant0._ZN50_GLOBAL__N__f31458b2_17_RangeFactories_cu_38772b0829elementwise_kernel_with_indexIiZZZN2at6native17linspace_cuda_outERKN3c106ScalarES6_lRNS1_6TensorEENKUlvE_clEvENKUlvE1_clEvEUllE_EEvT_T0_PN15function_traitsISD_E11result_typeE,"a",@progbits
	.sectionflags	@""
	.align	4
.nv.constant0._ZN50_GLOBAL__N__f31458b2_17_RangeFactories_cu_38772b0829elementwise_kernel_with_indexIiZZZN2at6native17linspace_cuda_outERKN3c106ScalarES6_lRNS1_6TensorEENKUlvE_clEvENKUlvE1_clEvEUllE_EEvT_T0_PN15function_traitsISD_E11result_typeE:
	.zero		584


//--------------------- .nv.constant0._ZN50_GLOBAL__N__f31458b2_17_RangeFactories_cu_38772b0829elementwise_kernel_with_indexIlZZZN2at6native17linspace_cuda_outERKN3c106ScalarES6_lRNS1_6TensorEENKUlvE_clEvENKUlvE0_clEvEUllE_EEvT_T0_PN15function_traitsISD_E11result_typeE --------------------------
	.section	.nv.constant0._ZN50_GLOBAL__N__f31458b2_17_RangeFactories_cu_38772b0829elementwise_kernel_with_indexIlZZZN2at6native17linspace_cuda_outERKN3c106ScalarES6_lRNS1_6TensorEENKUlvE_clEvENKUlvE0_clEvEUllE_EEvT_T0_PN15function_traitsISD_E11result_typeE,"a",@progbits
	.sectionflags	@""
	.align	4
.nv.constant0._ZN50_GLOBAL__N__f31458b2_17_RangeFactories_cu_38772b0829elementwise_kernel_with_indexIlZZZN2at6native17linspace_cuda_outERKN3c106ScalarES6_lRNS1_6TensorEENKUlvE_clEvENKUlvE0_clEvEUllE_EEvT_T0_PN15function_traitsISD_E11result_typeE:
	.zero		584


//--------------------- .nv.constant0._ZN50_GLOBAL__N__f31458b2_17_RangeFactories_cu_38772b0829elementwise_kernel_with_indexIiZZZN2at6native17linspace_cuda_outERKN3c106ScalarES6_lRNS1_6TensorEENKUlvE_clEvENKUlvE0_clEvEUllE_EEvT_T0_PN15function_traitsISD_E11result_typeE --------------------------
	.section	.nv.constant0._ZN50_GLOBAL__N__f31458b2_17_RangeFactories_cu_38772b0829elementwise_kernel_with_indexIiZZZN2at6native17linspace_cuda_outERKN3c106ScalarES6_lRNS1_6TensorEENKUlvE_clEvENKUlvE0_clEvEUllE_EEvT_T0_PN15function_traitsISD_E11result_typeE,"a",@progbits
	.sectionflags	@""
	.align	4
.nv.constant0._ZN50_GLOBAL__N__f31458b2_17_RangeFactories_cu_38772b0829elementwise_kernel_with_indexIiZZZN2at6native17linspace_cuda_outERKN3c106ScalarES6_lRNS1_6TensorEENKUlvE_clEvENKUlvE0_clEvEUllE_EEvT_T0_PN15function_traitsISD_E11result_typeE:
	.zero		584


//--------------------- .nv.constant0._ZN50_GLOBAL__N__f31458b2_17_RangeFactories_cu_38772b0829elementwise_kernel_with_indexIlZZZN2at6native17linspace_cuda_outERKN3c106ScalarES6_lRNS1_6TensorEENKUlvE_clEvENKUlvE_clEvEUllE_EEvT_T0_PN15function_traitsISD_E11result_typeE --------------------------
	.section	.nv.constant0._ZN50_GLOBAL__N__f31458b2_17_RangeFactories_cu_38772b0829elementwise_kernel_with_indexIlZZZN2at6native17linspace_cuda_outERKN3c106ScalarES6_lRNS1_6TensorEENKUlvE_clEvENKUlvE_clEvEUllE_EEvT_T0_PN15function_traitsISD_E11result_typeE,"a",@progbits
	.sectionflags	@""
	.align	4
.nv.constant0._ZN50_GLOBAL__N__f31458b2_17_RangeFactories_cu_38772b0829elementwise_kernel_with_indexIlZZZN2at6native17linspace_cuda_outERKN3c106ScalarES6_lRNS1_6TensorEENKUlvE_clEvENKUlvE_clEvEUllE_EEvT_T0_PN15function_traitsISD_E11result_typeE:
	.zero		584


//--------------------- .nv.constant0._ZN50_GLOBAL__N__f31458b2_17_RangeFactories_cu_38772b0829elementwise_kernel_with_indexIiZZZN2at6native17linspace_cuda_outERKN3c106ScalarES6_lRNS1_6TensorEENKUlvE_clEvENKUlvE_clEvEUllE_EEvT_T0_PN15function_traitsISD_E11result_typeE --------------------------
	.section	.nv.constant0._ZN50_GLOBAL__N__f31458b2_17_RangeFactories_cu_38772b0829elementwise_kernel_with_indexIiZZZN2at6native17linspace_cuda_outERKN3c106ScalarES6_lRNS1_6TensorEENKUlvE_clEvENKUlvE_clEvEUllE_EEvT_T0_PN15function_traitsISD_E11result_typeE,"a",@progbits
	.sectionflags	@""
	.align	4
.nv.constant0._ZN50_GLOBAL__N__f31458b2_17_RangeFactories_cu_38772b0829elementwise_kernel_with_indexIiZZZN2at6native17linspace_cuda_outERKN3c106ScalarES6_lRNS1_6TensorEENKUlvE_clEvENKUlvE_clEvEUllE_EEvT_T0_PN15function_traitsISD_E11result_typeE:
	.zero		584


//--------------------- SYMBOLS --------------------------

	.type		.nv.reservedSmem.offset0,@object
	.size		.nv.reservedSmem.offset0,0x4
